	.target	sm_103a

	.elftype	@"ET_EXEC"


//--------------------- .note.nv.tkinfo           --------------------------
	.section	.note.nv.tkinfo,"",@"SHT_NOTE"
	.sectionflags	@"SHF_NOTE_NV_TKINFO"
	.tkinfo
        /*0018*/ 	.word	0x00000002
        /*0030*/ 	.string	""
        /*0030*/ 	.string	"ptxas"
        /*0030*/ 	.string	"Cuda compilation tools, release 13.0, V13.0.88"
        /*0030*/ 	.string	"Build cuda_13.0.r13.0/compiler.36424714_0"
        /*0030*/ 	.string	"-arch sm_103a -m 64 "



//--------------------- .note.nv.cuinfo           --------------------------
	.section	.note.nv.cuinfo,"",@"SHT_NOTE"
	.sectionflags	@"SHF_NOTE_NV_CUINFO"
        /*0018*/ 	.short	0x0002
        /*001a*/ 	.short	0x0067
        /*001c*/ 	.short	0x0082
	.zero		2


//--------------------- .nv.info                  --------------------------
	.section	.nv.info,"",@"SHT_CUDA_INFO"
	.align	4


	//----- nvinfo : EIATTR_REGCOUNT
	.align		4
        /*0000*/ 	.byte	0x04, 0x2f
        /*0002*/ 	.short	(.L_12 - .L_11)
	.align		4
.L_11:
        /*0004*/ 	.word	index@(_ZN7cutlass13device_kernelIN5flash22FlashAttnBwdPreprocessIN4cute5tupleIJNS3_1CILi64EEENS5_ILi128EEEEEENS_10bfloat16_tEfNS_4arch4Sm90ELb1ELb1EEEEEvNT_6ParamsE)
        /*0008*/ 	.word	0x00000040


	//----- nvinfo : EIATTR_FRAME_SIZE
	.align		4
.L_12:
        /*000c*/ 	.byte	0x04, 0x11
        /*000e*/ 	.short	(.L_14 - .L_13)
	.align		4
.L_13:
        /*0010*/ 	.word	index@(_ZN7cutlass13device_kernelIN5flash22FlashAttnBwdPreprocessIN4cute5tupleIJNS3_1CILi64EEENS5_ILi128EEEEEENS_10bfloat16_tEfNS_4arch4Sm90ELb1ELb1EEEEEvNT_6ParamsE)
        /*0014*/ 	.word	0x00000000


	//----- nvinfo : EIATTR_REGCOUNT
	.align		4
.L_14:
        /*0018*/ 	.byte	0x04, 0x2f
        /*001a*/ 	.short	(.L_16 - .L_15)
	.align		4
.L_15:
        /*001c*/ 	.word	index@(_ZN7cutlass13device_kernelIN5flash11enable_sm90INS1_16FlashAttnBwdSm90INS1_25CollectiveMainloopBwdSm90ILi2ELi2ELi2EN4cute5tupleIJNS5_1CILi1EEES8_S8_EEENS6_IJNS7_ILi64EEENS7_ILi128EEESB_EEENS_10bfloat16_tEfNS_4arch4Sm90ELb1ELb0ELb1ELb1ELb1ELb1ELb0ELb0ELi2ELi1ELi2ELi1ELb0EEENS1_24CollectiveEpilogueBwdGQAISC_fSF_Li256ELb1ELb1EEENS1_25SingleTileBwdLPTSchedulerILb1ELi128ELb1EEEEEEEEEvNT_6ParamsE)
        /*0020*/ 	.word	0x00000004


	//----- nvinfo : EIATTR_FRAME_SIZE
	.align		4
.L_16:
        /*0024*/ 	.byte	0x04, 0x11
        /*0026*/ 	.short	(.L_18 - .L_17)
	.align		4
.L_17:
        /*0028*/ 	.word	index@(_ZN7cutlass13device_kernelIN5flash11enable_sm90INS1_16FlashAttnBwdSm90INS1_25CollectiveMainloopBwdSm90ILi2ELi2ELi2EN4cute5tupleIJNS5_1CILi1EEES8_S8_EEENS6_IJNS7_ILi64EEENS7_ILi128EEESB_EEENS_10bfloat16_tEfNS_4arch4Sm90ELb1ELb0ELb1ELb1ELb1ELb1ELb0ELb0ELi2ELi1ELi2ELi1ELb0EEENS1_24CollectiveEpilogueBwdGQAISC_fSF_Li256ELb1ELb1EEENS1_25SingleTileBwdLPTSchedulerILb1ELi128ELb1EEEEEEEEEvNT_6ParamsE)
        /*002c*/ 	.word	0x00000000


	//----- nvinfo : EIATTR_REGCOUNT
	.align		4
.L_18:
        /*0030*/ 	.byte	0x04, 0x2f
        /*0032*/ 	.short	(.L_20 - .L_19)
	.align		4
.L_19:
        /*0034*/ 	.word	index@(_ZN7cutlass13device_kernelIN5flash32FlashAttnBwdPostprocessConvertdQIN4cute5tupleIJNS3_1CILi64EEENS5_ILi128EEEEEENS_10bfloat16_tEfNS_4arch4Sm90ELi256ENS3_8TiledMMAINS3_8MMA_AtomIJNS3_4SM904GMMA27MMA_64x64x16_F32BF16BF16_SSILNSF_5MajorE0ELSH_1ELNSF_7ScaleInE1ELSI_1EEEEEENS3_6LayoutINS4_IJNS5_ILi1EEENS5_ILi2EEESM_EEENS4_IJNS5_ILi0EEESM_SP_EEEEENS4_IJNS3_10UnderscoreESS_SS_EEEEELb0EEEEEvNT_6ParamsE)
        /*0038*/ 	.word	0x00000033


	//----- nvinfo : EIATTR_FRAME_SIZE
	.align		4
.L_20:
        /*003c*/ 	.byte	0x04, 0x11
        /*003e*/ 	.short	(.L_22 - .L_21)
	.align		4
.L_21:
        /*0040*/ 	.word	index@(_ZN7cutlass13device_kernelIN5flash32FlashAttnBwdPostprocessConvertdQIN4cute5tupleIJNS3_1CILi64EEENS5_ILi128EEEEEENS_10bfloat16_tEfNS_4arch4Sm90ELi256ENS3_8TiledMMAINS3_8MMA_AtomIJNS3_4SM904GMMA27MMA_64x64x16_F32BF16BF16_SSILNSF_5MajorE0ELSH_1ELNSF_7ScaleInE1ELSI_1EEEEEENS3_6LayoutINS4_IJNS5_ILi1EEENS5_ILi2EEESM_EEENS4_IJNS5_ILi0EEESM_SP_EEEEENS4_IJNS3_10UnderscoreESS_SS_EEEEELb0EEEEEvNT_6ParamsE)
        /*0044*/ 	.word	0x00000000


	//----- nvinfo : EIATTR_REGCOUNT
	.align		4
.L_22:
        /*0048*/ 	.byte	0x04, 0x2f
        /*004a*/ 	.short	(.L_24 - .L_23)
	.align		4
.L_23:
        /*004c*/ 	.word	index@(_ZN7cutlass13device_kernelIN5flash32FlashAttnBwdPostprocessConvertdQIN4cute5tupleIJNS3_1CILi128EEES6_EEENS_10bfloat16_tEfNS_4arch4Sm90ELi256ENS3_8TiledMMAINS3_8MMA_AtomIJNS3_4SM904GMMA28MMA_64x128x16_F32BF16BF16_RSILNSE_5MajorE0ELSG_1ELNSE_7ScaleInE1ELSH_1EEEEEENS3_6LayoutINS4_IJNS5_ILi2EEENS5_ILi1EEESM_EEENS4_IJSM_NS5_ILi0EEESO_EEEEENS4_IJNS3_10UnderscoreESR_SR_EEEEELb0EEEEEvNT_6ParamsE)
        /*0050*/ 	.word	0x0000004e


	//----- nvinfo : EIATTR_FRAME_SIZE
	.align		4
.L_24:
        /*0054*/ 	.byte	0x04, 0x11
        /*0056*/ 	.short	(.L_26 - .L_25)
	.align		4
.L_25:
        /*0058*/ 	.word	index@(_ZN7cutlass13device_kernelIN5flash32FlashAttnBwdPostprocessConvertdQIN4cute5tupleIJNS3_1CILi128EEES6_EEENS_10bfloat16_tEfNS_4arch4Sm90ELi256ENS3_8TiledMMAINS3_8MMA_AtomIJNS3_4SM904GMMA28MMA_64x128x16_F32BF16BF16_RSILNSE_5MajorE0ELSG_1ELNSE_7ScaleInE1ELSH_1EEEEEENS3_6LayoutINS4_IJNS5_ILi2EEENS5_ILi1EEESM_EEENS4_IJSM_NS5_ILi0EEESO_EEEEENS4_IJNS3_10UnderscoreESR_SR_EEEEELb0EEEEEvNT_6ParamsE)
        /*005c*/ 	.word	0x00000000


	//----- nvinfo : EIATTR_REGCOUNT
	.align		4
.L_26:
        /*0060*/ 	.byte	0x04, 0x2f
        /*0062*/ 	.short	(.L_28 - .L_27)
	.align		4
.L_27:
        /*0064*/ 	.word	index@(_ZN7cutlass13device_kernelIN5flash11enable_sm90INS1_16FlashAttnBwdSm90INS1_25CollectiveMainloopBwdSm90ILi2ELi2ELi2EN4cute5tupleIJNS5_1CILi1EEES8_S8_EEENS6_IJNS7_ILi64EEENS7_ILi128EEESB_EEENS_10bfloat16_tEfNS_4arch4Sm90ELb1ELb0ELb1ELb1ELb0ELb1ELb0ELb0ELi2ELi1ELi2ELi1ELb0EEENS1_24CollectiveEpilogueBwdGQAISC_fSF_Li256ELb1ELb0EEENS1_25SingleTileBwdLPTSchedulerILb1ELi128ELb0EEEEEEEEEvNT_6ParamsE)
        /*0068*/ 	.word	0x00000004


	//----- nvinfo : EIATTR_FRAME_SIZE
	.align		4
.L_28:
        /*006c*/ 	.byte	0x04, 0x11
        /*006e*/ 	.short	(.L_30 - .L_29)
	.align		4
.L_29:
        /*0070*/ 	.word	index@(_ZN7cutlass13device_kernelIN5flash11enable_sm90INS1_16FlashAttnBwdSm90INS1_25CollectiveMainloopBwdSm90ILi2ELi2ELi2EN4cute5tupleIJNS5_1CILi1EEES8_S8_EEENS6_IJNS7_ILi64EEENS7_ILi128EEESB_EEENS_10bfloat16_tEfNS_4arch4Sm90ELb1ELb0ELb1ELb1ELb0ELb1ELb0ELb0ELi2ELi1ELi2ELi1ELb0EEENS1_24CollectiveEpilogueBwdGQAISC_fSF_Li256ELb1ELb0EEENS1_25SingleTileBwdLPTSchedulerILb1ELi128ELb0EEEEEEEEEvNT_6ParamsE)
        /*0074*/ 	.word	0x00000000


	//----- nvinfo : EIATTR_REGCOUNT
	.align		4
.L_30:
        /*0078*/ 	.byte	0x04, 0x2f
        /*007a*/ 	.short	(.L_32 - .L_31)
	.align		4
.L_31:
        /*007c*/ 	.word	index@(_ZN7cutlass13device_kernelIN5flash11enable_sm90INS1_16FlashAttnBwdSm90INS1_25CollectiveMainloopBwdSm90ILi2ELi2ELi2EN4cute5tupleIJNS5_1CILi1EEES8_S8_EEENS6_IJNS7_ILi64EEENS7_ILi128EEESB_EEENS_10bfloat16_tEfNS_4arch4Sm90ELb1ELb0ELb1ELb1ELb1ELb1ELb0ELb0ELi2ELi1ELi2ELi1ELb0EEENS1_21CollectiveEpilogueBwdISC_SD_SF_Li256ELb1ELb0ELi1EEENS1_25SingleTileBwdLPTSchedulerILb1ELi128ELb1EEEEEEEEEvNT_6ParamsE)
        /*0080*/ 	.word	0x00000004


	//----- nvinfo : EIATTR_FRAME_SIZE
	.align		4
.L_32:
        /*0084*/ 	.byte	0x04, 0x11
        /*0086*/ 	.short	(.L_34 - .L_33)
	.align		4
.L_33:
        /*0088*/ 	.word	index@(_ZN7cutlass13device_kernelIN5flash11enable_sm90INS1_16FlashAttnBwdSm90INS1_25CollectiveMainloopBwdSm90ILi2ELi2ELi2EN4cute5tupleIJNS5_1CILi1EEES8_S8_EEENS6_IJNS7_ILi64EEENS7_ILi128EEESB_EEENS_10bfloat16_tEfNS_4arch4Sm90ELb1ELb0ELb1ELb1ELb1ELb1ELb0ELb0ELi2ELi1ELi2ELi1ELb0EEENS1_21CollectiveEpilogueBwdISC_SD_SF_Li256ELb1ELb0ELi1EEENS1_25SingleTileBwdLPTSchedulerILb1ELi128ELb1EEEEEEEEEvNT_6ParamsE)
        /*008c*/ 	.word	0x00000000


	//----- nvinfo : EIATTR_REGCOUNT
	.align		4
.L_34:
        /*0090*/ 	.byte	0x04, 0x2f
        /*0092*/ 	.short	(.L_36 - .L_35)
	.align		4
.L_35:
        /*0094*/ 	.word	index@(_ZN7cutlass13device_kernelIN5flash11enable_sm90INS1_16FlashAttnBwdSm90INS1_25CollectiveMainloopBwdSm90ILi2ELi2ELi2EN4cute5tupleIJNS5_1CILi1EEES8_S8_EEENS6_IJNS7_ILi64EEENS7_ILi128EEESB_EEENS_10bfloat16_tEfNS_4arch4Sm90ELb1ELb0ELb1ELb1ELb0ELb1ELb0ELb0ELi2ELi1ELi2ELi1ELb0EEENS1_21CollectiveEpilogueBwdISC_SD_SF_Li256ELb1ELb0ELi1EEENS1_25SingleTileBwdLPTSchedulerILb1ELi128ELb0EEEEEEEEEvNT_6ParamsE)
        /*0098*/ 	.word	0x00000004


	//----- nvinfo : EIATTR_FRAME_SIZE
	.align		4
.L_36:
        /*009c*/ 	.byte	0x04, 0x11
        /*009e*/ 	.short	(.L_38 - .L_37)
	.align		4
.L_37:
        /*00a0*/ 	.word	index@(_ZN7cutlass13device_kernelIN5flash11enable_sm90INS1_16FlashAttnBwdSm90INS1_25CollectiveMainloopBwdSm90ILi2ELi2ELi2EN4cute5tupleIJNS5_1CILi1EEES8_S8_EEENS6_IJNS7_ILi64EEENS7_ILi128EEESB_EEENS_10bfloat16_tEfNS_4arch4Sm90ELb1ELb0ELb1ELb1ELb0ELb1ELb0ELb0ELi2ELi1ELi2ELi1ELb0EEENS1_21CollectiveEpilogueBwdISC_SD_SF_Li256ELb1ELb0ELi1EEENS1_25SingleTileBwdLPTSchedulerILb1ELi128ELb0EEEEEEEEEvNT_6ParamsE)
        /*00a4*/ 	.word	0x00000000


	//----- nvinfo : EIATTR_REGCOUNT
	.align		4
.L_38:
        /*00a8*/ 	.byte	0x04, 0x2f
        /*00aa*/ 	.short	(.L_40 - .L_39)
	.align		4
.L_39:
        /*00ac*/ 	.word	index@(_ZN7cutlass13device_kernelIN5flash22FlashAttnBwdPreprocessIN4cute5tupleIJNS3_1CILi64EEENS5_ILi128EEEEEENS_10bfloat16_tEfNS_4arch4Sm90ELb1ELb0EEEEEvNT_6ParamsE)
        /*00b0*/ 	.word	0x00000038


	//----- nvinfo : EIATTR_FRAME_SIZE
	.align		4
.L_40:
        /*00b4*/ 	.byte	0x04, 0x11
        /*00b6*/ 	.short	(.L_42 - .L_41)
	.align		4
.L_41:
        /*00b8*/ 	.word	index@(_ZN7cutlass13device_kernelIN5flash22FlashAttnBwdPreprocessIN4cute5tupleIJNS3_1CILi64EEENS5_ILi128EEEEEENS_10bfloat16_tEfNS_4arch4Sm90ELb1ELb0EEEEEvNT_6ParamsE)
        /*00bc*/ 	.word	0x00000000


	//----- nvinfo : EIATTR_REGCOUNT
	.align		4
.L_42:
        /*00c0*/ 	.byte	0x04, 0x2f
        /*00c2*/ 	.short	(.L_44 - .L_43)
	.align		4
.L_43:
        /*00c4*/ 	.word	index@(_ZN7cutlass13device_kernelIN5flash11enable_sm90INS1_16FlashAttnBwdSm90INS1_25CollectiveMainloopBwdSm90ILi2ELi2ELi2EN4cute5tupleIJNS5_1CILi1EEES8_S8_EEENS6_IJNS7_ILi64EEENS7_ILi128EEESB_EEENS_10bfloat16_tEfNS_4arch4Sm90ELb1ELb0ELb1ELb0ELb1ELb1ELb0ELb0ELi2ELi1ELi2ELi1ELb0EEENS1_24CollectiveEpilogueBwdGQAISC_fSF_Li256ELb0ELb1EEENS1_25SingleTileBwdLPTSchedulerILb0ELi128ELb1EEEEEEEEEvNT_6ParamsE)
        /*00c8*/ 	.word	0x00000004


	//----- nvinfo : EIATTR_FRAME_SIZE
	.align		4
.L_44:
        /*00cc*/ 	.byte	0x04, 0x11
        /*00ce*/ 	.short	(.L_46 - .L_45)
	.align		4
.L_45:
        /*00d0*/ 	.word	index@(_ZN7cutlass13device_kernelIN5flash11enable_sm90INS1_16FlashAttnBwdSm90INS1_25CollectiveMainloopBwdSm90ILi2ELi2ELi2EN4cute5tupleIJNS5_1CILi1EEES8_S8_EEENS6_IJNS7_ILi64EEENS7_ILi128EEESB_EEENS_10bfloat16_tEfNS_4arch4Sm90ELb1ELb0ELb1ELb0ELb1ELb1ELb0ELb0ELi2ELi1ELi2ELi1ELb0EEENS1_24CollectiveEpilogueBwdGQAISC_fSF_Li256ELb0ELb1EEENS1_25SingleTileBwdLPTSchedulerILb0ELi128ELb1EEEEEEEEEvNT_6ParamsE)
        /*00d4*/ 	.word	0x00000000


	//----- nvinfo : EIATTR_REGCOUNT
	.align		4
.L_46:
        /*00d8*/ 	.byte	0x04, 0x2f
        /*00da*/ 	.short	(.L_48 - .L_47)
	.align		4
.L_47:
        /*00dc*/ 	.word	index@(_ZN7cutlass13device_kernelIN5flash11enable_sm90INS1_16FlashAttnBwdSm90INS1_25CollectiveMainloopBwdSm90ILi2ELi2ELi2EN4cute5tupleIJNS5_1CILi1EEES8_S8_EEENS6_IJNS7_ILi64EEENS7_ILi128EEESB_EEENS_10bfloat16_tEfNS_4arch4Sm90ELb1ELb0ELb1ELb0ELb0ELb1ELb0ELb0ELi2ELi1ELi2ELi1ELb0EEENS1_24CollectiveEpilogueBwdGQAISC_fSF_Li256ELb0ELb0EEENS1_25SingleTileBwdLPTSchedulerILb0ELi128ELb0EEEEEEEEEvNT_6ParamsE)
        /*00e0*/ 	.word	0x00000004


	//----- nvinfo : EIATTR_FRAME_SIZE
	.align		4
.L_48:
        /*00e4*/ 	.byte	0x04, 0x11
        /*00e6*/ 	.short	(.L_50 - .L_49)
	.align		4
.L_49:
        /*00e8*/ 	.word	index@(_ZN7cutlass13device_kernelIN5flash11enable_sm90INS1_16FlashAttnBwdSm90INS1_25CollectiveMainloopBwdSm90ILi2ELi2ELi2EN4cute5tupleIJNS5_1CILi1EEES8_S8_EEENS6_IJNS7_ILi64EEENS7_ILi128EEESB_EEENS_10bfloat16_tEfNS_4arch4Sm90ELb1ELb0ELb1ELb0ELb0ELb1ELb0ELb0ELi2ELi1ELi2ELi1ELb0EEENS1_24CollectiveEpilogueBwdGQAISC_fSF_Li256ELb0ELb0EEENS1_25SingleTileBwdLPTSchedulerILb0ELi128ELb0EEEEEEEEEvNT_6ParamsE)
        /*00ec*/ 	.word	0x00000000


	//----- nvinfo : EIATTR_REGCOUNT
	.align		4
.L_50:
        /*00f0*/ 	.byte	0x04, 0x2f
        /*00f2*/ 	.short	(.L_52 - .L_51)
	.align		4
.L_51:
        /*00f4*/ 	.word	index@(_ZN7cutlass13device_kernelIN5flash11enable_sm90INS1_16FlashAttnBwdSm90INS1_25CollectiveMainloopBwdSm90ILi2ELi2ELi2EN4cute5tupleIJNS5_1CILi1EEES8_S8_EEENS6_IJNS7_ILi64EEENS7_ILi128EEESB_EEENS_10bfloat16_tEfNS_4arch4Sm90ELb1ELb0ELb1ELb0ELb1ELb1ELb0ELb0ELi2ELi1ELi2ELi1ELb0EEENS1_21CollectiveEpilogueBwdISC_SD_SF_Li256ELb0ELb0ELi1EEENS1_25SingleTileBwdLPTSchedulerILb0ELi128ELb1EEEEEEEEEvNT_6ParamsE)
        /*00f8*/ 	.word	0x00000004


	//----- nvinfo : EIATTR_FRAME_SIZE
	.align		4
.L_52:
        /*00fc*/ 	.byte	0x04, 0x11
        /*00fe*/ 	.short	(.L_54 - .L_53)
	.align		4
.L_53:
        /*0100*/ 	.word	index@(_ZN7cutlass13device_kernelIN5flash11enable_sm90INS1_16FlashAttnBwdSm90INS1_25CollectiveMainloopBwdSm90ILi2ELi2ELi2EN4cute5tupleIJNS5_1CILi1EEES8_S8_EEENS6_IJNS7_ILi64EEENS7_ILi128EEESB_EEENS_10bfloat16_tEfNS_4arch4Sm90ELb1ELb0ELb1ELb0ELb1ELb1ELb0ELb0ELi2ELi1ELi2ELi1ELb0EEENS1_21CollectiveEpilogueBwdISC_SD_SF_Li256ELb0ELb0ELi1EEENS1_25SingleTileBwdLPTSchedulerILb0ELi128ELb1EEEEEEEEEvNT_6ParamsE)
        /*0104*/ 	.word	0x00000000


	//----- nvinfo : EIATTR_REGCOUNT
	.align		4
.L_54:
        /*0108*/ 	.byte	0x04, 0x2f
        /*010a*/ 	.short	(.L_56 - .L_55)
	.align		4
.L_55:
        /*010c*/ 	.word	index@(_ZN7cutlass13device_kernelIN5flash11enable_sm90INS1_16FlashAttnBwdSm90INS1_25CollectiveMainloopBwdSm90ILi2ELi2ELi2EN4cute5tupleIJNS5_1CILi1EEES8_S8_EEENS6_IJNS7_ILi64EEENS7_ILi128EEESB_EEENS_10bfloat16_tEfNS_4arch4Sm90ELb1ELb0ELb1ELb0ELb0ELb1ELb0ELb0ELi2ELi1ELi2ELi1ELb0EEENS1_21CollectiveEpilogueBwdISC_SD_SF_Li256ELb0ELb0ELi1EEENS1_25SingleTileBwdLPTSchedulerILb0ELi128ELb0EEEEEEEEEvNT_6ParamsE)
        /*0110*/ 	.word	0x00000004


	//----- nvinfo : EIATTR_FRAME_SIZE
	.align		4
.L_56:
        /*0114*/ 	.byte	0x04, 0x11
        /*0116*/ 	.short	(.L_58 - .L_57)
	.align		4
.L_57:
        /*0118*/ 	.word	index@(_ZN7cutlass13device_kernelIN5flash11enable_sm90INS1_16FlashAttnBwdSm90INS1_25CollectiveMainloopBwdSm90ILi2ELi2ELi2EN4cute5tupleIJNS5_1CILi1EEES8_S8_EEENS6_IJNS7_ILi64EEENS7_ILi128EEESB_EEENS_10bfloat16_tEfNS_4arch4Sm90ELb1ELb0ELb1ELb0ELb0ELb1ELb0ELb0ELi2ELi1ELi2ELi1ELb0EEENS1_21CollectiveEpilogueBwdISC_SD_SF_Li256ELb0ELb0ELi1EEENS1_25SingleTileBwdLPTSchedulerILb0ELi128ELb0EEEEEEEEEvNT_6ParamsE)
        /*011c*/ 	.word	0x00000000


	//----- nvinfo : EIATTR_REGCOUNT
	.align		4
.L_58:
        /*0120*/ 	.byte	0x04, 0x2f
        /*0122*/ 	.short	(.L_60 - .L_59)
	.align		4
.L_59:
        /*0124*/ 	.word	index@(_ZN7cutlass13device_kernelIN5flash11enable_sm90INS1_16FlashAttnBwdSm90INS1_25CollectiveMainloopBwdSm90ILi2ELi2ELi2EN4cute5tupleIJNS5_1CILi1EEES8_S8_EEENS6_IJNS7_ILi64EEENS7_ILi128EEESB_EEENS_10bfloat16_tEfNS_4arch4Sm90ELb0ELb1ELb1ELb1ELb1ELb1ELb0ELb0ELi2ELi1ELi2ELi1ELb0EEENS1_24CollectiveEpilogueBwdGQAISC_fSF_Li256ELb1ELb1EEENS1_19SingleTileSchedulerILb1ELb0ELb0ELi128EEEEEEEEEvNT_6ParamsE)
        /*0128*/ 	.word	0x00000004


	//----- nvinfo : EIATTR_FRAME_SIZE
	.align		4
.L_60:
        /*012c*/ 	.byte	0x04, 0x11
        /*012e*/ 	.short	(.L_62 - .L_61)
	.align		4
.L_61:
        /*0130*/ 	.word	index@(_ZN7cutlass13device_kernelIN5flash11enable_sm90INS1_16FlashAttnBwdSm90INS1_25CollectiveMainloopBwdSm90ILi2ELi2ELi2EN4cute5tupleIJNS5_1CILi1EEES8_S8_EEENS6_IJNS7_ILi64EEENS7_ILi128EEESB_EEENS_10bfloat16_tEfNS_4arch4Sm90ELb0ELb1ELb1ELb1ELb1ELb1ELb0ELb0ELi2ELi1ELi2ELi1ELb0EEENS1_24CollectiveEpilogueBwdGQAISC_fSF_Li256ELb1ELb1EEENS1_19SingleTileSchedulerILb1ELb0ELb0ELi128EEEEEEEEEvNT_6ParamsE)
        /*0134*/ 	.word	0x00000000


	//----- nvinfo : EIATTR_REGCOUNT
	.align		4
.L_62:
        /*0138*/ 	.byte	0x04, 0x2f
        /*013a*/ 	.short	(.L_64 - .L_63)
	.align		4
.L_63:
        /*013c*/ 	.word	index@(_ZN7cutlass13device_kernelIN5flash11enable_sm90INS1_16FlashAttnBwdSm90INS1_25CollectiveMainloopBwdSm90ILi2ELi2ELi2EN4cute5tupleIJNS5_1CILi1EEES8_S8_EEENS6_IJNS7_ILi64EEENS7_ILi128EEESB_EEENS_10bfloat16_tEfNS_4arch4Sm90ELb0ELb1ELb1ELb1ELb0ELb1ELb0ELb0ELi2ELi1ELi2ELi1ELb0EEENS1_24CollectiveEpilogueBwdGQAISC_fSF_Li256ELb1ELb0EEENS1_19SingleTileSchedulerILb1ELb0ELb0ELi128EEEEEEEEEvNT_6ParamsE)
        /*0140*/ 	.word	0x00000004


	//----- nvinfo : EIATTR_FRAME_SIZE
	.align		4
.L_64:
        /*0144*/ 	.byte	0x04, 0x11
        /*0146*/ 	.short	(.L_66 - .L_65)
	.align		4
.L_65:
        /*0148*/ 	.word	index@(_ZN7cutlass13device_kernelIN5flash11enable_sm90INS1_16FlashAttnBwdSm90INS1_25CollectiveMainloopBwdSm90ILi2ELi2ELi2EN4cute5tupleIJNS5_1CILi1EEES8_S8_EEENS6_IJNS7_ILi64EEENS7_ILi128EEESB_EEENS_10bfloat16_tEfNS_4arch4Sm90ELb0ELb1ELb1ELb1ELb0ELb1ELb0ELb0ELi2ELi1ELi2ELi1ELb0EEENS1_24CollectiveEpilogueBwdGQAISC_fSF_Li256ELb1ELb0EEENS1_19SingleTileSchedulerILb1ELb0ELb0ELi128EEEEEEEEEvNT_6ParamsE)
        /*014c*/ 	.word	0x00000000


	//----- nvinfo : EIATTR_REGCOUNT
	.align		4
.L_66:
        /*0150*/ 	.byte	0x04, 0x2f
        /*0152*/ 	.short	(.L_68 - .L_67)
	.align		4
.L_67:
        /*0154*/ 	.word	index@(_ZN7cutlass13device_kernelIN5flash11enable_sm90INS1_16FlashAttnBwdSm90INS1_25CollectiveMainloopBwdSm90ILi2ELi2ELi2EN4cute5tupleIJNS5_1CILi1EEES8_S8_EEENS6_IJNS7_ILi64EEENS7_ILi128EEESB_EEENS_10bfloat16_tEfNS_4arch4Sm90ELb0ELb1ELb1ELb1ELb1ELb1ELb0ELb0ELi2ELi1ELi2ELi1ELb0EEENS1_21CollectiveEpilogueBwdISC_SD_SF_Li256ELb1ELb0ELi1EEENS1_19SingleTileSchedulerILb1ELb0ELb0ELi128EEEEEEEEEvNT_6ParamsE)
        /*0158*/ 	.word	0x00000004


	//----- nvinfo : EIATTR_FRAME_SIZE
	.align		4
.L_68:
        /*015c*/ 	.byte	0x04, 0x11
        /*015e*/ 	.short	(.L_70 - .L_69)
	.align		4
.L_69:
        /*0160*/ 	.word	index@(_ZN7cutlass13device_kernelIN5flash11enable_sm90INS1_16FlashAttnBwdSm90INS1_25CollectiveMainloopBwdSm90ILi2ELi2ELi2EN4cute5tupleIJNS5_1CILi1EEES8_S8_EEENS6_IJNS7_ILi64EEENS7_ILi128EEESB_EEENS_10bfloat16_tEfNS_4arch4Sm90ELb0ELb1ELb1ELb1ELb1ELb1ELb0ELb0ELi2ELi1ELi2ELi1ELb0EEENS1_21CollectiveEpilogueBwdISC_SD_SF_Li256ELb1ELb0ELi1EEENS1_19SingleTileSchedulerILb1ELb0ELb0ELi128EEEEEEEEEvNT_6ParamsE)
        /*0164*/ 	.word	0x00000000


	//----- nvinfo : EIATTR_REGCOUNT
	.align		4
.L_70:
        /*0168*/ 	.byte	0x04, 0x2f
        /*016a*/ 	.short	(.L_72 - .L_71)
	.align		4
.L_71:
        /*016c*/ 	.word	index@(_ZN7cutlass13device_kernelIN5flash11enable_sm90INS1_16FlashAttnBwdSm90INS1_25CollectiveMainloopBwdSm90ILi2ELi2ELi2EN4cute5tupleIJNS5_1CILi1EEES8_S8_EEENS6_IJNS7_ILi64EEENS7_ILi128EEESB_EEENS_10bfloat16_tEfNS_4arch4Sm90ELb0ELb1ELb1ELb1ELb0ELb1ELb0ELb0ELi2ELi1ELi2ELi1ELb0EEENS1_21CollectiveEpilogueBwdISC_SD_SF_Li256ELb1ELb0ELi1EEENS1_19SingleTileSchedulerILb1ELb0ELb0ELi128EEEEEEEEEvNT_6ParamsE)
        /*0170*/ 	.word	0x00000004


	//----- nvinfo : EIATTR_FRAME_SIZE
	.align		4
.L_72:
        /*0174*/ 	.byte	0x04, 0x11
        /*0176*/ 	.short	(.L_74 - .L_73)
	.align		4
.L_73:
        /*0178*/ 	.word	index@(_ZN7cutlass13device_kernelIN5flash11enable_sm90INS1_16FlashAttnBwdSm90INS1_25CollectiveMainloopBwdSm90ILi2ELi2ELi2EN4cute5tupleIJNS5_1CILi1EEES8_S8_EEENS6_IJNS7_ILi64EEENS7_ILi128EEESB_EEENS_10bfloat16_tEfNS_4arch4Sm90ELb0ELb1ELb1ELb1ELb0ELb1ELb0ELb0ELi2ELi1ELi2ELi1ELb0EEENS1_21CollectiveEpilogueBwdISC_SD_SF_Li256ELb1ELb0ELi1EEENS1_19SingleTileSchedulerILb1ELb0ELb0ELi128EEEEEEEEEvNT_6ParamsE)
        /*017c*/ 	.word	0x00000000


	//----- nvinfo : EIATTR_REGCOUNT
	.align		4
.L_74:
        /*0180*/ 	.byte	0x04, 0x2f
        /*0182*/ 	.short	(.L_76 - .L_75)
	.align		4
.L_75:
        /*0184*/ 	.word	index@(_ZN7cutlass13device_kernelIN5flash11enable_sm90INS1_16FlashAttnBwdSm90INS1_25CollectiveMainloopBwdSm90ILi2ELi2ELi2EN4cute5tupleIJNS5_1CILi1EEES8_S8_EEENS6_IJNS7_ILi64EEENS7_ILi128EEESB_EEENS_10bfloat16_tEfNS_4arch4Sm90ELb0ELb1ELb1ELb0ELb1ELb1ELb0ELb0ELi2ELi1ELi2ELi1ELb0EEENS1_24CollectiveEpilogueBwdGQAISC_fSF_Li256ELb0ELb1EEENS1_19SingleTileSchedulerILb0ELb0ELb0ELi128EEEEEEEEEvNT_6ParamsE)
        /*0188*/ 	.word	0x00000004


	//----- nvinfo : EIATTR_FRAME_SIZE
	.align		4
.L_76:
        /*018c*/ 	.byte	0x04, 0x11
        /*018e*/ 	.short	(.L_78 - .L_77)
	.align		4
.L_77:
        /*0190*/ 	.word	index@(_ZN7cutlass13device_kernelIN5flash11enable_sm90INS1_16FlashAttnBwdSm90INS1_25CollectiveMainloopBwdSm90ILi2ELi2ELi2EN4cute5tupleIJNS5_1CILi1EEES8_S8_EEENS6_IJNS7_ILi64EEENS7_ILi128EEESB_EEENS_10bfloat16_tEfNS_4arch4Sm90ELb0ELb1ELb1ELb0ELb1ELb1ELb0ELb0ELi2ELi1ELi2ELi1ELb0EEENS1_24CollectiveEpilogueBwdGQAISC_fSF_Li256ELb0ELb1EEENS1_19SingleTileSchedulerILb0ELb0ELb0ELi128EEEEEEEEEvNT_6ParamsE)
        /*0194*/ 	.word	0x00000000


	//----- nvinfo : EIATTR_REGCOUNT
	.align		4
.L_78:
        /*0198*/ 	.byte	0x04, 0x2f
        /*019a*/ 	.short	(.L_80 - .L_79)
	.align		4
.L_79:
        /*019c*/ 	.word	index@(_ZN7cutlass13device_kernelIN5flash11enable_sm90INS1_16FlashAttnBwdSm90INS1_25CollectiveMainloopBwdSm90ILi2ELi2ELi2EN4cute5tupleIJNS5_1CILi1EEES8_S8_EEENS6_IJNS7_ILi64EEENS7_ILi128EEESB_EEENS_10bfloat16_tEfNS_4arch4Sm90ELb0ELb1ELb1ELb0ELb0ELb1ELb0ELb0ELi2ELi1ELi2ELi1ELb0EEENS1_24CollectiveEpilogueBwdGQAISC_fSF_Li256ELb0ELb0EEENS1_19SingleTileSchedulerILb0ELb0ELb0ELi128EEEEEEEEEvNT_6ParamsE)
        /*01a0*/ 	.word	0x00000004


	//----- nvinfo : EIATTR_FRAME_SIZE
	.align		4
.L_80:
        /*01a4*/ 	.byte	0x04, 0x11
        /*01a6*/ 	.short	(.L_82 - .L_81)
	.align		4
.L_81:
        /*01a8*/ 	.word	index@(_ZN7cutlass13device_kernelIN5flash11enable_sm90INS1_16FlashAttnBwdSm90INS1_25CollectiveMainloopBwdSm90ILi2ELi2ELi2EN4cute5tupleIJNS5_1CILi1EEES8_S8_EEENS6_IJNS7_ILi64EEENS7_ILi128EEESB_EEENS_10bfloat16_tEfNS_4arch4Sm90ELb0ELb1ELb1ELb0ELb0ELb1ELb0ELb0ELi2ELi1ELi2ELi1ELb0EEENS1_24CollectiveEpilogueBwdGQAISC_fSF_Li256ELb0ELb0EEENS1_19SingleTileSchedulerILb0ELb0ELb0ELi128EEEEEEEEEvNT_6ParamsE)
        /*01ac*/ 	.word	0x00000000


	//----- nvinfo : EIATTR_REGCOUNT
	.align		4
.L_82:
        /*01b0*/ 	.byte	0x04, 0x2f
        /*01b2*/ 	.short	(.L_84 - .L_83)
	.align		4
.L_83:
        /*01b4*/ 	.word	index@(_ZN7cutlass13device_kernelIN5flash11enable_sm90INS1_16FlashAttnBwdSm90INS1_25CollectiveMainloopBwdSm90ILi2ELi2ELi2EN4cute5tupleIJNS5_1CILi1EEES8_S8_EEENS6_IJNS7_ILi64EEENS7_ILi128EEESB_EEENS_10bfloat16_tEfNS_4arch4Sm90ELb0ELb1ELb1ELb0ELb1ELb1ELb0ELb0ELi2ELi1ELi2ELi1ELb0EEENS1_21CollectiveEpilogueBwdISC_SD_SF_Li256ELb0ELb0ELi1EEENS1_19SingleTileSchedulerILb0ELb0ELb0ELi128EEEEEEEEEvNT_6ParamsE)
        /*01b8*/ 	.word	0x00000004


	//----- nvinfo : EIATTR_FRAME_SIZE
	.align		4
.L_84:
        /*01bc*/ 	.byte	0x04, 0x11
        /*01be*/ 	.short	(.L_86 - .L_85)
	.align		4
.L_85:
        /*01c0*/ 	.word	index@(_ZN7cutlass13device_kernelIN5flash11enable_sm90INS1_16FlashAttnBwdSm90INS1_25CollectiveMainloopBwdSm90ILi2ELi2ELi2EN4cute5tupleIJNS5_1CILi1EEES8_S8_EEENS6_IJNS7_ILi64EEENS7_ILi128EEESB_EEENS_10bfloat16_tEfNS_4arch4Sm90ELb0ELb1ELb1ELb0ELb1ELb1ELb0ELb0ELi2ELi1ELi2ELi1ELb0EEENS1_21CollectiveEpilogueBwdISC_SD_SF_Li256ELb0ELb0ELi1EEENS1_19SingleTileSchedulerILb0ELb0ELb0ELi128EEEEEEEEEvNT_6ParamsE)
        /*01c4*/ 	.word	0x00000000


	//----- nvinfo : EIATTR_REGCOUNT
	.align		4
.L_86:
        /*01c8*/ 	.byte	0x04, 0x2f
        /*01ca*/ 	.short	(.L_88 - .L_87)
	.align		4
.L_87:
        /*01cc*/ 	.word	index@(_ZN7cutlass13device_kernelIN5flash11enable_sm90INS1_16FlashAttnBwdSm90INS1_25CollectiveMainloopBwdSm90ILi2ELi2ELi2EN4cute5tupleIJNS5_1CILi1EEES8_S8_EEENS6_IJNS7_ILi64EEENS7_ILi128EEESB_EEENS_10bfloat16_tEfNS_4arch4Sm90ELb0ELb1ELb1ELb0ELb0ELb1ELb0ELb0ELi2ELi1ELi2ELi1ELb0EEENS1_21CollectiveEpilogueBwdISC_SD_SF_Li256ELb0ELb0ELi1EEENS1_19SingleTileSchedulerILb0ELb0ELb0ELi128EEEEEEEEEvNT_6ParamsE)
        /*01d0*/ 	.word	0x00000004


	//----- nvinfo : EIATTR_FRAME_SIZE
	.align		4
.L_88:
        /*01d4*/ 	.byte	0x04, 0x11
        /*01d6*/ 	.short	(.L_90 - .L_89)
	.align		4
.L_89:
        /*01d8*/ 	.word	index@(_ZN7cutlass13device_kernelIN5flash11enable_sm90INS1_16FlashAttnBwdSm90INS1_25CollectiveMainloopBwdSm90ILi2ELi2ELi2EN4cute5tupleIJNS5_1CILi1EEES8_S8_EEENS6_IJNS7_ILi64EEENS7_ILi128EEESB_EEENS_10bfloat16_tEfNS_4arch4Sm90ELb0ELb1ELb1ELb0ELb0ELb1ELb0ELb0ELi2ELi1ELi2ELi1ELb0EEENS1_21CollectiveEpilogueBwdISC_SD_SF_Li256ELb0ELb0ELi1EEENS1_19SingleTileSchedulerILb0ELb0ELb0ELi128EEEEEEEEEvNT_6ParamsE)
        /*01dc*/ 	.word	0x00000000


	//----- nvinfo : EIATTR_REGCOUNT
	.align		4
.L_90:
        /*01e0*/ 	.byte	0x04, 0x2f
        /*01e2*/ 	.short	(.L_92 - .L_91)
	.align		4
.L_91:
        /*01e4*/ 	.word	index@(_ZN7cutlass13device_kernelIN5flash11enable_sm90INS1_16FlashAttnBwdSm90INS1_25CollectiveMainloopBwdSm90ILi2ELi2ELi2EN4cute5tupleIJNS5_1CILi1EEES8_S8_EEENS6_IJNS7_ILi64EEENS7_ILi128EEESB_EEENS_10bfloat16_tEfNS_4arch4Sm90ELb0ELb0ELb1ELb1ELb1ELb1ELb0ELb0ELi2ELi1ELi2ELi1ELb0EEENS1_24CollectiveEpilogueBwdGQAISC_fSF_Li256ELb1ELb1EEENS1_19SingleTileSchedulerILb1ELb0ELb0ELi128EEEEEEEEEvNT_6ParamsE)
        /*01e8*/ 	.word	0x00000004


	//----- nvinfo : EIATTR_FRAME_SIZE
	.align		4
.L_92:
        /*01ec*/ 	.byte	0x04, 0x11
        /*01ee*/ 	.short	(.L_94 - .L_93)
	.align		4
.L_93:
        /*01f0*/ 	.word	index@(_ZN7cutlass13device_kernelIN5flash11enable_sm90INS1_16FlashAttnBwdSm90INS1_25CollectiveMainloopBwdSm90ILi2ELi2ELi2EN4cute5tupleIJNS5_1CILi1EEES8_S8_EEENS6_IJNS7_ILi64EEENS7_ILi128EEESB_EEENS_10bfloat16_tEfNS_4arch4Sm90ELb0ELb0ELb1ELb1ELb1ELb1ELb0ELb0ELi2ELi1ELi2ELi1ELb0EEENS1_24CollectiveEpilogueBwdGQAISC_fSF_Li256ELb1ELb1EEENS1_19SingleTileSchedulerILb1ELb0ELb0ELi128EEEEEEEEEvNT_6ParamsE)
        /*01f4*/ 	.word	0x00000000


	//----- nvinfo : EIATTR_REGCOUNT
	.align		4
.L_94:
        /*01f8*/ 	.byte	0x04, 0x2f
        /*01fa*/ 	.short	(.L_96 - .L_95)
	.align		4
.L_95:
        /*01fc*/ 	.word	index@(_ZN7cutlass13device_kernelIN5flash11enable_sm90INS1_16FlashAttnBwdSm90INS1_25CollectiveMainloopBwdSm90ILi2ELi2ELi2EN4cute5tupleIJNS5_1CILi1EEES8_S8_EEENS6_IJNS7_ILi64EEENS7_ILi128EEESB_EEENS_10bfloat16_tEfNS_4arch4Sm90ELb0ELb0ELb1ELb1ELb0ELb1ELb0ELb0ELi2ELi1ELi2ELi1ELb0EEENS1_24CollectiveEpilogueBwdGQAISC_fSF_Li256ELb1ELb0EEENS1_19SingleTileSchedulerILb1ELb0ELb0ELi128EEEEEEEEEvNT_6ParamsE)
        /*0200*/ 	.word	0x00000004


	//----- nvinfo : EIATTR_FRAME_SIZE
	.align		4
.L_96:
        /*0204*/ 	.byte	0x04, 0x11
        /*0206*/ 	.short	(.L_98 - .L_97)
	.align		4
.L_97:
        /*0208*/ 	.word	index@(_ZN7cutlass13device_kernelIN5flash11enable_sm90INS1_16FlashAttnBwdSm90INS1_25CollectiveMainloopBwdSm90ILi2ELi2ELi2EN4cute5tupleIJNS5_1CILi1EEES8_S8_EEENS6_IJNS7_ILi64EEENS7_ILi128EEESB_EEENS_10bfloat16_tEfNS_4arch4Sm90ELb0ELb0ELb1ELb1ELb0ELb1ELb0ELb0ELi2ELi1ELi2ELi1ELb0EEENS1_24CollectiveEpilogueBwdGQAISC_fSF_Li256ELb1ELb0EEENS1_19SingleTileSchedulerILb1ELb0ELb0ELi128EEEEEEEEEvNT_6ParamsE)
        /*020c*/ 	.word	0x00000000


	//----- nvinfo : EIATTR_REGCOUNT
	.align		4
.L_98:
        /*0210*/ 	.byte	0x04, 0x2f
        /*0212*/ 	.short	(.L_100 - .L_99)
	.align		4
.L_99:
        /*0214*/ 	.word	index@(_ZN7cutlass13device_kernelIN5flash11enable_sm90INS1_16FlashAttnBwdSm90INS1_25CollectiveMainloopBwdSm90ILi2ELi2ELi2EN4cute5tupleIJNS5_1CILi1EEES8_S8_EEENS6_IJNS7_ILi64EEENS7_ILi128EEESB_EEENS_10bfloat16_tEfNS_4arch4Sm90ELb0ELb0ELb1ELb1ELb1ELb1ELb0ELb0ELi2ELi1ELi2ELi1ELb0EEENS1_21CollectiveEpilogueBwdISC_SD_SF_Li256ELb1ELb0ELi1EEENS1_19SingleTileSchedulerILb1ELb0ELb0ELi128EEEEEEEEEvNT_6ParamsE)
        /*0218*/ 	.word	0x00000004


	//----- nvinfo : EIATTR_FRAME_SIZE
	.align		4
.L_100:
        /*021c*/ 	.byte	0x04, 0x11
        /*021e*/ 	.short	(.L_102 - .L_101)
	.align		4
.L_101:
        /*0220*/ 	.word	index@(_ZN7cutlass13device_kernelIN5flash11enable_sm90INS1_16FlashAttnBwdSm90INS1_25CollectiveMainloopBwdSm90ILi2ELi2ELi2EN4cute5tupleIJNS5_1CILi1EEES8_S8_EEENS6_IJNS7_ILi64EEENS7_ILi128EEESB_EEENS_10bfloat16_tEfNS_4arch4Sm90ELb0ELb0ELb1ELb1ELb1ELb1ELb0ELb0ELi2ELi1ELi2ELi1ELb0EEENS1_21CollectiveEpilogueBwdISC_SD_SF_Li256ELb1ELb0ELi1EEENS1_19SingleTileSchedulerILb1ELb0ELb0ELi128EEEEEEEEEvNT_6ParamsE)
        /*0224*/ 	.word	0x00000000


	//----- nvinfo : EIATTR_REGCOUNT
	.align		4
.L_102:
        /*0228*/ 	.byte	0x04, 0x2f
        /*022a*/ 	.short	(.L_104 - .L_103)
	.align		4
.L_103:
        /*022c*/ 	.word	index@(_ZN7cutlass13device_kernelIN5flash11enable_sm90INS1_16FlashAttnBwdSm90INS1_25CollectiveMainloopBwdSm90ILi2ELi2ELi2EN4cute5tupleIJNS5_1CILi1EEES8_S8_EEENS6_IJNS7_ILi64EEENS7_ILi128EEESB_EEENS_10bfloat16_tEfNS_4arch4Sm90ELb0ELb0ELb1ELb1ELb0ELb1ELb0ELb0ELi2ELi1ELi2ELi1ELb0EEENS1_21CollectiveEpilogueBwdISC_SD_SF_Li256ELb1ELb0ELi1EEENS1_19SingleTileSchedulerILb1ELb0ELb0ELi128EEEEEEEEEvNT_6ParamsE)
        /*0230*/ 	.word	0x00000004


	//----- nvinfo : EIATTR_FRAME_SIZE
	.align		4
.L_104:
        /*0234*/ 	.byte	0x04, 0x11
        /*0236*/ 	.short	(.L_106 - .L_105)
	.align		4
.L_105:
        /*0238*/ 	.word	index@(_ZN7cutlass13device_kernelIN5flash11enable_sm90INS1_16FlashAttnBwdSm90INS1_25CollectiveMainloopBwdSm90ILi2ELi2ELi2EN4cute5tupleIJNS5_1CILi1EEES8_S8_EEENS6_IJNS7_ILi64EEENS7_ILi128EEESB_EEENS_10bfloat16_tEfNS_4arch4Sm90ELb0ELb0ELb1ELb1ELb0ELb1ELb0ELb0ELi2ELi1ELi2ELi1ELb0EEENS1_21CollectiveEpilogueBwdISC_SD_SF_Li256ELb1ELb0ELi1EEENS1_19SingleTileSchedulerILb1ELb0ELb0ELi128EEEEEEEEEvNT_6ParamsE)
        /*023c*/ 	.word	0x00000000


	//----- nvinfo : EIATTR_REGCOUNT
	.align		4
.L_106:
        /*0240*/ 	.byte	0x04, 0x2f
        /*0242*/ 	.short	(.L_108 - .L_107)
	.align		4
.L_107:
        /*0244*/ 	.word	index@(_ZN7cutlass13device_kernelIN5flash11enable_sm90INS1_16FlashAttnBwdSm90INS1_25CollectiveMainloopBwdSm90ILi2ELi2ELi2EN4cute5tupleIJNS5_1CILi1EEES8_S8_EEENS6_IJNS7_ILi64EEENS7_ILi128EEESB_EEENS_10bfloat16_tEfNS_4arch4Sm90ELb0ELb0ELb1ELb0ELb1ELb1ELb0ELb0ELi2ELi1ELi2ELi1ELb0EEENS1_24CollectiveEpilogueBwdGQAISC_fSF_Li256ELb0ELb1EEENS1_19SingleTileSchedulerILb0ELb0ELb0ELi128EEEEEEEEEvNT_6ParamsE)
        /*0248*/ 	.word	0x00000004


	//----- nvinfo : EIATTR_FRAME_SIZE
	.align		4
.L_108:
        /*024c*/ 	.byte	0x04, 0x11
        /*024e*/ 	.short	(.L_110 - .L_109)
	.align		4
.L_109:
        /*0250*/ 	.word	index@(_ZN7cutlass13device_kernelIN5flash11enable_sm90INS1_16FlashAttnBwdSm90INS1_25CollectiveMainloopBwdSm90ILi2ELi2ELi2EN4cute5tupleIJNS5_1CILi1EEES8_S8_EEENS6_IJNS7_ILi64EEENS7_ILi128EEESB_EEENS_10bfloat16_tEfNS_4arch4Sm90ELb0ELb0ELb1ELb0ELb1ELb1ELb0ELb0ELi2ELi1ELi2ELi1ELb0EEENS1_24CollectiveEpilogueBwdGQAISC_fSF_Li256ELb0ELb1EEENS1_19SingleTileSchedulerILb0ELb0ELb0ELi128EEEEEEEEEvNT_6ParamsE)
        /*0254*/ 	.word	0x00000000


	//----- nvinfo : EIATTR_REGCOUNT
	.align		4
.L_110:
        /*0258*/ 	.byte	0x04, 0x2f
        /*025a*/ 	.short	(.L_112 - .L_111)
	.align		4
.L_111:
        /*025c*/ 	.word	index@(_ZN7cutlass13device_kernelIN5flash11enable_sm90INS1_16FlashAttnBwdSm90INS1_25CollectiveMainloopBwdSm90ILi2ELi2ELi2EN4cute5tupleIJNS5_1CILi1EEES8_S8_EEENS6_IJNS7_ILi64EEENS7_ILi128EEESB_EEENS_10bfloat16_tEfNS_4arch4Sm90ELb0ELb0ELb1ELb0ELb0ELb1ELb0ELb0ELi2ELi1ELi2ELi1ELb0EEENS1_24CollectiveEpilogueBwdGQAISC_fSF_Li256ELb0ELb0EEENS1_19SingleTileSchedulerILb0ELb0ELb0ELi128EEEEEEEEEvNT_6ParamsE)
        /*0260*/ 	.word	0x00000004


	//----- nvinfo : EIATTR_FRAME_SIZE
	.align		4
.L_112:
        /*0264*/ 	.byte	0x04, 0x11
        /*0266*/ 	.short	(.L_114 - .L_113)
	.align		4
.L_113:
        /*0268*/ 	.word	index@(_ZN7cutlass13device_kernelIN5flash11enable_sm90INS1_16FlashAttnBwdSm90INS1_25CollectiveMainloopBwdSm90ILi2ELi2ELi2EN4cute5tupleIJNS5_1CILi1EEES8_S8_EEENS6_IJNS7_ILi64EEENS7_ILi128EEESB_EEENS_10bfloat16_tEfNS_4arch4Sm90ELb0ELb0ELb1ELb0ELb0ELb1ELb0ELb0ELi2ELi1ELi2ELi1ELb0EEENS1_24CollectiveEpilogueBwdGQAISC_fSF_Li256ELb0ELb0EEENS1_19SingleTileSchedulerILb0ELb0ELb0ELi128EEEEEEEEEvNT_6ParamsE)
        /*026c*/ 	.word	0x00000000


	//----- nvinfo : EIATTR_REGCOUNT
	.align		4
.L_114:
        /*0270*/ 	.byte	0x04, 0x2f
        /*0272*/ 	.short	(.L_116 - .L_115)
	.align		4
.L_115:
        /*0274*/ 	.word	index@(_ZN7cutlass13device_kernelIN5flash11enable_sm90INS1_16FlashAttnBwdSm90INS1_25CollectiveMainloopBwdSm90ILi2ELi2ELi2EN4cute5tupleIJNS5_1CILi1EEES8_S8_EEENS6_IJNS7_ILi64EEENS7_ILi128EEESB_EEENS_10bfloat16_tEfNS_4arch4Sm90ELb0ELb0ELb1ELb0ELb1ELb1ELb0ELb0ELi2ELi1ELi2ELi1ELb0EEENS1_21CollectiveEpilogueBwdISC_SD_SF_Li256ELb0ELb0ELi1EEENS1_19SingleTileSchedulerILb0ELb0ELb0ELi128EEEEEEEEEvNT_6ParamsE)
        /*0278*/ 	.word	0x00000004


	//----- nvinfo : EIATTR_FRAME_SIZE
	.align		4
.L_116:
        /*027c*/ 	.byte	0x04, 0x11
        /*027e*/ 	.short	(.L_118 - .L_117)
	.align		4
.L_117:
        /*0280*/ 	.word	index@(_ZN7cutlass13device_kernelIN5flash11enable_sm90INS1_16FlashAttnBwdSm90INS1_25CollectiveMainloopBwdSm90ILi2ELi2ELi2EN4cute5tupleIJNS5_1CILi1EEES8_S8_EEENS6_IJNS7_ILi64EEENS7_ILi128EEESB_EEENS_10bfloat16_tEfNS_4arch4Sm90ELb0ELb0ELb1ELb0ELb1ELb1ELb0ELb0ELi2ELi1ELi2ELi1ELb0EEENS1_21CollectiveEpilogueBwdISC_SD_SF_Li256ELb0ELb0ELi1EEENS1_19SingleTileSchedulerILb0ELb0ELb0ELi128EEEEEEEEEvNT_6ParamsE)
        /*0284*/ 	.word	0x00000000


	//----- nvinfo : EIATTR_REGCOUNT
	.align		4
.L_118:
        /*0288*/ 	.byte	0x04, 0x2f
        /*028a*/ 	.short	(.L_120 - .L_119)
	.align		4
.L_119:
        /*028c*/ 	.word	index@(_ZN7cutlass13device_kernelIN5flash11enable_sm90INS1_16FlashAttnBwdSm90INS1_25CollectiveMainloopBwdSm90ILi2ELi2ELi2EN4cute5tupleIJNS5_1CILi1EEES8_S8_EEENS6_IJNS7_ILi64EEENS7_ILi128EEESB_EEENS_10bfloat16_tEfNS_4arch4Sm90ELb0ELb0ELb1ELb0ELb0ELb1ELb0ELb0ELi2ELi1ELi2ELi1ELb0EEENS1_21CollectiveEpilogueBwdISC_SD_SF_Li256ELb0ELb0ELi1EEENS1_19SingleTileSchedulerILb0ELb0ELb0ELi128EEEEEEEEEvNT_6ParamsE)
        /*0290*/ 	.word	0x00000004


	//----- nvinfo : EIATTR_FRAME_SIZE
	.align		4
.L_120:
        /*0294*/ 	.byte	0x04, 0x11
        /*0296*/ 	.short	(.L_122 - .L_121)
	.align		4
.L_121:
        /*0298*/ 	.word	index@(_ZN7cutlass13device_kernelIN5flash11enable_sm90INS1_16FlashAttnBwdSm90INS1_25CollectiveMainloopBwdSm90ILi2ELi2ELi2EN4cute5tupleIJNS5_1CILi1EEES8_S8_EEENS6_IJNS7_ILi64EEENS7_ILi128EEESB_EEENS_10bfloat16_tEfNS_4arch4Sm90ELb0ELb0ELb1ELb0ELb0ELb1ELb0ELb0ELi2ELi1ELi2ELi1ELb0EEENS1_21CollectiveEpilogueBwdISC_SD_SF_Li256ELb0ELb0ELi1EEENS1_19SingleTileSchedulerILb0ELb0ELb0ELi128EEEEEEEEEvNT_6ParamsE)
        /*029c*/ 	.word	0x00000000


	//----- nvinfo : EIATTR_MIN_STACK_SIZE
	.align		4
.L_122:
        /*02a0*/ 	.byte	0x04, 0x12
        /*02a2*/ 	.short	(.L_124 - .L_123)
	.align		4
.L_123:
        /*02a4*/ 	.word	index@(_ZN7cutlass13device_kernelIN5flash11enable_sm90INS1_16FlashAttnBwdSm90INS1_25CollectiveMainloopBwdSm90ILi2ELi2ELi2EN4cute5tupleIJNS5_1CILi1EEES8_S8_EEENS6_IJNS7_ILi64EEENS7_ILi128EEESB_EEENS_10bfloat16_tEfNS_4arch4Sm90ELb0ELb0ELb1ELb0ELb0ELb1ELb0ELb0ELi2ELi1ELi2ELi1ELb0EEENS1_21CollectiveEpilogueBwdISC_SD_SF_Li256ELb0ELb0ELi1EEENS1_19SingleTileSchedulerILb0ELb0ELb0ELi128EEEEEEEEEvNT_6ParamsE)
        /*02a8*/ 	.word	0x00000000


	//----- nvinfo : EIATTR_MIN_STACK_SIZE
	.align		4
.L_124:
        /*02ac*/ 	.byte	0x04, 0x12
        /*02ae*/ 	.short	(.L_126 - .L_125)
	.align		4
.L_125:
        /*02b0*/ 	.word	index@(_ZN7cutlass13device_kernelIN5flash11enable_sm90INS1_16FlashAttnBwdSm90INS1_25CollectiveMainloopBwdSm90ILi2ELi2ELi2EN4cute5tupleIJNS5_1CILi1EEES8_S8_EEENS6_IJNS7_ILi64EEENS7_ILi128EEESB_EEENS_10bfloat16_tEfNS_4arch4Sm90ELb0ELb0ELb1ELb0ELb1ELb1ELb0ELb0ELi2ELi1ELi2ELi1ELb0EEENS1_21CollectiveEpilogueBwdISC_SD_SF_Li256ELb0ELb0ELi1EEENS1_19SingleTileSchedulerILb0ELb0ELb0ELi128EEEEEEEEEvNT_6ParamsE)
        /*02b4*/ 	.word	0x00000000


	//----- nvinfo : EIATTR_MIN_STACK_SIZE
	.align		4
.L_126:
        /*02b8*/ 	.byte	0x04, 0x12
        /*02ba*/ 	.short	(.L_128 - .L_127)
	.align		4
.L_127:
        /*02bc*/ 	.word	index@(_ZN7cutlass13device_kernelIN5flash11enable_sm90INS1_16FlashAttnBwdSm90INS1_25CollectiveMainloopBwdSm90ILi2ELi2ELi2EN4cute5tupleIJNS5_1CILi1EEES8_S8_EEENS6_IJNS7_ILi64EEENS7_ILi128EEESB_EEENS_10bfloat16_tEfNS_4arch4Sm90ELb0ELb0ELb1ELb0ELb0ELb1ELb0ELb0ELi2ELi1ELi2ELi1ELb0EEENS1_24CollectiveEpilogueBwdGQAISC_fSF_Li256ELb0ELb0EEENS1_19SingleTileSchedulerILb0ELb0ELb0ELi128EEEEEEEEEvNT_6ParamsE)
        /*02c0*/ 	.word	0x00000000


	//----- nvinfo : EIATTR_MIN_STACK_SIZE
	.align		4
.L_128:
        /*02c4*/ 	.byte	0x04, 0x12
        /*02c6*/ 	.short	(.L_130 - .L_129)
	.align		4
.L_129:
        /*02c8*/ 	.word	index@(_ZN7cutlass13device_kernelIN5flash11enable_sm90INS1_16FlashAttnBwdSm90INS1_25CollectiveMainloopBwdSm90ILi2ELi2ELi2EN4cute5tupleIJNS5_1CILi1EEES8_S8_EEENS6_IJNS7_ILi64EEENS7_ILi128EEESB_EEENS_10bfloat16_tEfNS_4arch4Sm90ELb0ELb0ELb1ELb0ELb1ELb1ELb0ELb0ELi2ELi1ELi2ELi1ELb0EEENS1_24CollectiveEpilogueBwdGQAISC_fSF_Li256ELb0ELb1EEENS1_19SingleTileSchedulerILb0ELb0ELb0ELi128EEEEEEEEEvNT_6ParamsE)
        /*02cc*/ 	.word	0x00000000


	//----- nvinfo : EIATTR_MIN_STACK_SIZE
	.align		4
.L_130:
        /*02d0*/ 	.byte	0x04, 0x12
        /*02d2*/ 	.short	(.L_132 - .L_131)
	.align		4
.L_131:
        /*02d4*/ 	.word	index@(_ZN7cutlass13device_kernelIN5flash11enable_sm90INS1_16FlashAttnBwdSm90INS1_25CollectiveMainloopBwdSm90ILi2ELi2ELi2EN4cute5tupleIJNS5_1CILi1EEES8_S8_EEENS6_IJNS7_ILi64EEENS7_ILi128EEESB_EEENS_10bfloat16_tEfNS_4arch4Sm90ELb0ELb0ELb1ELb1ELb0ELb1ELb0ELb0ELi2ELi1ELi2ELi1ELb0EEENS1_21CollectiveEpilogueBwdISC_SD_SF_Li256ELb1ELb0ELi1EEENS1_19SingleTileSchedulerILb1ELb0ELb0ELi128EEEEEEEEEvNT_6ParamsE)
        /*02d8*/ 	.word	0x00000000


	//----- nvinfo : EIATTR_MIN_STACK_SIZE
	.align		4
.L_132:
        /*02dc*/ 	.byte	0x04, 0x12
        /*02de*/ 	.short	(.L_134 - .L_133)
	.align		4
.L_133:
        /*02e0*/ 	.word	index@(_ZN7cutlass13device_kernelIN5flash11enable_sm90INS1_16FlashAttnBwdSm90INS1_25CollectiveMainloopBwdSm90ILi2ELi2ELi2EN4cute5tupleIJNS5_1CILi1EEES8_S8_EEENS6_IJNS7_ILi64EEENS7_ILi128EEESB_EEENS_10bfloat16_tEfNS_4arch4Sm90ELb0ELb0ELb1ELb1ELb1ELb1ELb0ELb0ELi2ELi1ELi2ELi1ELb0EEENS1_21CollectiveEpilogueBwdISC_SD_SF_Li256ELb1ELb0ELi1EEENS1_19SingleTileSchedulerILb1ELb0ELb0ELi128EEEEEEEEEvNT_6ParamsE)
        /*02e4*/ 	.word	0x00000000


	//----- nvinfo : EIATTR_MIN_STACK_SIZE
	.align		4
.L_134:
        /*02e8*/ 	.byte	0x04, 0x12
        /*02ea*/ 	.short	(.L_136 - .L_135)
	.align		4
.L_135:
        /*02ec*/ 	.word	index@(_ZN7cutlass13device_kernelIN5flash11enable_sm90INS1_16FlashAttnBwdSm90INS1_25CollectiveMainloopBwdSm90ILi2ELi2ELi2EN4cute5tupleIJNS5_1CILi1EEES8_S8_EEENS6_IJNS7_ILi64EEENS7_ILi128EEESB_EEENS_10bfloat16_tEfNS_4arch4Sm90ELb0ELb0ELb1ELb1ELb0ELb1ELb0ELb0ELi2ELi1ELi2ELi1ELb0EEENS1_24CollectiveEpilogueBwdGQAISC_fSF_Li256ELb1ELb0EEENS1_19SingleTileSchedulerILb1ELb0ELb0ELi128EEEEEEEEEvNT_6ParamsE)
        /*02f0*/ 	.word	0x00000000


	//----- nvinfo : EIATTR_MIN_STACK_SIZE
	.align		4
.L_136:
        /*02f4*/ 	.byte	0x04, 0x12
        /*02f6*/ 	.short	(.L_138 - .L_137)
	.align		4
.L_137:
        /*02f8*/ 	.word	index@(_ZN7cutlass13device_kernelIN5flash11enable_sm90INS1_16FlashAttnBwdSm90INS1_25CollectiveMainloopBwdSm90ILi2ELi2ELi2EN4cute5tupleIJNS5_1CILi1EEES8_S8_EEENS6_IJNS7_ILi64EEENS7_ILi128EEESB_EEENS_10bfloat16_tEfNS_4arch4Sm90ELb0ELb0ELb1ELb1ELb1ELb1ELb0ELb0ELi2ELi1ELi2ELi1ELb0EEENS1_24CollectiveEpilogueBwdGQAISC_fSF_Li256ELb1ELb1EEENS1_19SingleTileSchedulerILb1ELb0ELb0ELi128EEEEEEEEEvNT_6ParamsE)
        /*02fc*/ 	.word	0x00000000


	//----- nvinfo : EIATTR_MIN_STACK_SIZE
	.align		4
.L_138:
        /*0300*/ 	.byte	0x04, 0x12
        /*0302*/ 	.short	(.L_140 - .L_139)
	.align		4
.L_139:
        /*0304*/ 	.word	index@(_ZN7cutlass13device_kernelIN5flash11enable_sm90INS1_16FlashAttnBwdSm90INS1_25CollectiveMainloopBwdSm90ILi2ELi2ELi2EN4cute5tupleIJNS5_1CILi1EEES8_S8_EEENS6_IJNS7_ILi64EEENS7_ILi128EEESB_EEENS_10bfloat16_tEfNS_4arch4Sm90ELb0ELb1ELb1ELb0ELb0ELb1ELb0ELb0ELi2ELi1ELi2ELi1ELb0EEENS1_21CollectiveEpilogueBwdISC_SD_SF_Li256ELb0ELb0ELi1EEENS1_19SingleTileSchedulerILb0ELb0ELb0ELi128EEEEEEEEEvNT_6ParamsE)
        /*0308*/ 	.word	0x00000000


	//----- nvinfo : EIATTR_MIN_STACK_SIZE
	.align		4
.L_140:
        /*030c*/ 	.byte	0x04, 0x12
        /*030e*/ 	.short	(.L_142 - .L_141)
	.align		4
.L_141:
        /*0310*/ 	.word	index@(_ZN7cutlass13device_kernelIN5flash11enable_sm90INS1_16FlashAttnBwdSm90INS1_25CollectiveMainloopBwdSm90ILi2ELi2ELi2EN4cute5tupleIJNS5_1CILi1EEES8_S8_EEENS6_IJNS7_ILi64EEENS7_ILi128EEESB_EEENS_10bfloat16_tEfNS_4arch4Sm90ELb0ELb1ELb1ELb0ELb1ELb1ELb0ELb0ELi2ELi1ELi2ELi1ELb0EEENS1_21CollectiveEpilogueBwdISC_SD_SF_Li256ELb0ELb0ELi1EEENS1_19SingleTileSchedulerILb0ELb0ELb0ELi128EEEEEEEEEvNT_6ParamsE)
        /*0314*/ 	.word	0x00000000


	//----- nvinfo : EIATTR_MIN_STACK_SIZE
	.align		4
.L_142:
        /*0318*/ 	.byte	0x04, 0x12
        /*031a*/ 	.short	(.L_144 - .L_143)
	.align		4
.L_143:
        /*031c*/ 	.word	index@(_ZN7cutlass13device_kernelIN5flash11enable_sm90INS1_16FlashAttnBwdSm90INS1_25CollectiveMainloopBwdSm90ILi2ELi2ELi2EN4cute5tupleIJNS5_1CILi1EEES8_S8_EEENS6_IJNS7_ILi64EEENS7_ILi128EEESB_EEENS_10bfloat16_tEfNS_4arch4Sm90ELb0ELb1ELb1ELb0ELb0ELb1ELb0ELb0ELi2ELi1ELi2ELi1ELb0EEENS1_24CollectiveEpilogueBwdGQAISC_fSF_Li256ELb0ELb0EEENS1_19SingleTileSchedulerILb0ELb0ELb0ELi128EEEEEEEEEvNT_6ParamsE)
        /*0320*/ 	.word	0x00000000


	//----- nvinfo : EIATTR_MIN_STACK_SIZE
	.align		4
.L_144:
        /*0324*/ 	.byte	0x04, 0x12
        /*0326*/ 	.short	(.L_146 - .L_145)
	.align		4
.L_145:
        /*0328*/ 	.word	index@(_ZN7cutlass13device_kernelIN5flash11enable_sm90INS1_16FlashAttnBwdSm90INS1_25CollectiveMainloopBwdSm90ILi2ELi2ELi2EN4cute5tupleIJNS5_1CILi1EEES8_S8_EEENS6_IJNS7_ILi64EEENS7_ILi128EEESB_EEENS_10bfloat16_tEfNS_4arch4Sm90ELb0ELb1ELb1ELb0ELb1ELb1ELb0ELb0ELi2ELi1ELi2ELi1ELb0EEENS1_24CollectiveEpilogueBwdGQAISC_fSF_Li256ELb0ELb1EEENS1_19SingleTileSchedulerILb0ELb0ELb0ELi128EEEEEEEEEvNT_6ParamsE)
        /*032c*/ 	.word	0x00000000


	//----- nvinfo : EIATTR_MIN_STACK_SIZE
	.align		4
.L_146:
        /*0330*/ 	.byte	0x04, 0x12
        /*0332*/ 	.short	(.L_148 - .L_147)
	.align		4
.L_147:
        /*0334*/ 	.word	index@(_ZN7cutlass13device_kernelIN5flash11enable_sm90INS1_16FlashAttnBwdSm90INS1_25CollectiveMainloopBwdSm90ILi2ELi2ELi2EN4cute5tupleIJNS5_1CILi1EEES8_S8_EEENS6_IJNS7_ILi64EEENS7_ILi128EEESB_EEENS_10bfloat16_tEfNS_4arch4Sm90ELb0ELb1ELb1ELb1ELb0ELb1ELb0ELb0ELi2ELi1ELi2ELi1ELb0EEENS1_21CollectiveEpilogueBwdISC_SD_SF_Li256ELb1ELb0ELi1EEENS1_19SingleTileSchedulerILb1ELb0ELb0ELi128EEEEEEEEEvNT_6ParamsE)
        /*0338*/ 	.word	0x00000000


	//----- nvinfo : EIATTR_MIN_STACK_SIZE
	.align		4
.L_148:
        /*033c*/ 	.byte	0x04, 0x12
        /*033e*/ 	.short	(.L_150 - .L_149)
	.align		4
.L_149:
        /*0340*/ 	.word	index@(_ZN7cutlass13device_kernelIN5flash11enable_sm90INS1_16FlashAttnBwdSm90INS1_25CollectiveMainloopBwdSm90ILi2ELi2ELi2EN4cute5tupleIJNS5_1CILi1EEES8_S8_EEENS6_IJNS7_ILi64EEENS7_ILi128EEESB_EEENS_10bfloat16_tEfNS_4arch4Sm90ELb0ELb1ELb1ELb1ELb1ELb1ELb0ELb0ELi2ELi1ELi2ELi1ELb0EEENS1_21CollectiveEpilogueBwdISC_SD_SF_Li256ELb1ELb0ELi1EEENS1_19SingleTileSchedulerILb1ELb0ELb0ELi128EEEEEEEEEvNT_6ParamsE)
        /*0344*/ 	.word	0x00000000


	//----- nvinfo : EIATTR_MIN_STACK_SIZE
	.align		4
.L_150:
        /*0348*/ 	.byte	0x04, 0x12
        /*034a*/ 	.short	(.L_152 - .L_151)
	.align		4
.L_151:
        /*034c*/ 	.word	index@(_ZN7cutlass13device_kernelIN5flash11enable_sm90INS1_16FlashAttnBwdSm90INS1_25CollectiveMainloopBwdSm90ILi2ELi2ELi2EN4cute5tupleIJNS5_1CILi1EEES8_S8_EEENS6_IJNS7_ILi64EEENS7_ILi128EEESB_EEENS_10bfloat16_tEfNS_4arch4Sm90ELb0ELb1ELb1ELb1ELb0ELb1ELb0ELb0ELi2ELi1ELi2ELi1ELb0EEENS1_24CollectiveEpilogueBwdGQAISC_fSF_Li256ELb1ELb0EEENS1_19SingleTileSchedulerILb1ELb0ELb0ELi128EEEEEEEEEvNT_6ParamsE)
        /*0350*/ 	.word	0x00000000


	//----- nvinfo : EIATTR_MIN_STACK_SIZE
	.align		4
.L_152:
        /*0354*/ 	.byte	0x04, 0x12
        /*0356*/ 	.short	(.L_154 - .L_153)
	.align		4
.L_153:
        /*0358*/ 	.word	index@(_ZN7cutlass13device_kernelIN5flash11enable_sm90INS1_16FlashAttnBwdSm90INS1_25CollectiveMainloopBwdSm90ILi2ELi2ELi2EN4cute5tupleIJNS5_1CILi1EEES8_S8_EEENS6_IJNS7_ILi64EEENS7_ILi128EEESB_EEENS_10bfloat16_tEfNS_4arch4Sm90ELb0ELb1ELb1ELb1ELb1ELb1ELb0ELb0ELi2ELi1ELi2ELi1ELb0EEENS1_24CollectiveEpilogueBwdGQAISC_fSF_Li256ELb1ELb1EEENS1_19SingleTileSchedulerILb1ELb0ELb0ELi128EEEEEEEEEvNT_6ParamsE)
        /*035c*/ 	.word	0x00000000


	//----- nvinfo : EIATTR_MIN_STACK_SIZE
	.align		4
.L_154:
        /*0360*/ 	.byte	0x04, 0x12
        /*0362*/ 	.short	(.L_156 - .L_155)
	.align		4
.L_155:
        /*0364*/ 	.word	index@(_ZN7cutlass13device_kernelIN5flash11enable_sm90INS1_16FlashAttnBwdSm90INS1_25CollectiveMainloopBwdSm90ILi2ELi2ELi2EN4cute5tupleIJNS5_1CILi1EEES8_S8_EEENS6_IJNS7_ILi64EEENS7_ILi128EEESB_EEENS_10bfloat16_tEfNS_4arch4Sm90ELb1ELb0ELb1ELb0ELb0ELb1ELb0ELb0ELi2ELi1ELi2ELi1ELb0EEENS1_21CollectiveEpilogueBwdISC_SD_SF_Li256ELb0ELb0ELi1EEENS1_25SingleTileBwdLPTSchedulerILb0ELi128ELb0EEEEEEEEEvNT_6ParamsE)
        /*0368*/ 	.word	0x00000000


	//----- nvinfo : EIATTR_MIN_STACK_SIZE
	.align		4
.L_156:
        /*036c*/ 	.byte	0x04, 0x12
        /*036e*/ 	.short	(.L_158 - .L_157)
	.align		4
.L_157:
        /*0370*/ 	.word	index@(_ZN7cutlass13device_kernelIN5flash11enable_sm90INS1_16FlashAttnBwdSm90INS1_25CollectiveMainloopBwdSm90ILi2ELi2ELi2EN4cute5tupleIJNS5_1CILi1EEES8_S8_EEENS6_IJNS7_ILi64EEENS7_ILi128EEESB_EEENS_10bfloat16_tEfNS_4arch4Sm90ELb1ELb0ELb1ELb0ELb1ELb1ELb0ELb0ELi2ELi1ELi2ELi1ELb0EEENS1_21CollectiveEpilogueBwdISC_SD_SF_Li256ELb0ELb0ELi1EEENS1_25SingleTileBwdLPTSchedulerILb0ELi128ELb1EEEEEEEEEvNT_6ParamsE)
        /*0374*/ 	.word	0x00000000


	//----- nvinfo : EIATTR_MIN_STACK_SIZE
	.align		4
.L_158:
        /*0378*/ 	.byte	0x04, 0x12
        /*037a*/ 	.short	(.L_160 - .L_159)
	.align		4
.L_159:
        /*037c*/ 	.word	index@(_ZN7cutlass13device_kernelIN5flash11enable_sm90INS1_16FlashAttnBwdSm90INS1_25CollectiveMainloopBwdSm90ILi2ELi2ELi2EN4cute5tupleIJNS5_1CILi1EEES8_S8_EEENS6_IJNS7_ILi64EEENS7_ILi128EEESB_EEENS_10bfloat16_tEfNS_4arch4Sm90ELb1ELb0ELb1ELb0ELb0ELb1ELb0ELb0ELi2ELi1ELi2ELi1ELb0EEENS1_24CollectiveEpilogueBwdGQAISC_fSF_Li256ELb0ELb0EEENS1_25SingleTileBwdLPTSchedulerILb0ELi128ELb0EEEEEEEEEvNT_6ParamsE)
        /*0380*/ 	.word	0x00000000


	//----- nvinfo : EIATTR_MIN_STACK_SIZE
	.align		4
.L_160:
        /*0384*/ 	.byte	0x04, 0x12
        /*0386*/ 	.short	(.L_162 - .L_161)
	.align		4
.L_161:
        /*0388*/ 	.word	index@(_ZN7cutlass13device_kernelIN5flash11enable_sm90INS1_16FlashAttnBwdSm90INS1_25CollectiveMainloopBwdSm90ILi2ELi2ELi2EN4cute5tupleIJNS5_1CILi1EEES8_S8_EEENS6_IJNS7_ILi64EEENS7_ILi128EEESB_EEENS_10bfloat16_tEfNS_4arch4Sm90ELb1ELb0ELb1ELb0ELb1ELb1ELb0ELb0ELi2ELi1ELi2ELi1ELb0EEENS1_24CollectiveEpilogueBwdGQAISC_fSF_Li256ELb0ELb1EEENS1_25SingleTileBwdLPTSchedulerILb0ELi128ELb1EEEEEEEEEvNT_6ParamsE)
        /*038c*/ 	.word	0x00000000


	//----- nvinfo : EIATTR_MIN_STACK_SIZE
	.align		4
.L_162:
        /*0390*/ 	.byte	0x04, 0x12
        /*0392*/ 	.short	(.L_164 - .L_163)
	.align		4
.L_163:
        /*0394*/ 	.word	index@(_ZN7cutlass13device_kernelIN5flash22FlashAttnBwdPreprocessIN4cute5tupleIJNS3_1CILi64EEENS5_ILi128EEEEEENS_10bfloat16_tEfNS_4arch4Sm90ELb1ELb0EEEEEvNT_6ParamsE)
        /*0398*/ 	.word	0x00000000


	//----- nvinfo : EIATTR_MIN_STACK_SIZE
	.align		4
.L_164:
        /*039c*/ 	.byte	0x04, 0x12
        /*039e*/ 	.short	(.L_166 - .L_165)
	.align		4
.L_165:
        /*03a0*/ 	.word	index@(_ZN7cutlass13device_kernelIN5flash11enable_sm90INS1_16FlashAttnBwdSm90INS1_25CollectiveMainloopBwdSm90ILi2ELi2ELi2EN4cute5tupleIJNS5_1CILi1EEES8_S8_EEENS6_IJNS7_ILi64EEENS7_ILi128EEESB_EEENS_10bfloat16_tEfNS_4arch4Sm90ELb1ELb0ELb1ELb1ELb0ELb1ELb0ELb0ELi2ELi1ELi2ELi1ELb0EEENS1_21CollectiveEpilogueBwdISC_SD_SF_Li256ELb1ELb0ELi1EEENS1_25SingleTileBwdLPTSchedulerILb1ELi128ELb0EEEEEEEEEvNT_6ParamsE)
        /*03a4*/ 	.word	0x00000000


	//----- nvinfo : EIATTR_MIN_STACK_SIZE
	.align		4
.L_166:
        /*03a8*/ 	.byte	0x04, 0x12
        /*03aa*/ 	.short	(.L_168 - .L_167)
	.align		4
.L_167:
        /*03ac*/ 	.word	index@(_ZN7cutlass13device_kernelIN5flash11enable_sm90INS1_16FlashAttnBwdSm90INS1_25CollectiveMainloopBwdSm90ILi2ELi2ELi2EN4cute5tupleIJNS5_1CILi1EEES8_S8_EEENS6_IJNS7_ILi64EEENS7_ILi128EEESB_EEENS_10bfloat16_tEfNS_4arch4Sm90ELb1ELb0ELb1ELb1ELb1ELb1ELb0ELb0ELi2ELi1ELi2ELi1ELb0EEENS1_21CollectiveEpilogueBwdISC_SD_SF_Li256ELb1ELb0ELi1EEENS1_25SingleTileBwdLPTSchedulerILb1ELi128ELb1EEEEEEEEEvNT_6ParamsE)
        /*03b0*/ 	.word	0x00000000


	//----- nvinfo : EIATTR_MIN_STACK_SIZE
	.align		4
.L_168:
        /*03b4*/ 	.byte	0x04, 0x12
        /*03b6*/ 	.short	(.L_170 - .L_169)
	.align		4
.L_169:
        /*03b8*/ 	.word	index@(_ZN7cutlass13device_kernelIN5flash11enable_sm90INS1_16FlashAttnBwdSm90INS1_25CollectiveMainloopBwdSm90ILi2ELi2ELi2EN4cute5tupleIJNS5_1CILi1EEES8_S8_EEENS6_IJNS7_ILi64EEENS7_ILi128EEESB_EEENS_10bfloat16_tEfNS_4arch4Sm90ELb1ELb0ELb1ELb1ELb0ELb1ELb0ELb0ELi2ELi1ELi2ELi1ELb0EEENS1_24CollectiveEpilogueBwdGQAISC_fSF_Li256ELb1ELb0EEENS1_25SingleTileBwdLPTSchedulerILb1ELi128ELb0EEEEEEEEEvNT_6ParamsE)
        /*03bc*/ 	.word	0x00000000


	//----- nvinfo : EIATTR_MIN_STACK_SIZE
	.align		4
.L_170:
        /*03c0*/ 	.byte	0x04, 0x12
        /*03c2*/ 	.short	(.L_172 - .L_171)
	.align		4
.L_171:
        /*03c4*/ 	.word	index@(_ZN7cutlass13device_kernelIN5flash32FlashAttnBwdPostprocessConvertdQIN4cute5tupleIJNS3_1CILi128EEES6_EEENS_10bfloat16_tEfNS_4arch4Sm90ELi256ENS3_8TiledMMAINS3_8MMA_AtomIJNS3_4SM904GMMA28MMA_64x128x16_F32BF16BF16_RSILNSE_5MajorE0ELSG_1ELNSE_7ScaleInE1ELSH_1EEEEEENS3_6LayoutINS4_IJNS5_ILi2EEENS5_ILi1EEESM_EEENS4_IJSM_NS5_ILi0EEESO_EEEEENS4_IJNS3_10UnderscoreESR_SR_EEEEELb0EEEEEvNT_6ParamsE)
        /*03c8*/ 	.word	0x00000000


	//----- nvinfo : EIATTR_MIN_STACK_SIZE
	.align		4
.L_172:
        /*03cc*/ 	.byte	0x04, 0x12
        /*03ce*/ 	.short	(.L_174 - .L_173)
	.align		4
.L_173:
        /*03d0*/ 	.word	index@(_ZN7cutlass13device_kernelIN5flash32FlashAttnBwdPostprocessConvertdQIN4cute5tupleIJNS3_1CILi64EEENS5_ILi128EEEEEENS_10bfloat16_tEfNS_4arch4Sm90ELi256ENS3_8TiledMMAINS3_8MMA_AtomIJNS3_4SM904GMMA27MMA_64x64x16_F32BF16BF16_SSILNSF_5MajorE0ELSH_1ELNSF_7ScaleInE1ELSI_1EEEEEENS3_6LayoutINS4_IJNS5_ILi1EEENS5_ILi2EEESM_EEENS4_IJNS5_ILi0EEESM_SP_EEEEENS4_IJNS3_10UnderscoreESS_SS_EEEEELb0EEEEEvNT_6ParamsE)
        /*03d4*/ 	.word	0x00000000


	//----- nvinfo : EIATTR_MIN_STACK_SIZE
	.align		4
.L_174:
        /*03d8*/ 	.byte	0x04, 0x12
        /*03da*/ 	.short	(.L_176 - .L_175)
	.align		4
.L_175:
        /*03dc*/ 	.word	index@(_ZN7cutlass13device_kernelIN5flash11enable_sm90INS1_16FlashAttnBwdSm90INS1_25CollectiveMainloopBwdSm90ILi2ELi2ELi2EN4cute5tupleIJNS5_1CILi1EEES8_S8_EEENS6_IJNS7_ILi64EEENS7_ILi128EEESB_EEENS_10bfloat16_tEfNS_4arch4Sm90ELb1ELb0ELb1ELb1ELb1ELb1ELb0ELb0ELi2ELi1ELi2ELi1ELb0EEENS1_24CollectiveEpilogueBwdGQAISC_fSF_Li256ELb1ELb1EEENS1_25SingleTileBwdLPTSchedulerILb1ELi128ELb1EEEEEEEEEvNT_6ParamsE)
        /*03e0*/ 	.word	0x00000000


	//----- nvinfo : EIATTR_MIN_STACK_SIZE
	.align		4
.L_176:
        /*03e4*/ 	.byte	0x04, 0x12
        /*03e6*/ 	.short	(.L_178 - .L_177)
	.align		4
.L_177:
        /*03e8*/ 	.word	index@(_ZN7cutlass13device_kernelIN5flash22FlashAttnBwdPreprocessIN4cute5tupleIJNS3_1CILi64EEENS5_ILi128EEEEEENS_10bfloat16_tEfNS_4arch4Sm90ELb1ELb1EEEEEvNT_6ParamsE)
        /*03ec*/ 	.word	0x00000000
.L_178:


//--------------------- .nv.compat                --------------------------
	.section	.nv.compat,"",@"SHT_CUDA_COMPAT_INFO"
	.align	4
        /*0000*/ 	.byte	0x02, 0x09, 0x01, 0x00, 0x02, 0x02, 0x02, 0x00, 0x02, 0x05, 0x05, 0x00, 0x03, 0x07, 0x01, 0x01
        /*0010*/ 	.byte	0x02, 0x03, 0x00, 0x00, 0x02, 0x06, 0x01, 0x00, 0x04, 0x0b, 0x08, 0x00, 0x00, 0x00, 0x00, 0x00
        /*0020*/ 	.byte	0x00, 0x00, 0x00, 0x00


//--------------------- .nv.info._ZN7cutlass13device_kernelIN5flash11enable_sm90INS1_16FlashAttnBwdSm90INS1_25CollectiveMainloopBwdSm90ILi2ELi2ELi2EN4cute5tupleIJNS5_1CILi1EEES8_S8_EEENS6_IJNS7_ILi64EEENS7_ILi128EEESB_EEENS_10bfloat16_tEfNS_4arch4Sm90ELb0ELb0ELb1ELb0ELb0ELb1ELb0ELb0ELi2ELi1ELi2ELi1ELb0EEENS1_21CollectiveEpilogueBwdISC_SD_SF_Li256ELb0ELb0ELi1EEENS1_19SingleTileSchedulerILb0ELb0ELb0ELi128EEEEEEEEEvNT_6ParamsE --------------------------
	.section	.nv.info._ZN7cutlass13device_kernelIN5flash11enable_sm90INS1_16FlashAttnBwdSm90INS1_25CollectiveMainloopBwdSm90ILi2ELi2ELi2EN4cute5tupleIJNS5_1CILi1EEES8_S8_EEENS6_IJNS7_ILi64EEENS7_ILi128EEESB_EEENS_10bfloat16_tEfNS_4arch4Sm90ELb0ELb0ELb1ELb0ELb0ELb1ELb0ELb0ELi2ELi1ELi2ELi1ELb0EEENS1_21CollectiveEpilogueBwdISC_SD_SF_Li256ELb0ELb0ELi1EEENS1_19SingleTileSchedulerILb0ELb0ELb0ELi128EEEEEEEEEvNT_6ParamsE,"",@"SHT_CUDA_INFO"
	.sectionflags	@""
	.align	4


	//----- nvinfo : EIATTR_CUDA_API_VERSION
	.align		4
        /*0000*/ 	.byte	0x04, 0x37
        /*0002*/ 	.short	(.L_180 - .L_179)
.L_179:
        /*0004*/ 	.word	0x00000082


	//----- nvinfo : EIATTR_KPARAM_INFO
	.align		4
.L_180:
        /*0008*/ 	.byte	0x04, 0x17
        /*000a*/ 	.short	(.L_182 - .L_181)
.L_181:
        /*000c*/ 	.word	0x00000000
        /*0010*/ 	.short	0x0000
        /*0012*/ 	.short	0x0000
        /*0014*/ 	.byte	0x00, 0xf0, 0x01, 0x24


	//----- nvinfo : EIATTR_SPARSE_MMA_MASK
	.align		4
.L_182:
        /*0018*/ 	.byte	0x03, 0x50
        /*001a*/ 	.short	0x0000


	//----- nvinfo : EIATTR_MAXREG_COUNT
	.align		4
        /*001c*/ 	.byte	0x03, 0x1b
        /*001e*/ 	.short	0x00a8


	//----- nvinfo : EIATTR_MERCURY_ISA_VERSION
	.align		4
        /*0020*/ 	.byte	0x03, 0x5f
        /*0022*/ 	.short	0x0101


	//----- nvinfo : EIATTR_VRC_CTA_INIT_COUNT
	.align		4
        /*0024*/ 	.byte	0x02, 0x4a
	.zero		1
	.zero		1


	//----- nvinfo : EIATTR_EXIT_INSTR_OFFSETS
	.align		4
        /*0028*/ 	.byte	0x04, 0x1c
        /*002a*/ 	.short	(.L_184 - .L_183)


	//   ....[0]....
.L_183:
        /*002c*/ 	.word	0x00000010


	//----- nvinfo : EIATTR_MAX_THREADS
	.align		4
.L_184:
        /*0030*/ 	.byte	0x04, 0x05
        /*0032*/ 	.short	(.L_186 - .L_185)
.L_185:
        /*0034*/ 	.word	0x00000180
        /*0038*/ 	.word	0x00000001
        /*003c*/ 	.word	0x00000001


	//----- nvinfo : EIATTR_CBANK_PARAM_SIZE
	.align		4
.L_186:
        /*0040*/ 	.byte	0x03, 0x19
        /*0042*/ 	.short	0x0900


	//----- nvinfo : EIATTR_PARAM_CBANK
	.align		4
        /*0044*/ 	.byte	0x04, 0x0a
        /*0046*/ 	.short	(.L_188 - .L_187)
	.align		4
.L_187:
        /*0048*/ 	.word	index@(.nv.constant0._ZN7cutlass13device_kernelIN5flash11enable_sm90INS1_16FlashAttnBwdSm90INS1_25CollectiveMainloopBwdSm90ILi2ELi2ELi2EN4cute5tupleIJNS5_1CILi1EEES8_S8_EEENS6_IJNS7_ILi64EEENS7_ILi128EEESB_EEENS_10bfloat16_tEfNS_4arch4Sm90ELb0ELb0ELb1ELb0ELb0ELb1ELb0ELb0ELi2ELi1ELi2ELi1ELb0EEENS1_21CollectiveEpilogueBwdISC_SD_SF_Li256ELb0ELb0ELi1EEENS1_19SingleTileSchedulerILb0ELb0ELb0ELi128EEEEEEEEEvNT_6ParamsE)
        /*004c*/ 	.short	0x0380
        /*004e*/ 	.short	0x0900


	//----- nvinfo : EIATTR_SW_WAR
	.align		4
.L_188:
        /*0050*/ 	.byte	0x04, 0x36
        /*0052*/ 	.short	(.L_190 - .L_189)
.L_189:
        /*0054*/ 	.word	0x00000008
.L_190:


//--------------------- .nv.info._ZN7cutlass13device_kernelIN5flash11enable_sm90INS1_16FlashAttnBwdSm90INS1_25CollectiveMainloopBwdSm90ILi2ELi2ELi2EN4cute5tupleIJNS5_1CILi1EEES8_S8_EEENS6_IJNS7_ILi64EEENS7_ILi128EEESB_EEENS_10bfloat16_tEfNS_4arch4Sm90ELb0ELb0ELb1ELb0ELb1ELb1ELb0ELb0ELi2ELi1ELi2ELi1ELb0EEENS1_21CollectiveEpilogueBwdISC_SD_SF_Li256ELb0ELb0ELi1EEENS1_19SingleTileSchedulerILb0ELb0ELb0ELi128EEEEEEEEEvNT_6ParamsE --------------------------
	.section	.nv.info._ZN7cutlass13device_kernelIN5flash11enable_sm90INS1_16FlashAttnBwdSm90INS1_25CollectiveMainloopBwdSm90ILi2ELi2ELi2EN4cute5tupleIJNS5_1CILi1EEES8_S8_EEENS6_IJNS7_ILi64EEENS7_ILi128EEESB_EEENS_10bfloat16_tEfNS_4arch4Sm90ELb0ELb0ELb1ELb0ELb1ELb1ELb0ELb0ELi2ELi1ELi2ELi1ELb0EEENS1_21CollectiveEpilogueBwdISC_SD_SF_Li256ELb0ELb0ELi1EEENS1_19SingleTileSchedulerILb0ELb0ELb0ELi128EEEEEEEEEvNT_6ParamsE,"",@"SHT_CUDA_INFO"
	.sectionflags	@""
	.align	4


	//----- nvinfo : EIATTR_CUDA_API_VERSION
	.align		4
        /*0000*/ 	.byte	0x04, 0x37
        /*0002*/ 	.short	(.L_192 - .L_191)
.L_191:
        /*0004*/ 	.word	0x00000082


	//----- nvinfo : EIATTR_KPARAM_INFO
	.align		4
.L_192:
        /*0008*/ 	.byte	0x04, 0x17
        /*000a*/ 	.short	(.L_194 - .L_193)
.L_193:
        /*000c*/ 	.word	0x00000000
        /*0010*/ 	.short	0x0000
        /*0012*/ 	.short	0x0000
        /*0014*/ 	.byte	0x00, 0xf0, 0x01, 0x24


	//----- nvinfo : EIATTR_SPARSE_MMA_MASK
	.align		4
.L_194:
        /*0018*/ 	.byte	0x03, 0x50
        /*001a*/ 	.short	0x0000


	//----- nvinfo : EIATTR_MAXREG_COUNT
	.align		4
        /*001c*/ 	.byte	0x03, 0x1b
        /*001e*/ 	.short	0x00a8


	//----- nvinfo : EIATTR_MERCURY_ISA_VERSION
	.align		4
        /*0020*/ 	.byte	0x03, 0x5f
        /*0022*/ 	.short	0x0101


	//----- nvinfo : EIATTR_VRC_CTA_INIT_COUNT
	.align		4
        /*0024*/ 	.byte	0x02, 0x4a
	.zero		1
	.zero		1


	//----- nvinfo : EIATTR_EXIT_INSTR_OFFSETS
	.align		4
        /*0028*/ 	.byte	0x04, 0x1c
        /*002a*/ 	.short	(.L_196 - .L_195)


	//   ....[0]....
.L_195:
        /*002c*/ 	.word	0x00000010


	//----- nvinfo : EIATTR_MAX_THREADS
	.align		4
.L_196:
        /*0030*/ 	.byte	0x04, 0x05
        /*0032*/ 	.short	(.L_198 - .L_197)
.L_197:
        /*0034*/ 	.word	0x00000180
        /*0038*/ 	.word	0x00000001
        /*003c*/ 	.word	0x00000001


	//----- nvinfo : EIATTR_CBANK_PARAM_SIZE
	.align		4
.L_198:
        /*0040*/ 	.byte	0x03, 0x19
        /*0042*/ 	.short	0x0900


	//----- nvinfo : EIATTR_PARAM_CBANK
	.align		4
        /*0044*/ 	.byte	0x04, 0x0a
        /*0046*/ 	.short	(.L_200 - .L_199)
	.align		4
.L_199:
        /*0048*/ 	.word	index@(.nv.constant0._ZN7cutlass13device_kernelIN5flash11enable_sm90INS1_16FlashAttnBwdSm90INS1_25CollectiveMainloopBwdSm90ILi2ELi2ELi2EN4cute5tupleIJNS5_1CILi1EEES8_S8_EEENS6_IJNS7_ILi64EEENS7_ILi128EEESB_EEENS_10bfloat16_tEfNS_4arch4Sm90ELb0ELb0ELb1ELb0ELb1ELb1ELb0ELb0ELi2ELi1ELi2ELi1ELb0EEENS1_21CollectiveEpilogueBwdISC_SD_SF_Li256ELb0ELb0ELi1EEENS1_19SingleTileSchedulerILb0ELb0ELb0ELi128EEEEEEEEEvNT_6ParamsE)
        /*004c*/ 	.short	0x0380
        /*004e*/ 	.short	0x0900


	//----- nvinfo : EIATTR_SW_WAR
	.align		4
.L_200:
        /*0050*/ 	.byte	0x04, 0x36
        /*0052*/ 	.short	(.L_202 - .L_201)
.L_201:
        /*0054*/ 	.word	0x00000008
.L_202:


//--------------------- .nv.info._ZN7cutlass13device_kernelIN5flash11enable_sm90INS1_16FlashAttnBwdSm90INS1_25CollectiveMainloopBwdSm90ILi2ELi2ELi2EN4cute5tupleIJNS5_1CILi1EEES8_S8_EEENS6_IJNS7_ILi64EEENS7_ILi128EEESB_EEENS_10bfloat16_tEfNS_4arch4Sm90ELb0ELb0ELb1ELb0ELb0ELb1ELb0ELb0ELi2ELi1ELi2ELi1ELb0EEENS1_24CollectiveEpilogueBwdGQAISC_fSF_Li256ELb0ELb0EEENS1_19SingleTileSchedulerILb0ELb0ELb0ELi128EEEEEEEEEvNT_6ParamsE --------------------------
	.section	.nv.info._ZN7cutlass13device_kernelIN5flash11enable_sm90INS1_16FlashAttnBwdSm90INS1_25CollectiveMainloopBwdSm90ILi2ELi2ELi2EN4cute5tupleIJNS5_1CILi1EEES8_S8_EEENS6_IJNS7_ILi64EEENS7_ILi128EEESB_EEENS_10bfloat16_tEfNS_4arch4Sm90ELb0ELb0ELb1ELb0ELb0ELb1ELb0ELb0ELi2ELi1ELi2ELi1ELb0EEENS1_24CollectiveEpilogueBwdGQAISC_fSF_Li256ELb0ELb0EEENS1_19SingleTileSchedulerILb0ELb0ELb0ELi128EEEEEEEEEvNT_6ParamsE,"",@"SHT_CUDA_INFO"
	.sectionflags	@""
	.align	4


	//----- nvinfo : EIATTR_CUDA_API_VERSION
	.align		4
        /*0000*/ 	.byte	0x04, 0x37
        /*0002*/ 	.short	(.L_204 - .L_203)
.L_203:
        /*0004*/ 	.word	0x00000082


	//----- nvinfo : EIATTR_KPARAM_INFO
	.align		4
.L_204:
        /*0008*/ 	.byte	0x04, 0x17
        /*000a*/ 	.short	(.L_206 - .L_205)
.L_205:
        /*000c*/ 	.word	0x00000000
        /*0010*/ 	.short	0x0000
        /*0012*/ 	.short	0x0000
        /*0014*/ 	.byte	0x00, 0xf0, 0x01, 0x1a


	//----- nvinfo : EIATTR_SPARSE_MMA_MASK
	.align		4
.L_206:
        /*0018*/ 	.byte	0x03, 0x50
        /*001a*/ 	.short	0x0000


	//----- nvinfo : EIATTR_MAXREG_COUNT
	.align		4
        /*001c*/ 	.byte	0x03, 0x1b
        /*001e*/ 	.short	0x00a8


	//----- nvinfo : EIATTR_MERCURY_ISA_VERSION
	.align		4
        /*0020*/ 	.byte	0x03, 0x5f
        /*0022*/ 	.short	0x0101


	//----- nvinfo : EIATTR_VRC_CTA_INIT_COUNT
	.align		4
        /*0024*/ 	.byte	0x02, 0x4a
	.zero		1
	.zero		1


	//----- nvinfo : EIATTR_EXIT_INSTR_OFFSETS
	.align		4
        /*0028*/ 	.byte	0x04, 0x1c
        /*002a*/ 	.short	(.L_208 - .L_207)


	//   ....[0]....
.L_207:
        /*002c*/ 	.word	0x00000010


	//----- nvinfo : EIATTR_MAX_THREADS
	.align		4
.L_208:
        /*0030*/ 	.byte	0x04, 0x05
        /*0032*/ 	.short	(.L_210 - .L_209)
.L_209:
        /*0034*/ 	.word	0x00000180
        /*0038*/ 	.word	0x00000001
        /*003c*/ 	.word	0x00000001


	//----- nvinfo : EIATTR_CBANK_PARAM_SIZE
	.align		4
.L_210:
        /*0040*/ 	.byte	0x03, 0x19
        /*0042*/ 	.short	0x0680


	//----- nvinfo : EIATTR_PARAM_CBANK
	.align		4
        /*0044*/ 	.byte	0x04, 0x0a
        /*0046*/ 	.short	(.L_212 - .L_211)
	.align		4
.L_211:
        /*0048*/ 	.word	index@(.nv.constant0._ZN7cutlass13device_kernelIN5flash11enable_sm90INS1_16FlashAttnBwdSm90INS1_25CollectiveMainloopBwdSm90ILi2ELi2ELi2EN4cute5tupleIJNS5_1CILi1EEES8_S8_EEENS6_IJNS7_ILi64EEENS7_ILi128EEESB_EEENS_10bfloat16_tEfNS_4arch4Sm90ELb0ELb0ELb1ELb0ELb0ELb1ELb0ELb0ELi2ELi1ELi2ELi1ELb0EEENS1_24CollectiveEpilogueBwdGQAISC_fSF_Li256ELb0ELb0EEENS1_19SingleTileSchedulerILb0ELb0ELb0ELi128EEEEEEEEEvNT_6ParamsE)
        /*004c*/ 	.short	0x0380
        /*004e*/ 	.short	0x0680


	//----- nvinfo : EIATTR_SW_WAR
	.align		4
.L_212:
        /*0050*/ 	.byte	0x04, 0x36
        /*0052*/ 	.short	(.L_214 - .L_213)
.L_213:
        /*0054*/ 	.word	0x00000008
.L_214:


//--------------------- .nv.info._ZN7cutlass13device_kernelIN5flash11enable_sm90INS1_16FlashAttnBwdSm90INS1_25CollectiveMainloopBwdSm90ILi2ELi2ELi2EN4cute5tupleIJNS5_1CILi1EEES8_S8_EEENS6_IJNS7_ILi64EEENS7_ILi128EEESB_EEENS_10bfloat16_tEfNS_4arch4Sm90ELb0ELb0ELb1ELb0ELb1ELb1ELb0ELb0ELi2ELi1ELi2ELi1ELb0EEENS1_24CollectiveEpilogueBwdGQAISC_fSF_Li256ELb0ELb1EEENS1_19SingleTileSchedulerILb0ELb0ELb0ELi128EEEEEEEEEvNT_6ParamsE --------------------------
	.section	.nv.info._ZN7cutlass13device_kernelIN5flash11enable_sm90INS1_16FlashAttnBwdSm90INS1_25CollectiveMainloopBwdSm90ILi2ELi2ELi2EN4cute5tupleIJNS5_1CILi1EEES8_S8_EEENS6_IJNS7_ILi64EEENS7_ILi128EEESB_EEENS_10bfloat16_tEfNS_4arch4Sm90ELb0ELb0ELb1ELb0ELb1ELb1ELb0ELb0ELi2ELi1ELi2ELi1ELb0EEENS1_24CollectiveEpilogueBwdGQAISC_fSF_Li256ELb0ELb1EEENS1_19SingleTileSchedulerILb0ELb0ELb0ELi128EEEEEEEEEvNT_6ParamsE,"",@"SHT_CUDA_INFO"
	.sectionflags	@""
	.align	4


	//----- nvinfo : EIATTR_CUDA_API_VERSION
	.align		4
        /*0000*/ 	.byte	0x04, 0x37
        /*0002*/ 	.short	(.L_216 - .L_215)
.L_215:
        /*0004*/ 	.word	0x00000082


	//----- nvinfo : EIATTR_KPARAM_INFO
	.align		4
.L_216:
        /*0008*/ 	.byte	0x04, 0x17
        /*000a*/ 	.short	(.L_218 - .L_217)
.L_217:
        /*000c*/ 	.word	0x00000000
        /*0010*/ 	.short	0x0000
        /*0012*/ 	.short	0x0000
        /*0014*/ 	.byte	0x00, 0xf0, 0x01, 0x1a


	//----- nvinfo : EIATTR_SPARSE_MMA_MASK
	.align		4
.L_218:
        /*0018*/ 	.byte	0x03, 0x50
        /*001a*/ 	.short	0x0000


	//----- nvinfo : EIATTR_MAXREG_COUNT
	.align		4
        /*001c*/ 	.byte	0x03, 0x1b
        /*001e*/ 	.short	0x00a8


	//----- nvinfo : EIATTR_MERCURY_ISA_VERSION
	.align		4
        /*0020*/ 	.byte	0x03, 0x5f
        /*0022*/ 	.short	0x0101


	//----- nvinfo : EIATTR_VRC_CTA_INIT_COUNT
	.align		4
        /*0024*/ 	.byte	0x02, 0x4a
	.zero		1
	.zero		1


	//----- nvinfo : EIATTR_EXIT_INSTR_OFFSETS
	.align		4
        /*0028*/ 	.byte	0x04, 0x1c
        /*002a*/ 	.short	(.L_220 - .L_219)


	//   ....[0]....
.L_219:
        /*002c*/ 	.word	0x00000010


	//----- nvinfo : EIATTR_MAX_THREADS
	.align		4
.L_220:
        /*0030*/ 	.byte	0x04, 0x05
        /*0032*/ 	.short	(.L_222 - .L_221)
.L_221:
        /*0034*/ 	.word	0x00000180
        /*0038*/ 	.word	0x00000001
        /*003c*/ 	.word	0x00000001


	//----- nvinfo : EIATTR_CBANK_PARAM_SIZE
	.align		4
.L_222:
        /*0040*/ 	.byte	0x03, 0x19
        /*0042*/ 	.short	0x0680


	//----- nvinfo : EIATTR_PARAM_CBANK
	.align		4
        /*0044*/ 	.byte	0x04, 0x0a
        /*0046*/ 	.short	(.L_224 - .L_223)
	.align		4
.L_223:
        /*0048*/ 	.word	index@(.nv.constant0._ZN7cutlass13device_kernelIN5flash11enable_sm90INS1_16FlashAttnBwdSm90INS1_25CollectiveMainloopBwdSm90ILi2ELi2ELi2EN4cute5tupleIJNS5_1CILi1EEES8_S8_EEENS6_IJNS7_ILi64EEENS7_ILi128EEESB_EEENS_10bfloat16_tEfNS_4arch4Sm90ELb0ELb0ELb1ELb0ELb1ELb1ELb0ELb0ELi2ELi1ELi2ELi1ELb0EEENS1_24CollectiveEpilogueBwdGQAISC_fSF_Li256ELb0ELb1EEENS1_19SingleTileSchedulerILb0ELb0ELb0ELi128EEEEEEEEEvNT_6ParamsE)
        /*004c*/ 	.short	0x0380
        /*004e*/ 	.short	0x0680


	//----- nvinfo : EIATTR_SW_WAR
	.align		4
.L_224:
        /*0050*/ 	.byte	0x04, 0x36
        /*0052*/ 	.short	(.L_226 - .L_225)
.L_225:
        /*0054*/ 	.word	0x00000008
.L_226:


//--------------------- .nv.info._ZN7cutlass13device_kernelIN5flash11enable_sm90INS1_16FlashAttnBwdSm90INS1_25CollectiveMainloopBwdSm90ILi2ELi2ELi2EN4cute5tupleIJNS5_1CILi1EEES8_S8_EEENS6_IJNS7_ILi64EEENS7_ILi128EEESB_EEENS_10bfloat16_tEfNS_4arch4Sm90ELb0ELb0ELb1ELb1ELb0ELb1ELb0ELb0ELi2ELi1ELi2ELi1ELb0EEENS1_21CollectiveEpilogueBwdISC_SD_SF_Li256ELb1ELb0ELi1EEENS1_19SingleTileSchedulerILb1ELb0ELb0ELi128EEEEEEEEEvNT_6ParamsE --------------------------
	.section	.nv.info._ZN7cutlass13device_kernelIN5flash11enable_sm90INS1_16FlashAttnBwdSm90INS1_25CollectiveMainloopBwdSm90ILi2ELi2ELi2EN4cute5tupleIJNS5_1CILi1EEES8_S8_EEENS6_IJNS7_ILi64EEENS7_ILi128EEESB_EEENS_10bfloat16_tEfNS_4arch4Sm90ELb0ELb0ELb1ELb1ELb0ELb1ELb0ELb0ELi2ELi1ELi2ELi1ELb0EEENS1_21CollectiveEpilogueBwdISC_SD_SF_Li256ELb1ELb0ELi1EEENS1_19SingleTileSchedulerILb1ELb0ELb0ELi128EEEEEEEEEvNT_6ParamsE,"",@"SHT_CUDA_INFO"
	.sectionflags	@""
	.align	4


	//----- nvinfo : EIATTR_CUDA_API_VERSION
	.align		4
        /*0000*/ 	.byte	0x04, 0x37
        /*0002*/ 	.short	(.L_228 - .L_227)
.L_227:
        /*0004*/ 	.word	0x00000082


	//----- nvinfo : EIATTR_KPARAM_INFO
	.align		4
.L_228:
        /*0008*/ 	.byte	0x04, 0x17
        /*000a*/ 	.short	(.L_230 - .L_229)
.L_229:
        /*000c*/ 	.word	0x00000000
        /*0010*/ 	.short	0x0000
        /*0012*/ 	.short	0x0000
        /*0014*/ 	.byte	0x00, 0xf0, 0x01, 0x1a


	//----- nvinfo : EIATTR_SPARSE_MMA_MASK
	.align		4
.L_230:
        /*0018*/ 	.byte	0x03, 0x50
        /*001a*/ 	.short	0x0000


	//----- nvinfo : EIATTR_MAXREG_COUNT
	.align		4
        /*001c*/ 	.byte	0x03, 0x1b
        /*001e*/ 	.short	0x00a8


	//----- nvinfo : EIATTR_MERCURY_ISA_VERSION
	.align		4
        /*0020*/ 	.byte	0x03, 0x5f
        /*0022*/ 	.short	0x0101


	//----- nvinfo : EIATTR_VRC_CTA_INIT_COUNT
	.align		4
        /*0024*/ 	.byte	0x02, 0x4a
	.zero		1
	.zero		1


	//----- nvinfo : EIATTR_EXIT_INSTR_OFFSETS
	.align		4
        /*0028*/ 	.byte	0x04, 0x1c
        /*002a*/ 	.short	(.L_232 - .L_231)


	//   ....[0]....
.L_231:
        /*002c*/ 	.word	0x00000010


	//----- nvinfo : EIATTR_MAX_THREADS
	.align		4
.L_232:
        /*0030*/ 	.byte	0x04, 0x05
        /*0032*/ 	.short	(.L_234 - .L_233)
.L_233:
        /*0034*/ 	.word	0x00000180
        /*0038*/ 	.word	0x00000001
        /*003c*/ 	.word	0x00000001


	//----- nvinfo : EIATTR_CBANK_PARAM_SIZE
	.align		4
.L_234:
        /*0040*/ 	.byte	0x03, 0x19
        /*0042*/ 	.short	0x0680


	//----- nvinfo : EIATTR_PARAM_CBANK
	.align		4
        /*0044*/ 	.byte	0x04, 0x0a
        /*0046*/ 	.short	(.L_236 - .L_235)
	.align		4
.L_235:
        /*0048*/ 	.word	index@(.nv.constant0._ZN7cutlass13device_kernelIN5flash11enable_sm90INS1_16FlashAttnBwdSm90INS1_25CollectiveMainloopBwdSm90ILi2ELi2ELi2EN4cute5tupleIJNS5_1CILi1EEES8_S8_EEENS6_IJNS7_ILi64EEENS7_ILi128EEESB_EEENS_10bfloat16_tEfNS_4arch4Sm90ELb0ELb0ELb1ELb1ELb0ELb1ELb0ELb0ELi2ELi1ELi2ELi1ELb0EEENS1_21CollectiveEpilogueBwdISC_SD_SF_Li256ELb1ELb0ELi1EEENS1_19SingleTileSchedulerILb1ELb0ELb0ELi128EEEEEEEEEvNT_6ParamsE)
        /*004c*/ 	.short	0x0380
        /*004e*/ 	.short	0x0680


	//----- nvinfo : EIATTR_SW_WAR
	.align		4
.L_236:
        /*0050*/ 	.byte	0x04, 0x36
        /*0052*/ 	.short	(.L_238 - .L_237)
.L_237:
        /*0054*/ 	.word	0x00000008
.L_238:


//--------------------- .nv.info._ZN7cutlass13device_kernelIN5flash11enable_sm90INS1_16FlashAttnBwdSm90INS1_25CollectiveMainloopBwdSm90ILi2ELi2ELi2EN4cute5tupleIJNS5_1CILi1EEES8_S8_EEENS6_IJNS7_ILi64EEENS7_ILi128EEESB_EEENS_10bfloat16_tEfNS_4arch4Sm90ELb0ELb0ELb1ELb1ELb1ELb1ELb0ELb0ELi2ELi1ELi2ELi1ELb0EEENS1_21CollectiveEpilogueBwdISC_SD_SF_Li256ELb1ELb0ELi1EEENS1_19SingleTileSchedulerILb1ELb0ELb0ELi128EEEEEEEEEvNT_6ParamsE --------------------------
	.section	.nv.info._ZN7cutlass13device_kernelIN5flash11enable_sm90INS1_16FlashAttnBwdSm90INS1_25CollectiveMainloopBwdSm90ILi2ELi2ELi2EN4cute5tupleIJNS5_1CILi1EEES8_S8_EEENS6_IJNS7_ILi64EEENS7_ILi128EEESB_EEENS_10bfloat16_tEfNS_4arch4Sm90ELb0ELb0ELb1ELb1ELb1ELb1ELb0ELb0ELi2ELi1ELi2ELi1ELb0EEENS1_21CollectiveEpilogueBwdISC_SD_SF_Li256ELb1ELb0ELi1EEENS1_19SingleTileSchedulerILb1ELb0ELb0ELi128EEEEEEEEEvNT_6ParamsE,"",@"SHT_CUDA_INFO"
	.sectionflags	@""
	.align	4


	//----- nvinfo : EIATTR_CUDA_API_VERSION
	.align		4
        /*0000*/ 	.byte	0x04, 0x37
        /*0002*/ 	.short	(.L_240 - .L_239)
.L_239:
        /*0004*/ 	.word	0x00000082


	//----- nvinfo : EIATTR_KPARAM_INFO
	.align		4
.L_240:
        /*0008*/ 	.byte	0x04, 0x17
        /*000a*/ 	.short	(.L_242 - .L_241)
.L_241:
        /*000c*/ 	.word	0x00000000
        /*0010*/ 	.short	0x0000
        /*0012*/ 	.short	0x0000
        /*0014*/ 	.byte	0x00, 0xf0, 0x01, 0x1a


	//----- nvinfo : EIATTR_SPARSE_MMA_MASK
	.align		4
.L_242:
        /*0018*/ 	.byte	0x03, 0x50
        /*001a*/ 	.short	0x0000


	//----- nvinfo : EIATTR_MAXREG_COUNT
	.align		4
        /*001c*/ 	.byte	0x03, 0x1b
        /*001e*/ 	.short	0x00a8


	//----- nvinfo : EIATTR_MERCURY_ISA_VERSION
	.align		4
        /*0020*/ 	.byte	0x03, 0x5f
        /*0022*/ 	.short	0x0101


	//----- nvinfo : EIATTR_VRC_CTA_INIT_COUNT
	.align		4
        /*0024*/ 	.byte	0x02, 0x4a
	.zero		1
	.zero		1


	//----- nvinfo : EIATTR_EXIT_INSTR_OFFSETS
	.align		4
        /*0028*/ 	.byte	0x04, 0x1c
        /*002a*/ 	.short	(.L_244 - .L_243)


	//   ....[0]....
.L_243:
        /*002c*/ 	.word	0x00000010


	//----- nvinfo : EIATTR_MAX_THREADS
	.align		4
.L_244:
        /*0030*/ 	.byte	0x04, 0x05
        /*0032*/ 	.short	(.L_246 - .L_245)
.L_245:
        /*0034*/ 	.word	0x00000180
        /*0038*/ 	.word	0x00000001
        /*003c*/ 	.word	0x00000001


	//----- nvinfo : EIATTR_CBANK_PARAM_SIZE
	.align		4
.L_246:
        /*0040*/ 	.byte	0x03, 0x19
        /*0042*/ 	.short	0x0680


	//----- nvinfo : EIATTR_PARAM_CBANK
	.align		4
        /*0044*/ 	.byte	0x04, 0x0a
        /*0046*/ 	.short	(.L_248 - .L_247)
	.align		4
.L_247:
        /*0048*/ 	.word	index@(.nv.constant0._ZN7cutlass13device_kernelIN5flash11enable_sm90INS1_16FlashAttnBwdSm90INS1_25CollectiveMainloopBwdSm90ILi2ELi2ELi2EN4cute5tupleIJNS5_1CILi1EEES8_S8_EEENS6_IJNS7_ILi64EEENS7_ILi128EEESB_EEENS_10bfloat16_tEfNS_4arch4Sm90ELb0ELb0ELb1ELb1ELb1ELb1ELb0ELb0ELi2ELi1ELi2ELi1ELb0EEENS1_21CollectiveEpilogueBwdISC_SD_SF_Li256ELb1ELb0ELi1EEENS1_19SingleTileSchedulerILb1ELb0ELb0ELi128EEEEEEEEEvNT_6ParamsE)
        /*004c*/ 	.short	0x0380
        /*004e*/ 	.short	0x0680


	//----- nvinfo : EIATTR_SW_WAR
	.align		4
.L_248:
        /*0050*/ 	.byte	0x04, 0x36
        /*0052*/ 	.short	(.L_250 - .L_249)
.L_249:
        /*0054*/ 	.word	0x00000008
.L_250:


//--------------------- .nv.info._ZN7cutlass13device_kernelIN5flash11enable_sm90INS1_16FlashAttnBwdSm90INS1_25CollectiveMainloopBwdSm90ILi2ELi2ELi2EN4cute5tupleIJNS5_1CILi1EEES8_S8_EEENS6_IJNS7_ILi64EEENS7_ILi128EEESB_EEENS_10bfloat16_tEfNS_4arch4Sm90ELb0ELb0ELb1ELb1ELb0ELb1ELb0ELb0ELi2ELi1ELi2ELi1ELb0EEENS1_24CollectiveEpilogueBwdGQAISC_fSF_Li256ELb1ELb0EEENS1_19SingleTileSchedulerILb1ELb0ELb0ELi128EEEEEEEEEvNT_6ParamsE --------------------------
	.section	.nv.info._ZN7cutlass13device_kernelIN5flash11enable_sm90INS1_16FlashAttnBwdSm90INS1_25CollectiveMainloopBwdSm90ILi2ELi2ELi2EN4cute5tupleIJNS5_1CILi1EEES8_S8_EEENS6_IJNS7_ILi64EEENS7_ILi128EEESB_EEENS_10bfloat16_tEfNS_4arch4Sm90ELb0ELb0ELb1ELb1ELb0ELb1ELb0ELb0ELi2ELi1ELi2ELi1ELb0EEENS1_24CollectiveEpilogueBwdGQAISC_fSF_Li256ELb1ELb0EEENS1_19SingleTileSchedulerILb1ELb0ELb0ELi128EEEEEEEEEvNT_6ParamsE,"",@"SHT_CUDA_INFO"
	.sectionflags	@""
	.align	4


	//----- nvinfo : EIATTR_CUDA_API_VERSION
	.align		4
        /*0000*/ 	.byte	0x04, 0x37
        /*0002*/ 	.short	(.L_252 - .L_251)
.L_251:
        /*0004*/ 	.word	0x00000082


	//----- nvinfo : EIATTR_KPARAM_INFO
	.align		4
.L_252:
        /*0008*/ 	.byte	0x04, 0x17
        /*000a*/ 	.short	(.L_254 - .L_253)
.L_253:
        /*000c*/ 	.word	0x00000000
        /*0010*/ 	.short	0x0000
        /*0012*/ 	.short	0x0000
        /*0014*/ 	.byte	0x00, 0xf0, 0x01, 0x1a


	//----- nvinfo : EIATTR_SPARSE_MMA_MASK
	.align		4
.L_254:
        /*0018*/ 	.byte	0x03, 0x50
        /*001a*/ 	.short	0x0000


	//----- nvinfo : EIATTR_MAXREG_COUNT
	.align		4
        /*001c*/ 	.byte	0x03, 0x1b
        /*001e*/ 	.short	0x00a8


	//----- nvinfo : EIATTR_MERCURY_ISA_VERSION
	.align		4
        /*0020*/ 	.byte	0x03, 0x5f
        /*0022*/ 	.short	0x0101


	//----- nvinfo : EIATTR_VRC_CTA_INIT_COUNT
	.align		4
        /*0024*/ 	.byte	0x02, 0x4a
	.zero		1
	.zero		1


	//----- nvinfo : EIATTR_EXIT_INSTR_OFFSETS
	.align		4
        /*0028*/ 	.byte	0x04, 0x1c
        /*002a*/ 	.short	(.L_256 - .L_255)


	//   ....[0]....
.L_255:
        /*002c*/ 	.word	0x00000010


	//----- nvinfo : EIATTR_MAX_THREADS
	.align		4
.L_256:
        /*0030*/ 	.byte	0x04, 0x05
        /*0032*/ 	.short	(.L_258 - .L_257)
.L_257:
        /*0034*/ 	.word	0x00000180
        /*0038*/ 	.word	0x00000001
        /*003c*/ 	.word	0x00000001


	//----- nvinfo : EIATTR_CBANK_PARAM_SIZE
	.align		4
.L_258:
        /*0040*/ 	.byte	0x03, 0x19
        /*0042*/ 	.short	0x0680


	//----- nvinfo : EIATTR_PARAM_CBANK
	.align		4
        /*0044*/ 	.byte	0x04, 0x0a
        /*0046*/ 	.short	(.L_260 - .L_259)
	.align		4
.L_259:
        /*0048*/ 	.word	index@(.nv.constant0._ZN7cutlass13device_kernelIN5flash11enable_sm90INS1_16FlashAttnBwdSm90INS1_25CollectiveMainloopBwdSm90ILi2ELi2ELi2EN4cute5tupleIJNS5_1CILi1EEES8_S8_EEENS6_IJNS7_ILi64EEENS7_ILi128EEESB_EEENS_10bfloat16_tEfNS_4arch4Sm90ELb0ELb0ELb1ELb1ELb0ELb1ELb0ELb0ELi2ELi1ELi2ELi1ELb0EEENS1_24CollectiveEpilogueBwdGQAISC_fSF_Li256ELb1ELb0EEENS1_19SingleTileSchedulerILb1ELb0ELb0ELi128EEEEEEEEEvNT_6ParamsE)
        /*004c*/ 	.short	0x0380
        /*004e*/ 	.short	0x0680


	//----- nvinfo : EIATTR_SW_WAR
	.align		4
.L_260:
        /*0050*/ 	.byte	0x04, 0x36
        /*0052*/ 	.short	(.L_262 - .L_261)
.L_261:
        /*0054*/ 	.word	0x00000008
.L_262:


//--------------------- .nv.info._ZN7cutlass13device_kernelIN5flash11enable_sm90INS1_16FlashAttnBwdSm90INS1_25CollectiveMainloopBwdSm90ILi2ELi2ELi2EN4cute5tupleIJNS5_1CILi1EEES8_S8_EEENS6_IJNS7_ILi64EEENS7_ILi128EEESB_EEENS_10bfloat16_tEfNS_4arch4Sm90ELb0ELb0ELb1ELb1ELb1ELb1ELb0ELb0ELi2ELi1ELi2ELi1ELb0EEENS1_24CollectiveEpilogueBwdGQAISC_fSF_Li256ELb1ELb1EEENS1_19SingleTileSchedulerILb1ELb0ELb0ELi128EEEEEEEEEvNT_6ParamsE --------------------------
	.section	.nv.info._ZN7cutlass13device_kernelIN5flash11enable_sm90INS1_16FlashAttnBwdSm90INS1_25CollectiveMainloopBwdSm90ILi2ELi2ELi2EN4cute5tupleIJNS5_1CILi1EEES8_S8_EEENS6_IJNS7_ILi64EEENS7_ILi128EEESB_EEENS_10bfloat16_tEfNS_4arch4Sm90ELb0ELb0ELb1ELb1ELb1ELb1ELb0ELb0ELi2ELi1ELi2ELi1ELb0EEENS1_24CollectiveEpilogueBwdGQAISC_fSF_Li256ELb1ELb1EEENS1_19SingleTileSchedulerILb1ELb0ELb0ELi128EEEEEEEEEvNT_6ParamsE,"",@"SHT_CUDA_INFO"
	.sectionflags	@""
	.align	4


	//----- nvinfo : EIATTR_CUDA_API_VERSION
	.align		4
        /*0000*/ 	.byte	0x04, 0x37
        /*0002*/ 	.short	(.L_264 - .L_263)
.L_263:
        /*0004*/ 	.word	0x00000082


	//----- nvinfo : EIATTR_KPARAM_INFO
	.align		4
.L_264:
        /*0008*/ 	.byte	0x04, 0x17
        /*000a*/ 	.short	(.L_266 - .L_265)
.L_265:
        /*000c*/ 	.word	0x00000000
        /*0010*/ 	.short	0x0000
        /*0012*/ 	.short	0x0000
        /*0014*/ 	.byte	0x00, 0xf0, 0x01, 0x1a


	//----- nvinfo : EIATTR_SPARSE_MMA_MASK
	.align		4
.L_266:
        /*0018*/ 	.byte	0x03, 0x50
        /*001a*/ 	.short	0x0000


	//----- nvinfo : EIATTR_MAXREG_COUNT
	.align		4
        /*001c*/ 	.byte	0x03, 0x1b
        /*001e*/ 	.short	0x00a8


	//----- nvinfo : EIATTR_MERCURY_ISA_VERSION
	.align		4
        /*0020*/ 	.byte	0x03, 0x5f
        /*0022*/ 	.short	0x0101


	//----- nvinfo : EIATTR_VRC_CTA_INIT_COUNT
	.align		4
        /*0024*/ 	.byte	0x02, 0x4a
	.zero		1
	.zero		1


	//----- nvinfo : EIATTR_EXIT_INSTR_OFFSETS
	.align		4
        /*0028*/ 	.byte	0x04, 0x1c
        /*002a*/ 	.short	(.L_268 - .L_267)


	//   ....[0]....
.L_267:
        /*002c*/ 	.word	0x00000010


	//----- nvinfo : EIATTR_MAX_THREADS
	.align		4
.L_268:
        /*0030*/ 	.byte	0x04, 0x05
        /*0032*/ 	.short	(.L_270 - .L_269)
.L_269:
        /*0034*/ 	.word	0x00000180
        /*0038*/ 	.word	0x00000001
        /*003c*/ 	.word	0x00000001


	//----- nvinfo : EIATTR_CBANK_PARAM_SIZE
	.align		4
.L_270:
        /*0040*/ 	.byte	0x03, 0x19
        /*0042*/ 	.short	0x0680


	//----- nvinfo : EIATTR_PARAM_CBANK
	.align		4
        /*0044*/ 	.byte	0x04, 0x0a
        /*0046*/ 	.short	(.L_272 - .L_271)
	.align		4
.L_271:
        /*0048*/ 	.word	index@(.nv.constant0._ZN7cutlass13device_kernelIN5flash11enable_sm90INS1_16FlashAttnBwdSm90INS1_25CollectiveMainloopBwdSm90ILi2ELi2ELi2EN4cute5tupleIJNS5_1CILi1EEES8_S8_EEENS6_IJNS7_ILi64EEENS7_ILi128EEESB_EEENS_10bfloat16_tEfNS_4arch4Sm90ELb0ELb0ELb1ELb1ELb1ELb1ELb0ELb0ELi2ELi1ELi2ELi1ELb0EEENS1_24CollectiveEpilogueBwdGQAISC_fSF_Li256ELb1ELb1EEENS1_19SingleTileSchedulerILb1ELb0ELb0ELi128EEEEEEEEEvNT_6ParamsE)
        /*004c*/ 	.short	0x0380
        /*004e*/ 	.short	0x0680


	//----- nvinfo : EIATTR_SW_WAR
	.align		4
.L_272:
        /*0050*/ 	.byte	0x04, 0x36
        /*0052*/ 	.short	(.L_274 - .L_273)
.L_273:
        /*0054*/ 	.word	0x00000008
.L_274:


//--------------------- .nv.info._ZN7cutlass13device_kernelIN5flash11enable_sm90INS1_16FlashAttnBwdSm90INS1_25CollectiveMainloopBwdSm90ILi2ELi2ELi2EN4cute5tupleIJNS5_1CILi1EEES8_S8_EEENS6_IJNS7_ILi64EEENS7_ILi128EEESB_EEENS_10bfloat16_tEfNS_4arch4Sm90ELb0ELb1ELb1ELb0ELb0ELb1ELb0ELb0ELi2ELi1ELi2ELi1ELb0EEENS1_21CollectiveEpilogueBwdISC_SD_SF_Li256ELb0ELb0ELi1EEENS1_19SingleTileSchedulerILb0ELb0ELb0ELi128EEEEEEEEEvNT_6ParamsE --------------------------
	.section	.nv.info._ZN7cutlass13device_kernelIN5flash11enable_sm90INS1_16FlashAttnBwdSm90INS1_25CollectiveMainloopBwdSm90ILi2ELi2ELi2EN4cute5tupleIJNS5_1CILi1EEES8_S8_EEENS6_IJNS7_ILi64EEENS7_ILi128EEESB_EEENS_10bfloat16_tEfNS_4arch4Sm90ELb0ELb1ELb1ELb0ELb0ELb1ELb0ELb0ELi2ELi1ELi2ELi1ELb0EEENS1_21CollectiveEpilogueBwdISC_SD_SF_Li256ELb0ELb0ELi1EEENS1_19SingleTileSchedulerILb0ELb0ELb0ELi128EEEEEEEEEvNT_6ParamsE,"",@"SHT_CUDA_INFO"
	.sectionflags	@""
	.align	4


	//----- nvinfo : EIATTR_CUDA_API_VERSION
	.align		4
        /*0000*/ 	.byte	0x04, 0x37
        /*0002*/ 	.short	(.L_276 - .L_275)
.L_275:
        /*0004*/ 	.word	0x00000082


	//----- nvinfo : EIATTR_KPARAM_INFO
	.align		4
.L_276:
        /*0008*/ 	.byte	0x04, 0x17
        /*000a*/ 	.short	(.L_278 - .L_277)
.L_277:
        /*000c*/ 	.word	0x00000000
        /*0010*/ 	.short	0x0000
        /*0012*/ 	.short	0x0000
        /*0014*/ 	.byte	0x00, 0xf0, 0x01, 0x24


	//----- nvinfo : EIATTR_SPARSE_MMA_MASK
	.align		4
.L_278:
        /*0018*/ 	.byte	0x03, 0x50
        /*001a*/ 	.short	0x0000


	//----- nvinfo : EIATTR_MAXREG_COUNT
	.align		4
        /*001c*/ 	.byte	0x03, 0x1b
        /*001e*/ 	.short	0x00a8


	//----- nvinfo : EIATTR_MERCURY_ISA_VERSION
	.align		4
        /*0020*/ 	.byte	0x03, 0x5f
        /*0022*/ 	.short	0x0101


	//----- nvinfo : EIATTR_VRC_CTA_INIT_COUNT
	.align		4
        /*0024*/ 	.byte	0x02, 0x4a
	.zero		1
	.zero		1


	//----- nvinfo : EIATTR_EXIT_INSTR_OFFSETS
	.align		4
        /*0028*/ 	.byte	0x04, 0x1c
        /*002a*/ 	.short	(.L_280 - .L_279)


	//   ....[0]....
.L_279:
        /*002c*/ 	.word	0x00000010


	//----- nvinfo : EIATTR_MAX_THREADS
	.align		4
.L_280:
        /*0030*/ 	.byte	0x04, 0x05
        /*0032*/ 	.short	(.L_282 - .L_281)
.L_281:
        /*0034*/ 	.word	0x00000180
        /*0038*/ 	.word	0x00000001
        /*003c*/ 	.word	0x00000001


	//----- nvinfo : EIATTR_CBANK_PARAM_SIZE
	.align		4
.L_282:
        /*0040*/ 	.byte	0x03, 0x19
        /*0042*/ 	.short	0x0900


	//----- nvinfo : EIATTR_PARAM_CBANK
	.align		4
        /*0044*/ 	.byte	0x04, 0x0a
        /*0046*/ 	.short	(.L_284 - .L_283)
	.align		4
.L_283:
        /*0048*/ 	.word	index@(.nv.constant0._ZN7cutlass13device_kernelIN5flash11enable_sm90INS1_16FlashAttnBwdSm90INS1_25CollectiveMainloopBwdSm90ILi2ELi2ELi2EN4cute5tupleIJNS5_1CILi1EEES8_S8_EEENS6_IJNS7_ILi64EEENS7_ILi128EEESB_EEENS_10bfloat16_tEfNS_4arch4Sm90ELb0ELb1ELb1ELb0ELb0ELb1ELb0ELb0ELi2ELi1ELi2ELi1ELb0EEENS1_21CollectiveEpilogueBwdISC_SD_SF_Li256ELb0ELb0ELi1EEENS1_19SingleTileSchedulerILb0ELb0ELb0ELi128EEEEEEEEEvNT_6ParamsE)
        /*004c*/ 	.short	0x0380
        /*004e*/ 	.short	0x0900


	//----- nvinfo : EIATTR_SW_WAR
	.align		4
.L_284:
        /*0050*/ 	.byte	0x04, 0x36
        /*0052*/ 	.short	(.L_286 - .L_285)
.L_285:
        /*0054*/ 	.word	0x00000008
.L_286:


//--------------------- .nv.info._ZN7cutlass13device_kernelIN5flash11enable_sm90INS1_16FlashAttnBwdSm90INS1_25CollectiveMainloopBwdSm90ILi2ELi2ELi2EN4cute5tupleIJNS5_1CILi1EEES8_S8_EEENS6_IJNS7_ILi64EEENS7_ILi128EEESB_EEENS_10bfloat16_tEfNS_4arch4Sm90ELb0ELb1ELb1ELb0ELb1ELb1ELb0ELb0ELi2ELi1ELi2ELi1ELb0EEENS1_21CollectiveEpilogueBwdISC_SD_SF_Li256ELb0ELb0ELi1EEENS1_19SingleTileSchedulerILb0ELb0ELb0ELi128EEEEEEEEEvNT_6ParamsE --------------------------
	.section	.nv.info._ZN7cutlass13device_kernelIN5flash11enable_sm90INS1_16FlashAttnBwdSm90INS1_25CollectiveMainloopBwdSm90ILi2ELi2ELi2EN4cute5tupleIJNS5_1CILi1EEES8_S8_EEENS6_IJNS7_ILi64EEENS7_ILi128EEESB_EEENS_10bfloat16_tEfNS_4arch4Sm90ELb0ELb1ELb1ELb0ELb1ELb1ELb0ELb0ELi2ELi1ELi2ELi1ELb0EEENS1_21CollectiveEpilogueBwdISC_SD_SF_Li256ELb0ELb0ELi1EEENS1_19SingleTileSchedulerILb0ELb0ELb0ELi128EEEEEEEEEvNT_6ParamsE,"",@"SHT_CUDA_INFO"
	.sectionflags	@""
	.align	4


	//----- nvinfo : EIATTR_CUDA_API_VERSION
	.align		4
        /*0000*/ 	.byte	0x04, 0x37
        /*0002*/ 	.short	(.L_288 - .L_287)
.L_287:
        /*0004*/ 	.word	0x00000082


	//----- nvinfo : EIATTR_KPARAM_INFO
	.align		4
.L_288:
        /*0008*/ 	.byte	0x04, 0x17
        /*000a*/ 	.short	(.L_290 - .L_289)
.L_289:
        /*000c*/ 	.word	0x00000000
        /*0010*/ 	.short	0x0000
        /*0012*/ 	.short	0x0000
        /*0014*/ 	.byte	0x00, 0xf0, 0x01, 0x24


	//----- nvinfo : EIATTR_SPARSE_MMA_MASK
	.align		4
.L_290:
        /*0018*/ 	.byte	0x03, 0x50
        /*001a*/ 	.short	0x0000


	//----- nvinfo : EIATTR_MAXREG_COUNT
	.align		4
        /*001c*/ 	.byte	0x03, 0x1b
        /*001e*/ 	.short	0x00a8


	//----- nvinfo : EIATTR_MERCURY_ISA_VERSION
	.align		4
        /*0020*/ 	.byte	0x03, 0x5f
        /*0022*/ 	.short	0x0101


	//----- nvinfo : EIATTR_VRC_CTA_INIT_COUNT
	.align		4
        /*0024*/ 	.byte	0x02, 0x4a
	.zero		1
	.zero		1


	//----- nvinfo : EIATTR_EXIT_INSTR_OFFSETS
	.align		4
        /*0028*/ 	.byte	0x04, 0x1c
        /*002a*/ 	.short	(.L_292 - .L_291)


	//   ....[0]....
.L_291:
        /*002c*/ 	.word	0x00000010


	//----- nvinfo : EIATTR_MAX_THREADS
	.align		4
.L_292:
        /*0030*/ 	.byte	0x04, 0x05
        /*0032*/ 	.short	(.L_294 - .L_293)
.L_293:
        /*0034*/ 	.word	0x00000180
        /*0038*/ 	.word	0x00000001
        /*003c*/ 	.word	0x00000001


	//----- nvinfo : EIATTR_CBANK_PARAM_SIZE
	.align		4
.L_294:
        /*0040*/ 	.byte	0x03, 0x19
        /*0042*/ 	.short	0x0900


	//----- nvinfo : EIATTR_PARAM_CBANK
	.align		4
        /*0044*/ 	.byte	0x04, 0x0a
        /*0046*/ 	.short	(.L_296 - .L_295)
	.align		4
.L_295:
        /*0048*/ 	.word	index@(.nv.constant0._ZN7cutlass13device_kernelIN5flash11enable_sm90INS1_16FlashAttnBwdSm90INS1_25CollectiveMainloopBwdSm90ILi2ELi2ELi2EN4cute5tupleIJNS5_1CILi1EEES8_S8_EEENS6_IJNS7_ILi64EEENS7_ILi128EEESB_EEENS_10bfloat16_tEfNS_4arch4Sm90ELb0ELb1ELb1ELb0ELb1ELb1ELb0ELb0ELi2ELi1ELi2ELi1ELb0EEENS1_21CollectiveEpilogueBwdISC_SD_SF_Li256ELb0ELb0ELi1EEENS1_19SingleTileSchedulerILb0ELb0ELb0ELi128EEEEEEEEEvNT_6ParamsE)
        /*004c*/ 	.short	0x0380
        /*004e*/ 	.short	0x0900


	//----- nvinfo : EIATTR_SW_WAR
	.align		4
.L_296:
        /*0050*/ 	.byte	0x04, 0x36
        /*0052*/ 	.short	(.L_298 - .L_297)
.L_297:
        /*0054*/ 	.word	0x00000008
.L_298:


//--------------------- .nv.info._ZN7cutlass13device_kernelIN5flash11enable_sm90INS1_16FlashAttnBwdSm90INS1_25CollectiveMainloopBwdSm90ILi2ELi2ELi2EN4cute5tupleIJNS5_1CILi1EEES8_S8_EEENS6_IJNS7_ILi64EEENS7_ILi128EEESB_EEENS_10bfloat16_tEfNS_4arch4Sm90ELb0ELb1ELb1ELb0ELb0ELb1ELb0ELb0ELi2ELi1ELi2ELi1ELb0EEENS1_24CollectiveEpilogueBwdGQAISC_fSF_Li256ELb0ELb0EEENS1_19SingleTileSchedulerILb0ELb0ELb0ELi128EEEEEEEEEvNT_6ParamsE --------------------------
	.section	.nv.info._ZN7cutlass13device_kernelIN5flash11enable_sm90INS1_16FlashAttnBwdSm90INS1_25CollectiveMainloopBwdSm90ILi2ELi2ELi2EN4cute5tupleIJNS5_1CILi1EEES8_S8_EEENS6_IJNS7_ILi64EEENS7_ILi128EEESB_EEENS_10bfloat16_tEfNS_4arch4Sm90ELb0ELb1ELb1ELb0ELb0ELb1ELb0ELb0ELi2ELi1ELi2ELi1ELb0EEENS1_24CollectiveEpilogueBwdGQAISC_fSF_Li256ELb0ELb0EEENS1_19SingleTileSchedulerILb0ELb0ELb0ELi128EEEEEEEEEvNT_6ParamsE,"",@"SHT_CUDA_INFO"
	.sectionflags	@""
	.align	4


	//----- nvinfo : EIATTR_CUDA_API_VERSION
	.align		4
        /*0000*/ 	.byte	0x04, 0x37
        /*0002*/ 	.short	(.L_300 - .L_299)
.L_299:
        /*0004*/ 	.word	0x00000082


	//----- nvinfo : EIATTR_KPARAM_INFO
	.align		4
.L_300:
        /*0008*/ 	.byte	0x04, 0x17
        /*000a*/ 	.short	(.L_302 - .L_301)
.L_301:
        /*000c*/ 	.word	0x00000000
        /*0010*/ 	.short	0x0000
        /*0012*/ 	.short	0x0000
        /*0014*/ 	.byte	0x00, 0xf0, 0x01, 0x1a


	//----- nvinfo : EIATTR_SPARSE_MMA_MASK
	.align		4
.L_302:
        /*0018*/ 	.byte	0x03, 0x50
        /*001a*/ 	.short	0x0000


	//----- nvinfo : EIATTR_MAXREG_COUNT
	.align		4
        /*001c*/ 	.byte	0x03, 0x1b
        /*001e*/ 	.short	0x00a8


	//----- nvinfo : EIATTR_MERCURY_ISA_VERSION
	.align		4
        /*0020*/ 	.byte	0x03, 0x5f
        /*0022*/ 	.short	0x0101


	//----- nvinfo : EIATTR_VRC_CTA_INIT_COUNT
	.align		4
        /*0024*/ 	.byte	0x02, 0x4a
	.zero		1
	.zero		1


	//----- nvinfo : EIATTR_EXIT_INSTR_OFFSETS
	.align		4
        /*0028*/ 	.byte	0x04, 0x1c
        /*002a*/ 	.short	(.L_304 - .L_303)


	//   ....[0]....
.L_303:
        /*002c*/ 	.word	0x00000010


	//----- nvinfo : EIATTR_MAX_THREADS
	.align		4
.L_304:
        /*0030*/ 	.byte	0x04, 0x05
        /*0032*/ 	.short	(.L_306 - .L_305)
.L_305:
        /*0034*/ 	.word	0x00000180
        /*0038*/ 	.word	0x00000001
        /*003c*/ 	.word	0x00000001


	//----- nvinfo : EIATTR_CBANK_PARAM_SIZE
	.align		4
.L_306:
        /*0040*/ 	.byte	0x03, 0x19
        /*0042*/ 	.short	0x0680


	//----- nvinfo : EIATTR_PARAM_CBANK
	.align		4
        /*0044*/ 	.byte	0x04, 0x0a
        /*0046*/ 	.short	(.L_308 - .L_307)
	.align		4
.L_307:
        /*0048*/ 	.word	index@(.nv.constant0._ZN7cutlass13device_kernelIN5flash11enable_sm90INS1_16FlashAttnBwdSm90INS1_25CollectiveMainloopBwdSm90ILi2ELi2ELi2EN4cute5tupleIJNS5_1CILi1EEES8_S8_EEENS6_IJNS7_ILi64EEENS7_ILi128EEESB_EEENS_10bfloat16_tEfNS_4arch4Sm90ELb0ELb1ELb1ELb0ELb0ELb1ELb0ELb0ELi2ELi1ELi2ELi1ELb0EEENS1_24CollectiveEpilogueBwdGQAISC_fSF_Li256ELb0ELb0EEENS1_19SingleTileSchedulerILb0ELb0ELb0ELi128EEEEEEEEEvNT_6ParamsE)
        /*004c*/ 	.short	0x0380
        /*004e*/ 	.short	0x0680


	//----- nvinfo : EIATTR_SW_WAR
	.align		4
.L_308:
        /*0050*/ 	.byte	0x04, 0x36
        /*0052*/ 	.short	(.L_310 - .L_309)
.L_309:
        /*0054*/ 	.word	0x00000008
.L_310:


//--------------------- .nv.info._ZN7cutlass13device_kernelIN5flash11enable_sm90INS1_16FlashAttnBwdSm90INS1_25CollectiveMainloopBwdSm90ILi2ELi2ELi2EN4cute5tupleIJNS5_1CILi1EEES8_S8_EEENS6_IJNS7_ILi64EEENS7_ILi128EEESB_EEENS_10bfloat16_tEfNS_4arch4Sm90ELb0ELb1ELb1ELb0ELb1ELb1ELb0ELb0ELi2ELi1ELi2ELi1ELb0EEENS1_24CollectiveEpilogueBwdGQAISC_fSF_Li256ELb0ELb1EEENS1_19SingleTileSchedulerILb0ELb0ELb0ELi128EEEEEEEEEvNT_6ParamsE --------------------------
	.section	.nv.info._ZN7cutlass13device_kernelIN5flash11enable_sm90INS1_16FlashAttnBwdSm90INS1_25CollectiveMainloopBwdSm90ILi2ELi2ELi2EN4cute5tupleIJNS5_1CILi1EEES8_S8_EEENS6_IJNS7_ILi64EEENS7_ILi128EEESB_EEENS_10bfloat16_tEfNS_4arch4Sm90ELb0ELb1ELb1ELb0ELb1ELb1ELb0ELb0ELi2ELi1ELi2ELi1ELb0EEENS1_24CollectiveEpilogueBwdGQAISC_fSF_Li256ELb0ELb1EEENS1_19SingleTileSchedulerILb0ELb0ELb0ELi128EEEEEEEEEvNT_6ParamsE,"",@"SHT_CUDA_INFO"
	.sectionflags	@""
	.align	4


	//----- nvinfo : EIATTR_CUDA_API_VERSION
	.align		4
        /*0000*/ 	.byte	0x04, 0x37
        /*0002*/ 	.short	(.L_312 - .L_311)
.L_311:
        /*0004*/ 	.word	0x00000082


	//----- nvinfo : EIATTR_KPARAM_INFO
	.align		4
.L_312:
        /*0008*/ 	.byte	0x04, 0x17
        /*000a*/ 	.short	(.L_314 - .L_313)
.L_313:
        /*000c*/ 	.word	0x00000000
        /*0010*/ 	.short	0x0000
        /*0012*/ 	.short	0x0000
        /*0014*/ 	.byte	0x00, 0xf0, 0x01, 0x1a


	//----- nvinfo : EIATTR_SPARSE_MMA_MASK
	.align		4
.L_314:
        /*0018*/ 	.byte	0x03, 0x50
        /*001a*/ 	.short	0x0000


	//----- nvinfo : EIATTR_MAXREG_COUNT
	.align		4
        /*001c*/ 	.byte	0x03, 0x1b
        /*001e*/ 	.short	0x00a8


	//----- nvinfo : EIATTR_MERCURY_ISA_VERSION
	.align		4
        /*0020*/ 	.byte	0x03, 0x5f
        /*0022*/ 	.short	0x0101


	//----- nvinfo : EIATTR_VRC_CTA_INIT_COUNT
	.align		4
        /*0024*/ 	.byte	0x02, 0x4a
	.zero		1
	.zero		1


	//----- nvinfo : EIATTR_EXIT_INSTR_OFFSETS
	.align		4
        /*0028*/ 	.byte	0x04, 0x1c
        /*002a*/ 	.short	(.L_316 - .L_315)


	//   ....[0]....
.L_315:
        /*002c*/ 	.word	0x00000010


	//----- nvinfo : EIATTR_MAX_THREADS
	.align		4
.L_316:
        /*0030*/ 	.byte	0x04, 0x05
        /*0032*/ 	.short	(.L_318 - .L_317)
.L_317:
        /*0034*/ 	.word	0x00000180
        /*0038*/ 	.word	0x00000001
        /*003c*/ 	.word	0x00000001


	//----- nvinfo : EIATTR_CBANK_PARAM_SIZE
	.align		4
.L_318:
        /*0040*/ 	.byte	0x03, 0x19
        /*0042*/ 	.short	0x0680


	//----- nvinfo : EIATTR_PARAM_CBANK
	.align		4
        /*0044*/ 	.byte	0x04, 0x0a
        /*0046*/ 	.short	(.L_320 - .L_319)
	.align		4
.L_319:
        /*0048*/ 	.word	index@(.nv.constant0._ZN7cutlass13device_kernelIN5flash11enable_sm90INS1_16FlashAttnBwdSm90INS1_25CollectiveMainloopBwdSm90ILi2ELi2ELi2EN4cute5tupleIJNS5_1CILi1EEES8_S8_EEENS6_IJNS7_ILi64EEENS7_ILi128EEESB_EEENS_10bfloat16_tEfNS_4arch4Sm90ELb0ELb1ELb1ELb0ELb1ELb1ELb0ELb0ELi2ELi1ELi2ELi1ELb0EEENS1_24CollectiveEpilogueBwdGQAISC_fSF_Li256ELb0ELb1EEENS1_19SingleTileSchedulerILb0ELb0ELb0ELi128EEEEEEEEEvNT_6ParamsE)
        /*004c*/ 	.short	0x0380
        /*004e*/ 	.short	0x0680


	//----- nvinfo : EIATTR_SW_WAR
	.align		4
.L_320:
        /*0050*/ 	.byte	0x04, 0x36
        /*0052*/ 	.short	(.L_322 - .L_321)
.L_321:
        /*0054*/ 	.word	0x00000008
.L_322:


//--------------------- .nv.info._ZN7cutlass13device_kernelIN5flash11enable_sm90INS1_16FlashAttnBwdSm90INS1_25CollectiveMainloopBwdSm90ILi2ELi2ELi2EN4cute5tupleIJNS5_1CILi1EEES8_S8_EEENS6_IJNS7_ILi64EEENS7_ILi128EEESB_EEENS_10bfloat16_tEfNS_4arch4Sm90ELb0ELb1ELb1ELb1ELb0ELb1ELb0ELb0ELi2ELi1ELi2ELi1ELb0EEENS1_21CollectiveEpilogueBwdISC_SD_SF_Li256ELb1ELb0ELi1EEENS1_19SingleTileSchedulerILb1ELb0ELb0ELi128EEEEEEEEEvNT_6ParamsE --------------------------
	.section	.nv.info._ZN7cutlass13device_kernelIN5flash11enable_sm90INS1_16FlashAttnBwdSm90INS1_25CollectiveMainloopBwdSm90ILi2ELi2ELi2EN4cute5tupleIJNS5_1CILi1EEES8_S8_EEENS6_IJNS7_ILi64EEENS7_ILi128EEESB_EEENS_10bfloat16_tEfNS_4arch4Sm90ELb0ELb1ELb1ELb1ELb0ELb1ELb0ELb0ELi2ELi1ELi2ELi1ELb0EEENS1_21CollectiveEpilogueBwdISC_SD_SF_Li256ELb1ELb0ELi1EEENS1_19SingleTileSchedulerILb1ELb0ELb0ELi128EEEEEEEEEvNT_6ParamsE,"",@"SHT_CUDA_INFO"
	.sectionflags	@""
	.align	4


	//----- nvinfo : EIATTR_CUDA_API_VERSION
	.align		4
        /*0000*/ 	.byte	0x04, 0x37
        /*0002*/ 	.short	(.L_324 - .L_323)
.L_323:
        /*0004*/ 	.word	0x00000082


	//----- nvinfo : EIATTR_KPARAM_INFO
	.align		4
.L_324:
        /*0008*/ 	.byte	0x04, 0x17
        /*000a*/ 	.short	(.L_326 - .L_325)
.L_325:
        /*000c*/ 	.word	0x00000000
        /*0010*/ 	.short	0x0000
        /*0012*/ 	.short	0x0000
        /*0014*/ 	.byte	0x00, 0xf0, 0x01, 0x1a


	//----- nvinfo : EIATTR_SPARSE_MMA_MASK
	.align		4
.L_326:
        /*0018*/ 	.byte	0x03, 0x50
        /*001a*/ 	.short	0x0000


	//----- nvinfo : EIATTR_MAXREG_COUNT
	.align		4
        /*001c*/ 	.byte	0x03, 0x1b
        /*001e*/ 	.short	0x00a8


	//----- nvinfo : EIATTR_MERCURY_ISA_VERSION
	.align		4
        /*0020*/ 	.byte	0x03, 0x5f
        /*0022*/ 	.short	0x0101


	//----- nvinfo : EIATTR_VRC_CTA_INIT_COUNT
	.align		4
        /*0024*/ 	.byte	0x02, 0x4a
	.zero		1
	.zero		1


	//----- nvinfo : EIATTR_EXIT_INSTR_OFFSETS
	.align		4
        /*0028*/ 	.byte	0x04, 0x1c
        /*002a*/ 	.short	(.L_328 - .L_327)


	//   ....[0]....
.L_327:
        /*002c*/ 	.word	0x00000010


	//----- nvinfo : EIATTR_MAX_THREADS
	.align		4
.L_328:
        /*0030*/ 	.byte	0x04, 0x05
        /*0032*/ 	.short	(.L_330 - .L_329)
.L_329:
        /*0034*/ 	.word	0x00000180
        /*0038*/ 	.word	0x00000001
        /*003c*/ 	.word	0x00000001


	//----- nvinfo : EIATTR_CBANK_PARAM_SIZE
	.align		4
.L_330:
        /*0040*/ 	.byte	0x03, 0x19
        /*0042*/ 	.short	0x0680


	//----- nvinfo : EIATTR_PARAM_CBANK
	.align		4
        /*0044*/ 	.byte	0x04, 0x0a
        /*0046*/ 	.short	(.L_332 - .L_331)
	.align		4
.L_331:
        /*0048*/ 	.word	index@(.nv.constant0._ZN7cutlass13device_kernelIN5flash11enable_sm90INS1_16FlashAttnBwdSm90INS1_25CollectiveMainloopBwdSm90ILi2ELi2ELi2EN4cute5tupleIJNS5_1CILi1EEES8_S8_EEENS6_IJNS7_ILi64EEENS7_ILi128EEESB_EEENS_10bfloat16_tEfNS_4arch4Sm90ELb0ELb1ELb1ELb1ELb0ELb1ELb0ELb0ELi2ELi1ELi2ELi1ELb0EEENS1_21CollectiveEpilogueBwdISC_SD_SF_Li256ELb1ELb0ELi1EEENS1_19SingleTileSchedulerILb1ELb0ELb0ELi128EEEEEEEEEvNT_6ParamsE)
        /*004c*/ 	.short	0x0380
        /*004e*/ 	.short	0x0680


	//----- nvinfo : EIATTR_SW_WAR
	.align		4
.L_332:
        /*0050*/ 	.byte	0x04, 0x36
        /*0052*/ 	.short	(.L_334 - .L_333)
.L_333:
        /*0054*/ 	.word	0x00000008
.L_334:


//--------------------- .nv.info._ZN7cutlass13device_kernelIN5flash11enable_sm90INS1_16FlashAttnBwdSm90INS1_25CollectiveMainloopBwdSm90ILi2ELi2ELi2EN4cute5tupleIJNS5_1CILi1EEES8_S8_EEENS6_IJNS7_ILi64EEENS7_ILi128EEESB_EEENS_10bfloat16_tEfNS_4arch4Sm90ELb0ELb1ELb1ELb1ELb1ELb1ELb0ELb0ELi2ELi1ELi2ELi1ELb0EEENS1_21CollectiveEpilogueBwdISC_SD_SF_Li256ELb1ELb0ELi1EEENS1_19SingleTileSchedulerILb1ELb0ELb0ELi128EEEEEEEEEvNT_6ParamsE --------------------------
	.section	.nv.info._ZN7cutlass13device_kernelIN5flash11enable_sm90INS1_16FlashAttnBwdSm90INS1_25CollectiveMainloopBwdSm90ILi2ELi2ELi2EN4cute5tupleIJNS5_1CILi1EEES8_S8_EEENS6_IJNS7_ILi64EEENS7_ILi128EEESB_EEENS_10bfloat16_tEfNS_4arch4Sm90ELb0ELb1ELb1ELb1ELb1ELb1ELb0ELb0ELi2ELi1ELi2ELi1ELb0EEENS1_21CollectiveEpilogueBwdISC_SD_SF_Li256ELb1ELb0ELi1EEENS1_19SingleTileSchedulerILb1ELb0ELb0ELi128EEEEEEEEEvNT_6ParamsE,"",@"SHT_CUDA_INFO"
	.sectionflags	@""
	.align	4


	//----- nvinfo : EIATTR_CUDA_API_VERSION
	.align		4
        /*0000*/ 	.byte	0x04, 0x37
        /*0002*/ 	.short	(.L_336 - .L_335)
.L_335:
        /*0004*/ 	.word	0x00000082


	//----- nvinfo : EIATTR_KPARAM_INFO
	.align		4
.L_336:
        /*0008*/ 	.byte	0x04, 0x17
        /*000a*/ 	.short	(.L_338 - .L_337)
.L_337:
        /*000c*/ 	.word	0x00000000
        /*0010*/ 	.short	0x0000
        /*0012*/ 	.short	0x0000
        /*0014*/ 	.byte	0x00, 0xf0, 0x01, 0x1a


	//----- nvinfo : EIATTR_SPARSE_MMA_MASK
	.align		4
.L_338:
        /*0018*/ 	.byte	0x03, 0x50
        /*001a*/ 	.short	0x0000


	//----- nvinfo : EIATTR_MAXREG_COUNT
	.align		4
        /*001c*/ 	.byte	0x03, 0x1b
        /*001e*/ 	.short	0x00a8


	//----- nvinfo : EIATTR_MERCURY_ISA_VERSION
	.align		4
        /*0020*/ 	.byte	0x03, 0x5f
        /*0022*/ 	.short	0x0101


	//----- nvinfo : EIATTR_VRC_CTA_INIT_COUNT
	.align		4
        /*0024*/ 	.byte	0x02, 0x4a
	.zero		1
	.zero		1


	//----- nvinfo : EIATTR_EXIT_INSTR_OFFSETS
	.align		4
        /*0028*/ 	.byte	0x04, 0x1c
        /*002a*/ 	.short	(.L_340 - .L_339)


	//   ....[0]....
.L_339:
        /*002c*/ 	.word	0x00000010


	//----- nvinfo : EIATTR_MAX_THREADS
	.align		4
.L_340:
        /*0030*/ 	.byte	0x04, 0x05
        /*0032*/ 	.short	(.L_342 - .L_341)
.L_341:
        /*0034*/ 	.word	0x00000180
        /*0038*/ 	.word	0x00000001
        /*003c*/ 	.word	0x00000001


	//----- nvinfo : EIATTR_CBANK_PARAM_SIZE
	.align		4
.L_342:
        /*0040*/ 	.byte	0x03, 0x19
        /*0042*/ 	.short	0x0680


	//----- nvinfo : EIATTR_PARAM_CBANK
	.align		4
        /*0044*/ 	.byte	0x04, 0x0a
        /*0046*/ 	.short	(.L_344 - .L_343)
	.align		4
.L_343:
        /*0048*/ 	.word	index@(.nv.constant0._ZN7cutlass13device_kernelIN5flash11enable_sm90INS1_16FlashAttnBwdSm90INS1_25CollectiveMainloopBwdSm90ILi2ELi2ELi2EN4cute5tupleIJNS5_1CILi1EEES8_S8_EEENS6_IJNS7_ILi64EEENS7_ILi128EEESB_EEENS_10bfloat16_tEfNS_4arch4Sm90ELb0ELb1ELb1ELb1ELb1ELb1ELb0ELb0ELi2ELi1ELi2ELi1ELb0EEENS1_21CollectiveEpilogueBwdISC_SD_SF_Li256ELb1ELb0ELi1EEENS1_19SingleTileSchedulerILb1ELb0ELb0ELi128EEEEEEEEEvNT_6ParamsE)
        /*004c*/ 	.short	0x0380
        /*004e*/ 	.short	0x0680


	//----- nvinfo : EIATTR_SW_WAR
	.align		4
.L_344:
        /*0050*/ 	.byte	0x04, 0x36
        /*0052*/ 	.short	(.L_346 - .L_345)
.L_345:
        /*0054*/ 	.word	0x00000008
.L_346:


//--------------------- .nv.info._ZN7cutlass13device_kernelIN5flash11enable_sm90INS1_16FlashAttnBwdSm90INS1_25CollectiveMainloopBwdSm90ILi2ELi2ELi2EN4cute5tupleIJNS5_1CILi1EEES8_S8_EEENS6_IJNS7_ILi64EEENS7_ILi128EEESB_EEENS_10bfloat16_tEfNS_4arch4Sm90ELb0ELb1ELb1ELb1ELb0ELb1ELb0ELb0ELi2ELi1ELi2ELi1ELb0EEENS1_24CollectiveEpilogueBwdGQAISC_fSF_Li256ELb1ELb0EEENS1_19SingleTileSchedulerILb1ELb0ELb0ELi128EEEEEEEEEvNT_6ParamsE --------------------------
	.section	.nv.info._ZN7cutlass13device_kernelIN5flash11enable_sm90INS1_16FlashAttnBwdSm90INS1_25CollectiveMainloopBwdSm90ILi2ELi2ELi2EN4cute5tupleIJNS5_1CILi1EEES8_S8_EEENS6_IJNS7_ILi64EEENS7_ILi128EEESB_EEENS_10bfloat16_tEfNS_4arch4Sm90ELb0ELb1ELb1ELb1ELb0ELb1ELb0ELb0ELi2ELi1ELi2ELi1ELb0EEENS1_24CollectiveEpilogueBwdGQAISC_fSF_Li256ELb1ELb0EEENS1_19SingleTileSchedulerILb1ELb0ELb0ELi128EEEEEEEEEvNT_6ParamsE,"",@"SHT_CUDA_INFO"
	.sectionflags	@""
	.align	4


	//----- nvinfo : EIATTR_CUDA_API_VERSION
	.align		4
        /*0000*/ 	.byte	0x04, 0x37
        /*0002*/ 	.short	(.L_348 - .L_347)
.L_347:
        /*0004*/ 	.word	0x00000082


	//----- nvinfo : EIATTR_KPARAM_INFO
	.align		4
.L_348:
        /*0008*/ 	.byte	0x04, 0x17
        /*000a*/ 	.short	(.L_350 - .L_349)
.L_349:
        /*000c*/ 	.word	0x00000000
        /*0010*/ 	.short	0x0000
        /*0012*/ 	.short	0x0000
        /*0014*/ 	.byte	0x00, 0xf0, 0x01, 0x1a


	//----- nvinfo : EIATTR_SPARSE_MMA_MASK
	.align		4
.L_350:
        /*0018*/ 	.byte	0x03, 0x50
        /*001a*/ 	.short	0x0000


	//----- nvinfo : EIATTR_MAXREG_COUNT
	.align		4
        /*001c*/ 	.byte	0x03, 0x1b
        /*001e*/ 	.short	0x00a8


	//----- nvinfo : EIATTR_MERCURY_ISA_VERSION
	.align		4
        /*0020*/ 	.byte	0x03, 0x5f
        /*0022*/ 	.short	0x0101


	//----- nvinfo : EIATTR_VRC_CTA_INIT_COUNT
	.align		4
        /*0024*/ 	.byte	0x02, 0x4a
	.zero		1
	.zero		1


	//----- nvinfo : EIATTR_EXIT_INSTR_OFFSETS
	.align		4
        /*0028*/ 	.byte	0x04, 0x1c
        /*002a*/ 	.short	(.L_352 - .L_351)


	//   ....[0]....
.L_351:
        /*002c*/ 	.word	0x00000010


	//----- nvinfo : EIATTR_MAX_THREADS
	.align		4
.L_352:
        /*0030*/ 	.byte	0x04, 0x05
        /*0032*/ 	.short	(.L_354 - .L_353)
.L_353:
        /*0034*/ 	.word	0x00000180
        /*0038*/ 	.word	0x00000001
        /*003c*/ 	.word	0x00000001


	//----- nvinfo : EIATTR_CBANK_PARAM_SIZE
	.align		4
.L_354:
        /*0040*/ 	.byte	0x03, 0x19
        /*0042*/ 	.short	0x0680


	//----- nvinfo : EIATTR_PARAM_CBANK
	.align		4
        /*0044*/ 	.byte	0x04, 0x0a
        /*0046*/ 	.short	(.L_356 - .L_355)
	.align		4
.L_355:
        /*0048*/ 	.word	index@(.nv.constant0._ZN7cutlass13device_kernelIN5flash11enable_sm90INS1_16FlashAttnBwdSm90INS1_25CollectiveMainloopBwdSm90ILi2ELi2ELi2EN4cute5tupleIJNS5_1CILi1EEES8_S8_EEENS6_IJNS7_ILi64EEENS7_ILi128EEESB_EEENS_10bfloat16_tEfNS_4arch4Sm90ELb0ELb1ELb1ELb1ELb0ELb1ELb0ELb0ELi2ELi1ELi2ELi1ELb0EEENS1_24CollectiveEpilogueBwdGQAISC_fSF_Li256ELb1ELb0EEENS1_19SingleTileSchedulerILb1ELb0ELb0ELi128EEEEEEEEEvNT_6ParamsE)
        /*004c*/ 	.short	0x0380
        /*004e*/ 	.short	0x0680


	//----- nvinfo : EIATTR_SW_WAR
	.align		4
.L_356:
        /*0050*/ 	.byte	0x04, 0x36
        /*0052*/ 	.short	(.L_358 - .L_357)
.L_357:
        /*0054*/ 	.word	0x00000008
.L_358:


//--------------------- .nv.info._ZN7cutlass13device_kernelIN5flash11enable_sm90INS1_16FlashAttnBwdSm90INS1_25CollectiveMainloopBwdSm90ILi2ELi2ELi2EN4cute5tupleIJNS5_1CILi1EEES8_S8_EEENS6_IJNS7_ILi64EEENS7_ILi128EEESB_EEENS_10bfloat16_tEfNS_4arch4Sm90ELb0ELb1ELb1ELb1ELb1ELb1ELb0ELb0ELi2ELi1ELi2ELi1ELb0EEENS1_24CollectiveEpilogueBwdGQAISC_fSF_Li256ELb1ELb1EEENS1_19SingleTileSchedulerILb1ELb0ELb0ELi128EEEEEEEEEvNT_6ParamsE --------------------------
	.section	.nv.info._ZN7cutlass13device_kernelIN5flash11enable_sm90INS1_16FlashAttnBwdSm90INS1_25CollectiveMainloopBwdSm90ILi2ELi2ELi2EN4cute5tupleIJNS5_1CILi1EEES8_S8_EEENS6_IJNS7_ILi64EEENS7_ILi128EEESB_EEENS_10bfloat16_tEfNS_4arch4Sm90ELb0ELb1ELb1ELb1ELb1ELb1ELb0ELb0ELi2ELi1ELi2ELi1ELb0EEENS1_24CollectiveEpilogueBwdGQAISC_fSF_Li256ELb1ELb1EEENS1_19SingleTileSchedulerILb1ELb0ELb0ELi128EEEEEEEEEvNT_6ParamsE,"",@"SHT_CUDA_INFO"
	.sectionflags	@""
	.align	4


	//----- nvinfo : EIATTR_CUDA_API_VERSION
	.align		4
        /*0000*/ 	.byte	0x04, 0x37
        /*0002*/ 	.short	(.L_360 - .L_359)
.L_359:
        /*0004*/ 	.word	0x00000082


	//----- nvinfo : EIATTR_KPARAM_INFO
	.align		4
.L_360:
        /*0008*/ 	.byte	0x04, 0x17
        /*000a*/ 	.short	(.L_362 - .L_361)
.L_361:
        /*000c*/ 	.word	0x00000000
        /*0010*/ 	.short	0x0000
        /*0012*/ 	.short	0x0000
        /*0014*/ 	.byte	0x00, 0xf0, 0x01, 0x1a


	//----- nvinfo : EIATTR_SPARSE_MMA_MASK
	.align		4
.L_362:
        /*0018*/ 	.byte	0x03, 0x50
        /*001a*/ 	.short	0x0000


	//----- nvinfo : EIATTR_MAXREG_COUNT
	.align		4
        /*001c*/ 	.byte	0x03, 0x1b
        /*001e*/ 	.short	0x00a8


	//----- nvinfo : EIATTR_MERCURY_ISA_VERSION
	.align		4
        /*0020*/ 	.byte	0x03, 0x5f
        /*0022*/ 	.short	0x0101


	//----- nvinfo : EIATTR_VRC_CTA_INIT_COUNT
	.align		4
        /*0024*/ 	.byte	0x02, 0x4a
	.zero		1
	.zero		1


	//----- nvinfo : EIATTR_EXIT_INSTR_OFFSETS
	.align		4
        /*0028*/ 	.byte	0x04, 0x1c
        /*002a*/ 	.short	(.L_364 - .L_363)


	//   ....[0]....
.L_363:
        /*002c*/ 	.word	0x00000010


	//----- nvinfo : EIATTR_MAX_THREADS
	.align		4
.L_364:
        /*0030*/ 	.byte	0x04, 0x05
        /*0032*/ 	.short	(.L_366 - .L_365)
.L_365:
        /*0034*/ 	.word	0x00000180
        /*0038*/ 	.word	0x00000001
        /*003c*/ 	.word	0x00000001


	//----- nvinfo : EIATTR_CBANK_PARAM_SIZE
	.align		4
.L_366:
        /*0040*/ 	.byte	0x03, 0x19
        /*0042*/ 	.short	0x0680


	//----- nvinfo : EIATTR_PARAM_CBANK
	.align		4
        /*0044*/ 	.byte	0x04, 0x0a
        /*0046*/ 	.short	(.L_368 - .L_367)
	.align		4
.L_367:
        /*0048*/ 	.word	index@(.nv.constant0._ZN7cutlass13device_kernelIN5flash11enable_sm90INS1_16FlashAttnBwdSm90INS1_25CollectiveMainloopBwdSm90ILi2ELi2ELi2EN4cute5tupleIJNS5_1CILi1EEES8_S8_EEENS6_IJNS7_ILi64EEENS7_ILi128EEESB_EEENS_10bfloat16_tEfNS_4arch4Sm90ELb0ELb1ELb1ELb1ELb1ELb1ELb0ELb0ELi2ELi1ELi2ELi1ELb0EEENS1_24CollectiveEpilogueBwdGQAISC_fSF_Li256ELb1ELb1EEENS1_19SingleTileSchedulerILb1ELb0ELb0ELi128EEEEEEEEEvNT_6ParamsE)
        /*004c*/ 	.short	0x0380
        /*004e*/ 	.short	0x0680


	//----- nvinfo : EIATTR_SW_WAR
	.align		4
.L_368:
        /*0050*/ 	.byte	0x04, 0x36
        /*0052*/ 	.short	(.L_370 - .L_369)
.L_369:
        /*0054*/ 	.word	0x00000008
.L_370:


//--------------------- .nv.info._ZN7cutlass13device_kernelIN5flash11enable_sm90INS1_16FlashAttnBwdSm90INS1_25CollectiveMainloopBwdSm90ILi2ELi2ELi2EN4cute5tupleIJNS5_1CILi1EEES8_S8_EEENS6_IJNS7_ILi64EEENS7_ILi128EEESB_EEENS_10bfloat16_tEfNS_4arch4Sm90ELb1ELb0ELb1ELb0ELb0ELb1ELb0ELb0ELi2ELi1ELi2ELi1ELb0EEENS1_21CollectiveEpilogueBwdISC_SD_SF_Li256ELb0ELb0ELi1EEENS1_25SingleTileBwdLPTSchedulerILb0ELi128ELb0EEEEEEEEEvNT_6ParamsE --------------------------
	.section	.nv.info._ZN7cutlass13device_kernelIN5flash11enable_sm90INS1_16FlashAttnBwdSm90INS1_25CollectiveMainloopBwdSm90ILi2ELi2ELi2EN4cute5tupleIJNS5_1CILi1EEES8_S8_EEENS6_IJNS7_ILi64EEENS7_ILi128EEESB_EEENS_10bfloat16_tEfNS_4arch4Sm90ELb1ELb0ELb1ELb0ELb0ELb1ELb0ELb0ELi2ELi1ELi2ELi1ELb0EEENS1_21CollectiveEpilogueBwdISC_SD_SF_Li256ELb0ELb0ELi1EEENS1_25SingleTileBwdLPTSchedulerILb0ELi128ELb0EEEEEEEEEvNT_6ParamsE,"",@"SHT_CUDA_INFO"
	.sectionflags	@""
	.align	4


	//----- nvinfo : EIATTR_CUDA_API_VERSION
	.align		4
        /*0000*/ 	.byte	0x04, 0x37
        /*0002*/ 	.short	(.L_372 - .L_371)
.L_371:
        /*0004*/ 	.word	0x00000082


	//----- nvinfo : EIATTR_KPARAM_INFO
	.align		4
.L_372:
        /*0008*/ 	.byte	0x04, 0x17
        /*000a*/ 	.short	(.L_374 - .L_373)
.L_373:
        /*000c*/ 	.word	0x00000000
        /*0010*/ 	.short	0x0000
        /*0012*/ 	.short	0x0000
        /*0014*/ 	.byte	0x00, 0xf0, 0x01, 0x24


	//----- nvinfo : EIATTR_SPARSE_MMA_MASK
	.align		4
.L_374:
        /*0018*/ 	.byte	0x03, 0x50
        /*001a*/ 	.short	0x0000


	//----- nvinfo : EIATTR_MAXREG_COUNT
	.align		4
        /*001c*/ 	.byte	0x03, 0x1b
        /*001e*/ 	.short	0x00a8


	//----- nvinfo : EIATTR_MERCURY_ISA_VERSION
	.align		4
        /*0020*/ 	.byte	0x03, 0x5f
        /*0022*/ 	.short	0x0101


	//----- nvinfo : EIATTR_VRC_CTA_INIT_COUNT
	.align		4
        /*0024*/ 	.byte	0x02, 0x4a
	.zero		1
	.zero		1


	//----- nvinfo : EIATTR_EXIT_INSTR_OFFSETS
	.align		4
        /*0028*/ 	.byte	0x04, 0x1c
        /*002a*/ 	.short	(.L_376 - .L_375)


	//   ....[0]....
.L_375:
        /*002c*/ 	.word	0x00000010


	//----- nvinfo : EIATTR_MAX_THREADS
	.align		4
.L_376:
        /*0030*/ 	.byte	0x04, 0x05
        /*0032*/ 	.short	(.L_378 - .L_377)
.L_377:
        /*0034*/ 	.word	0x00000180
        /*0038*/ 	.word	0x00000001
        /*003c*/ 	.word	0x00000001


	//----- nvinfo : EIATTR_CBANK_PARAM_SIZE
	.align		4
.L_378:
        /*0040*/ 	.byte	0x03, 0x19
        /*0042*/ 	.short	0x0900


	//----- nvinfo : EIATTR_PARAM_CBANK
	.align		4
        /*0044*/ 	.byte	0x04, 0x0a
        /*0046*/ 	.short	(.L_380 - .L_379)
	.align		4
.L_379:
        /*0048*/ 	.word	index@(.nv.constant0._ZN7cutlass13device_kernelIN5flash11enable_sm90INS1_16FlashAttnBwdSm90INS1_25CollectiveMainloopBwdSm90ILi2ELi2ELi2EN4cute5tupleIJNS5_1CILi1EEES8_S8_EEENS6_IJNS7_ILi64EEENS7_ILi128EEESB_EEENS_10bfloat16_tEfNS_4arch4Sm90ELb1ELb0ELb1ELb0ELb0ELb1ELb0ELb0ELi2ELi1ELi2ELi1ELb0EEENS1_21CollectiveEpilogueBwdISC_SD_SF_Li256ELb0ELb0ELi1EEENS1_25SingleTileBwdLPTSchedulerILb0ELi128ELb0EEEEEEEEEvNT_6ParamsE)
        /*004c*/ 	.short	0x0380
        /*004e*/ 	.short	0x0900


	//----- nvinfo : EIATTR_SW_WAR
	.align		4
.L_380:
        /*0050*/ 	.byte	0x04, 0x36
        /*0052*/ 	.short	(.L_382 - .L_381)
.L_381:
        /*0054*/ 	.word	0x00000008
.L_382:


//--------------------- .nv.info._ZN7cutlass13device_kernelIN5flash11enable_sm90INS1_16FlashAttnBwdSm90INS1_25CollectiveMainloopBwdSm90ILi2ELi2ELi2EN4cute5tupleIJNS5_1CILi1EEES8_S8_EEENS6_IJNS7_ILi64EEENS7_ILi128EEESB_EEENS_10bfloat16_tEfNS_4arch4Sm90ELb1ELb0ELb1ELb0ELb1ELb1ELb0ELb0ELi2ELi1ELi2ELi1ELb0EEENS1_21CollectiveEpilogueBwdISC_SD_SF_Li256ELb0ELb0ELi1EEENS1_25SingleTileBwdLPTSchedulerILb0ELi128ELb1EEEEEEEEEvNT_6ParamsE --------------------------
	.section	.nv.info._ZN7cutlass13device_kernelIN5flash11enable_sm90INS1_16FlashAttnBwdSm90INS1_25CollectiveMainloopBwdSm90ILi2ELi2ELi2EN4cute5tupleIJNS5_1CILi1EEES8_S8_EEENS6_IJNS7_ILi64EEENS7_ILi128EEESB_EEENS_10bfloat16_tEfNS_4arch4Sm90ELb1ELb0ELb1ELb0ELb1ELb1ELb0ELb0ELi2ELi1ELi2ELi1ELb0EEENS1_21CollectiveEpilogueBwdISC_SD_SF_Li256ELb0ELb0ELi1EEENS1_25SingleTileBwdLPTSchedulerILb0ELi128ELb1EEEEEEEEEvNT_6ParamsE,"",@"SHT_CUDA_INFO"
	.sectionflags	@""
	.align	4


	//----- nvinfo : EIATTR_CUDA_API_VERSION
	.align		4
        /*0000*/ 	.byte	0x04, 0x37
        /*0002*/ 	.short	(.L_384 - .L_383)
.L_383:
        /*0004*/ 	.word	0x00000082


	//----- nvinfo : EIATTR_KPARAM_INFO
	.align		4
.L_384:
        /*0008*/ 	.byte	0x04, 0x17
        /*000a*/ 	.short	(.L_386 - .L_385)
.L_385:
        /*000c*/ 	.word	0x00000000
        /*0010*/ 	.short	0x0000
        /*0012*/ 	.short	0x0000
        /*0014*/ 	.byte	0x00, 0xf0, 0x01, 0x24


	//----- nvinfo : EIATTR_SPARSE_MMA_MASK
	.align		4
.L_386:
        /*0018*/ 	.byte	0x03, 0x50
        /*001a*/ 	.short	0x0000


	//----- nvinfo : EIATTR_MAXREG_COUNT
	.align		4
        /*001c*/ 	.byte	0x03, 0x1b
        /*001e*/ 	.short	0x00a8


	//----- nvinfo : EIATTR_MERCURY_ISA_VERSION
	.align		4
        /*0020*/ 	.byte	0x03, 0x5f
        /*0022*/ 	.short	0x0101


	//----- nvinfo : EIATTR_VRC_CTA_INIT_COUNT
	.align		4
        /*0024*/ 	.byte	0x02, 0x4a
	.zero		1
	.zero		1


	//----- nvinfo : EIATTR_EXIT_INSTR_OFFSETS
	.align		4
        /*0028*/ 	.byte	0x04, 0x1c
        /*002a*/ 	.short	(.L_388 - .L_387)


	//   ....[0]....
.L_387:
        /*002c*/ 	.word	0x00000010


	//----- nvinfo : EIATTR_MAX_THREADS
	.align		4
.L_388:
        /*0030*/ 	.byte	0x04, 0x05
        /*0032*/ 	.short	(.L_390 - .L_389)
.L_389:
        /*0034*/ 	.word	0x00000180
        /*0038*/ 	.word	0x00000001
        /*003c*/ 	.word	0x00000001


	//----- nvinfo : EIATTR_CBANK_PARAM_SIZE
	.align		4
.L_390:
        /*0040*/ 	.byte	0x03, 0x19
        /*0042*/ 	.short	0x0900


	//----- nvinfo : EIATTR_PARAM_CBANK
	.align		4
        /*0044*/ 	.byte	0x04, 0x0a
        /*0046*/ 	.short	(.L_392 - .L_391)
	.align		4
.L_391:
        /*0048*/ 	.word	index@(.nv.constant0._ZN7cutlass13device_kernelIN5flash11enable_sm90INS1_16FlashAttnBwdSm90INS1_25CollectiveMainloopBwdSm90ILi2ELi2ELi2EN4cute5tupleIJNS5_1CILi1EEES8_S8_EEENS6_IJNS7_ILi64EEENS7_ILi128EEESB_EEENS_10bfloat16_tEfNS_4arch4Sm90ELb1ELb0ELb1ELb0ELb1ELb1ELb0ELb0ELi2ELi1ELi2ELi1ELb0EEENS1_21CollectiveEpilogueBwdISC_SD_SF_Li256ELb0ELb0ELi1EEENS1_25SingleTileBwdLPTSchedulerILb0ELi128ELb1EEEEEEEEEvNT_6ParamsE)
        /*004c*/ 	.short	0x0380
        /*004e*/ 	.short	0x0900


	//----- nvinfo : EIATTR_SW_WAR
	.align		4
.L_392:
        /*0050*/ 	.byte	0x04, 0x36
        /*0052*/ 	.short	(.L_394 - .L_393)
.L_393:
        /*0054*/ 	.word	0x00000008
.L_394:


//--------------------- .nv.info._ZN7cutlass13device_kernelIN5flash11enable_sm90INS1_16FlashAttnBwdSm90INS1_25CollectiveMainloopBwdSm90ILi2ELi2ELi2EN4cute5tupleIJNS5_1CILi1EEES8_S8_EEENS6_IJNS7_ILi64EEENS7_ILi128EEESB_EEENS_10bfloat16_tEfNS_4arch4Sm90ELb1ELb0ELb1ELb0ELb0ELb1ELb0ELb0ELi2ELi1ELi2ELi1ELb0EEENS1_24CollectiveEpilogueBwdGQAISC_fSF_Li256ELb0ELb0EEENS1_25SingleTileBwdLPTSchedulerILb0ELi128ELb0EEEEEEEEEvNT_6ParamsE --------------------------
	.section	.nv.info._ZN7cutlass13device_kernelIN5flash11enable_sm90INS1_16FlashAttnBwdSm90INS1_25CollectiveMainloopBwdSm90ILi2ELi2ELi2EN4cute5tupleIJNS5_1CILi1EEES8_S8_EEENS6_IJNS7_ILi64EEENS7_ILi128EEESB_EEENS_10bfloat16_tEfNS_4arch4Sm90ELb1ELb0ELb1ELb0ELb0ELb1ELb0ELb0ELi2ELi1ELi2ELi1ELb0EEENS1_24CollectiveEpilogueBwdGQAISC_fSF_Li256ELb0ELb0EEENS1_25SingleTileBwdLPTSchedulerILb0ELi128ELb0EEEEEEEEEvNT_6ParamsE,"",@"SHT_CUDA_INFO"
	.sectionflags	@""
	.align	4


	//----- nvinfo : EIATTR_CUDA_API_VERSION
	.align		4
        /*0000*/ 	.byte	0x04, 0x37
        /*0002*/ 	.short	(.L_396 - .L_395)
.L_395:
        /*0004*/ 	.word	0x00000082


	//----- nvinfo : EIATTR_KPARAM_INFO
	.align		4
.L_396:
        /*0008*/ 	.byte	0x04, 0x17
        /*000a*/ 	.short	(.L_398 - .L_397)
.L_397:
        /*000c*/ 	.word	0x00000000
        /*0010*/ 	.short	0x0000
        /*0012*/ 	.short	0x0000
        /*0014*/ 	.byte	0x00, 0xf0, 0x01, 0x1c


	//----- nvinfo : EIATTR_SPARSE_MMA_MASK
	.align		4
.L_398:
        /*0018*/ 	.byte	0x03, 0x50
        /*001a*/ 	.short	0x0000


	//----- nvinfo : EIATTR_MAXREG_COUNT
	.align		4
        /*001c*/ 	.byte	0x03, 0x1b
        /*001e*/ 	.short	0x00a8


	//----- nvinfo : EIATTR_MERCURY_ISA_VERSION
	.align		4
        /*0020*/ 	.byte	0x03, 0x5f
        /*0022*/ 	.short	0x0101


	//----- nvinfo : EIATTR_VRC_CTA_INIT_COUNT
	.align		4
        /*0024*/ 	.byte	0x02, 0x4a
	.zero		1
	.zero		1


	//----- nvinfo : EIATTR_EXIT_INSTR_OFFSETS
	.align		4
        /*0028*/ 	.byte	0x04, 0x1c
        /*002a*/ 	.short	(.L_400 - .L_399)


	//   ....[0]....
.L_399:
        /*002c*/ 	.word	0x00000010


	//----- nvinfo : EIATTR_MAX_THREADS
	.align		4
.L_400:
        /*0030*/ 	.byte	0x04, 0x05
        /*0032*/ 	.short	(.L_402 - .L_401)
.L_401:
        /*0034*/ 	.word	0x00000180
        /*0038*/ 	.word	0x00000001
        /*003c*/ 	.word	0x00000001


	//----- nvinfo : EIATTR_CBANK_PARAM_SIZE
	.align		4
.L_402:
        /*0040*/ 	.byte	0x03, 0x19
        /*0042*/ 	.short	0x0700


	//----- nvinfo : EIATTR_PARAM_CBANK
	.align		4
        /*0044*/ 	.byte	0x04, 0x0a
        /*0046*/ 	.short	(.L_404 - .L_403)
	.align		4
.L_403:
        /*0048*/ 	.word	index@(.nv.constant0._ZN7cutlass13device_kernelIN5flash11enable_sm90INS1_16FlashAttnBwdSm90INS1_25CollectiveMainloopBwdSm90ILi2ELi2ELi2EN4cute5tupleIJNS5_1CILi1EEES8_S8_EEENS6_IJNS7_ILi64EEENS7_ILi128EEESB_EEENS_10bfloat16_tEfNS_4arch4Sm90ELb1ELb0ELb1ELb0ELb0ELb1ELb0ELb0ELi2ELi1ELi2ELi1ELb0EEENS1_24CollectiveEpilogueBwdGQAISC_fSF_Li256ELb0ELb0EEENS1_25SingleTileBwdLPTSchedulerILb0ELi128ELb0EEEEEEEEEvNT_6ParamsE)
        /*004c*/ 	.short	0x0380
        /*004e*/ 	.short	0x0700


	//----- nvinfo : EIATTR_SW_WAR
	.align		4
.L_404:
        /*0050*/ 	.byte	0x04, 0x36
        /*0052*/ 	.short	(.L_406 - .L_405)
.L_405:
        /*0054*/ 	.word	0x00000008
.L_406:


//--------------------- .nv.info._ZN7cutlass13device_kernelIN5flash11enable_sm90INS1_16FlashAttnBwdSm90INS1_25CollectiveMainloopBwdSm90ILi2ELi2ELi2EN4cute5tupleIJNS5_1CILi1EEES8_S8_EEENS6_IJNS7_ILi64EEENS7_ILi128EEESB_EEENS_10bfloat16_tEfNS_4arch4Sm90ELb1ELb0ELb1ELb0ELb1ELb1ELb0ELb0ELi2ELi1ELi2ELi1ELb0EEENS1_24CollectiveEpilogueBwdGQAISC_fSF_Li256ELb0ELb1EEENS1_25SingleTileBwdLPTSchedulerILb0ELi128ELb1EEEEEEEEEvNT_6ParamsE --------------------------
	.section	.nv.info._ZN7cutlass13device_kernelIN5flash11enable_sm90INS1_16FlashAttnBwdSm90INS1_25CollectiveMainloopBwdSm90ILi2ELi2ELi2EN4cute5tupleIJNS5_1CILi1EEES8_S8_EEENS6_IJNS7_ILi64EEENS7_ILi128EEESB_EEENS_10bfloat16_tEfNS_4arch4Sm90ELb1ELb0ELb1ELb0ELb1ELb1ELb0ELb0ELi2ELi1ELi2ELi1ELb0EEENS1_24CollectiveEpilogueBwdGQAISC_fSF_Li256ELb0ELb1EEENS1_25SingleTileBwdLPTSchedulerILb0ELi128ELb1EEEEEEEEEvNT_6ParamsE,"",@"SHT_CUDA_INFO"
	.sectionflags	@""
	.align	4


	//----- nvinfo : EIATTR_CUDA_API_VERSION
	.align		4
        /*0000*/ 	.byte	0x04, 0x37
        /*0002*/ 	.short	(.L_408 - .L_407)
.L_407:
        /*0004*/ 	.word	0x00000082


	//----- nvinfo : EIATTR_KPARAM_INFO
	.align		4
.L_408:
        /*0008*/ 	.byte	0x04, 0x17
        /*000a*/ 	.short	(.L_410 - .L_409)
.L_409:
        /*000c*/ 	.word	0x00000000
        /*0010*/ 	.short	0x0000
        /*0012*/ 	.short	0x0000
        /*0014*/ 	.byte	0x00, 0xf0, 0x01, 0x1c


	//----- nvinfo : EIATTR_SPARSE_MMA_MASK
	.align		4
.L_410:
        /*0018*/ 	.byte	0x03, 0x50
        /*001a*/ 	.short	0x0000


	//----- nvinfo : EIATTR_MAXREG_COUNT
	.align		4
        /*001c*/ 	.byte	0x03, 0x1b
        /*001e*/ 	.short	0x00a8


	//----- nvinfo : EIATTR_MERCURY_ISA_VERSION
	.align		4
        /*0020*/ 	.byte	0x03, 0x5f
        /*0022*/ 	.short	0x0101


	//----- nvinfo : EIATTR_VRC_CTA_INIT_COUNT
	.align		4
        /*0024*/ 	.byte	0x02, 0x4a
	.zero		1
	.zero		1


	//----- nvinfo : EIATTR_EXIT_INSTR_OFFSETS
	.align		4
        /*0028*/ 	.byte	0x04, 0x1c
        /*002a*/ 	.short	(.L_412 - .L_411)


	//   ....[0]....
.L_411:
        /*002c*/ 	.word	0x00000010


	//----- nvinfo : EIATTR_MAX_THREADS
	.align		4
.L_412:
        /*0030*/ 	.byte	0x04, 0x05
        /*0032*/ 	.short	(.L_414 - .L_413)
.L_413:
        /*0034*/ 	.word	0x00000180
        /*0038*/ 	.word	0x00000001
        /*003c*/ 	.word	0x00000001


	//----- nvinfo : EIATTR_CBANK_PARAM_SIZE
	.align		4
.L_414:
        /*0040*/ 	.byte	0x03, 0x19
        /*0042*/ 	.short	0x0700


	//----- nvinfo : EIATTR_PARAM_CBANK
	.align		4
        /*0044*/ 	.byte	0x04, 0x0a
        /*0046*/ 	.short	(.L_416 - .L_415)
	.align		4
.L_415:
        /*0048*/ 	.word	index@(.nv.constant0._ZN7cutlass13device_kernelIN5flash11enable_sm90INS1_16FlashAttnBwdSm90INS1_25CollectiveMainloopBwdSm90ILi2ELi2ELi2EN4cute5tupleIJNS5_1CILi1EEES8_S8_EEENS6_IJNS7_ILi64EEENS7_ILi128EEESB_EEENS_10bfloat16_tEfNS_4arch4Sm90ELb1ELb0ELb1ELb0ELb1ELb1ELb0ELb0ELi2ELi1ELi2ELi1ELb0EEENS1_24CollectiveEpilogueBwdGQAISC_fSF_Li256ELb0ELb1EEENS1_25SingleTileBwdLPTSchedulerILb0ELi128ELb1EEEEEEEEEvNT_6ParamsE)
        /*004c*/ 	.short	0x0380
        /*004e*/ 	.short	0x0700


	//----- nvinfo : EIATTR_SW_WAR
	.align		4
.L_416:
        /*0050*/ 	.byte	0x04, 0x36
        /*0052*/ 	.short	(.L_418 - .L_417)
.L_417:
        /*0054*/ 	.word	0x00000008
.L_418:


//--------------------- .nv.info._ZN7cutlass13device_kernelIN5flash22FlashAttnBwdPreprocessIN4cute5tupleIJNS3_1CILi64EEENS5_ILi128EEEEEENS_10bfloat16_tEfNS_4arch4Sm90ELb1ELb0EEEEEvNT_6ParamsE --------------------------
	.section	.nv.info._ZN7cutlass13device_kernelIN5flash22FlashAttnBwdPreprocessIN4cute5tupleIJNS3_1CILi64EEENS5_ILi128EEEEEENS_10bfloat16_tEfNS_4arch4Sm90ELb1ELb0EEEEEvNT_6ParamsE,"",@"SHT_CUDA_INFO"
	.sectionflags	@""
	.align	4


	//----- nvinfo : EIATTR_CUDA_API_VERSION
	.align		4
        /*0000*/ 	.byte	0x04, 0x37
        /*0002*/ 	.short	(.L_420 - .L_419)
.L_419:
        /*0004*/ 	.word	0x00000082


	//----- nvinfo : EIATTR_KPARAM_INFO
	.align		4
.L_420:
        /*0008*/ 	.byte	0x04, 0x17
        /*000a*/ 	.short	(.L_422 - .L_421)
.L_421:
        /*000c*/ 	.word	0x00000000
        /*0010*/ 	.short	0x0000
        /*0012*/ 	.short	0x0000
        /*0014*/ 	.byte	0x00, 0xf0, 0xc1, 0x03


	//----- nvinfo : EIATTR_SPARSE_MMA_MASK
	.align		4
.L_422:
        /*0018*/ 	.byte	0x03, 0x50
        /*001a*/ 	.short	0x0000


	//----- nvinfo : EIATTR_MAXREG_COUNT
	.align		4
        /*001c*/ 	.byte	0x03, 0x1b
        /*001e*/ 	.short	0x0080


	//----- nvinfo : EIATTR_MERCURY_ISA_VERSION
	.align		4
        /*0020*/ 	.byte	0x03, 0x5f
        /*0022*/ 	.short	0x0101


	//----- nvinfo : EIATTR_COOP_GROUP_MASK_REGIDS
	.align		4
        /*0024*/ 	.byte	0x04, 0x29
        /*0026*/ 	.short	(.L_424 - .L_423)


	//   ....[0]....
.L_423:
        /*0028*/ 	.word	0xffffffff


	//   ....[1]....
        /*002c*/ 	.word	0xffffffff


	//   ....[2]....
        /*0030*/ 	.word	0xffffffff


	//   ....[3]....
        /*0034*/ 	.word	0xffffffff


	//   ....[4]....
        /*0038*/ 	.word	0xffffffff


	//   ....[5]....
        /*003c*/ 	.word	0xffffffff


	//   ....[6]....
        /*0040*/ 	.word	0xffffffff


	//   ....[7]....
        /*0044*/ 	.word	0xffffffff


	//   ....[8]....
        /*0048*/ 	.word	0xffffffff


	//   ....[9]....
        /*004c*/ 	.word	0xffffffff


	//   ....[10]....
        /*0050*/ 	.word	0xffffffff


	//   ....[11]....
        /*0054*/ 	.word	0xffffffff


	//   ....[12]....
        /*0058*/ 	.word	0xffffffff


	//   ....[13]....
        /*005c*/ 	.word	0xffffffff


	//   ....[14]....
        /*0060*/ 	.word	0xffffffff


	//   ....[15]....
        /*0064*/ 	.word	0xffffffff


	//----- nvinfo : EIATTR_COOP_GROUP_INSTR_OFFSETS
	.align		4
.L_424:
        /*0068*/ 	.byte	0x04, 0x28
        /*006a*/ 	.short	(.L_426 - .L_425)


	//   ....[0]....
.L_425:
        /*006c*/ 	.word	0x00001010


	//   ....[1]....
        /*0070*/ 	.word	0x00001020


	//   ....[2]....
        /*0074*/ 	.word	0x00001030


	//   ....[3]....
        /*0078*/ 	.word	0x00001040


	//   ....[4]....
        /*007c*/ 	.word	0x00001090


	//   ....[5]....
        /*0080*/ 	.word	0x000010a0


	//   ....[6]....
        /*0084*/ 	.word	0x000010b0


	//   ....[7]....
        /*0088*/ 	.word	0x000010c0


	//   ....[8]....
        /*008c*/ 	.word	0x00001110


	//   ....[9]....
        /*0090*/ 	.word	0x00001120


	//   ....[10]....
        /*0094*/ 	.word	0x00001130


	//   ....[11]....
        /*0098*/ 	.word	0x00001140


	//   ....[12]....
        /*009c*/ 	.word	0x00001190


	//   ....[13]....
        /*00a0*/ 	.word	0x000011a0


	//   ....[14]....
        /*00a4*/ 	.word	0x000011b0


	//   ....[15]....
        /*00a8*/ 	.word	0x000011c0


	//----- nvinfo : EIATTR_VRC_CTA_INIT_COUNT
	.align		4
.L_426:
        /*00ac*/ 	.byte	0x02, 0x4a
	.zero		1
	.zero		1


	//----- nvinfo : EIATTR_EXIT_INSTR_OFFSETS
	.align		4
        /*00b0*/ 	.byte	0x04, 0x1c
        /*00b2*/ 	.short	(.L_428 - .L_427)


	//   ....[0]....
.L_427:
        /*00b4*/ 	.word	0x000016f0


	//   ....[1]....
        /*00b8*/ 	.word	0x00001770


	//----- nvinfo : EIATTR_MAX_THREADS
	.align		4
.L_428:
        /*00bc*/ 	.byte	0x04, 0x05
        /*00be*/ 	.short	(.L_430 - .L_429)
.L_429:
        /*00c0*/ 	.word	0x00000100
        /*00c4*/ 	.word	0x00000001
        /*00c8*/ 	.word	0x00000001


	//----- nvinfo : EIATTR_CRS_STACK_SIZE
	.align		4
.L_430:
        /*00cc*/ 	.byte	0x04, 0x1e
        /*00ce*/ 	.short	(.L_432 - .L_431)
.L_431:
        /*00d0*/ 	.word	0x00000000


	//----- nvinfo : EIATTR_CBANK_PARAM_SIZE
	.align		4
.L_432:
        /*00d4*/ 	.byte	0x03, 0x19
        /*00d6*/ 	.short	0x00f0


	//----- nvinfo : EIATTR_PARAM_CBANK
	.align		4
        /*00d8*/ 	.byte	0x04, 0x0a
        /*00da*/ 	.short	(.L_434 - .L_433)
	.align		4
.L_433:
        /*00dc*/ 	.word	index@(.nv.constant0._ZN7cutlass13device_kernelIN5flash22FlashAttnBwdPreprocessIN4cute5tupleIJNS3_1CILi64EEENS5_ILi128EEEEEENS_10bfloat16_tEfNS_4arch4Sm90ELb1ELb0EEEEEvNT_6ParamsE)
        /*00e0*/ 	.short	0x0380
        /*00e2*/ 	.short	0x00f0


	//----- nvinfo : EIATTR_SW_WAR
	.align		4
.L_434:
        /*00e4*/ 	.byte	0x04, 0x36
        /*00e6*/ 	.short	(.L_436 - .L_435)
.L_435:
        /*00e8*/ 	.word	0x00000008
.L_436:


//--------------------- .nv.info._ZN7cutlass13device_kernelIN5flash11enable_sm90INS1_16FlashAttnBwdSm90INS1_25CollectiveMainloopBwdSm90ILi2ELi2ELi2EN4cute5tupleIJNS5_1CILi1EEES8_S8_EEENS6_IJNS7_ILi64EEENS7_ILi128EEESB_EEENS_10bfloat16_tEfNS_4arch4Sm90ELb1ELb0ELb1ELb1ELb0ELb1ELb0ELb0ELi2ELi1ELi2ELi1ELb0EEENS1_21CollectiveEpilogueBwdISC_SD_SF_Li256ELb1ELb0ELi1EEENS1_25SingleTileBwdLPTSchedulerILb1ELi128ELb0EEEEEEEEEvNT_6ParamsE --------------------------
	.section	.nv.info._ZN7cutlass13device_kernelIN5flash11enable_sm90INS1_16FlashAttnBwdSm90INS1_25CollectiveMainloopBwdSm90ILi2ELi2ELi2EN4cute5tupleIJNS5_1CILi1EEES8_S8_EEENS6_IJNS7_ILi64EEENS7_ILi128EEESB_EEENS_10bfloat16_tEfNS_4arch4Sm90ELb1ELb0ELb1ELb1ELb0ELb1ELb0ELb0ELi2ELi1ELi2ELi1ELb0EEENS1_21CollectiveEpilogueBwdISC_SD_SF_Li256ELb1ELb0ELi1EEENS1_25SingleTileBwdLPTSchedulerILb1ELi128ELb0EEEEEEEEEvNT_6ParamsE,"",@"SHT_CUDA_INFO"
	.sectionflags	@""
	.align	4


	//----- nvinfo : EIATTR_CUDA_API_VERSION
	.align		4
        /*0000*/ 	.byte	0x04, 0x37
        /*0002*/ 	.short	(.L_438 - .L_437)
.L_437:
        /*0004*/ 	.word	0x00000082


	//----- nvinfo : EIATTR_KPARAM_INFO
	.align		4
.L_438:
        /*0008*/ 	.byte	0x04, 0x17
        /*000a*/ 	.short	(.L_440 - .L_439)
.L_439:
        /*000c*/ 	.word	0x00000000
        /*0010*/ 	.short	0x0000
        /*0012*/ 	.short	0x0000
        /*0014*/ 	.byte	0x00, 0xf0, 0x01, 0x1a


	//----- nvinfo : EIATTR_SPARSE_MMA_MASK
	.align		4
.L_440:
        /*0018*/ 	.byte	0x03, 0x50
        /*001a*/ 	.short	0x0000


	//----- nvinfo : EIATTR_MAXREG_COUNT
	.align		4
        /*001c*/ 	.byte	0x03, 0x1b
        /*001e*/ 	.short	0x00a8


	//----- nvinfo : EIATTR_MERCURY_ISA_VERSION
	.align		4
        /*0020*/ 	.byte	0x03, 0x5f
        /*0022*/ 	.short	0x0101


	//----- nvinfo : EIATTR_VRC_CTA_INIT_COUNT
	.align		4
        /*0024*/ 	.byte	0x02, 0x4a
	.zero		1
	.zero		1


	//----- nvinfo : EIATTR_EXIT_INSTR_OFFSETS
	.align		4
        /*0028*/ 	.byte	0x04, 0x1c
        /*002a*/ 	.short	(.L_442 - .L_441)


	//   ....[0]....
.L_441:
        /*002c*/ 	.word	0x00000010


	//----- nvinfo : EIATTR_MAX_THREADS
	.align		4
.L_442:
        /*0030*/ 	.byte	0x04, 0x05
        /*0032*/ 	.short	(.L_444 - .L_443)
.L_443:
        /*0034*/ 	.word	0x00000180
        /*0038*/ 	.word	0x00000001
        /*003c*/ 	.word	0x00000001


	//----- nvinfo : EIATTR_CBANK_PARAM_SIZE
	.align		4
.L_444:
        /*0040*/ 	.byte	0x03, 0x19
        /*0042*/ 	.short	0x0680


	//----- nvinfo : EIATTR_PARAM_CBANK
	.align		4
        /*0044*/ 	.byte	0x04, 0x0a
        /*0046*/ 	.short	(.L_446 - .L_445)
	.align		4
.L_445:
        /*0048*/ 	.word	index@(.nv.constant0._ZN7cutlass13device_kernelIN5flash11enable_sm90INS1_16FlashAttnBwdSm90INS1_25CollectiveMainloopBwdSm90ILi2ELi2ELi2EN4cute5tupleIJNS5_1CILi1EEES8_S8_EEENS6_IJNS7_ILi64EEENS7_ILi128EEESB_EEENS_10bfloat16_tEfNS_4arch4Sm90ELb1ELb0ELb1ELb1ELb0ELb1ELb0ELb0ELi2ELi1ELi2ELi1ELb0EEENS1_21CollectiveEpilogueBwdISC_SD_SF_Li256ELb1ELb0ELi1EEENS1_25SingleTileBwdLPTSchedulerILb1ELi128ELb0EEEEEEEEEvNT_6ParamsE)
        /*004c*/ 	.short	0x0380
        /*004e*/ 	.short	0x0680


	//----- nvinfo : EIATTR_SW_WAR
	.align		4
.L_446:
        /*0050*/ 	.byte	0x04, 0x36
        /*0052*/ 	.short	(.L_448 - .L_447)
.L_447:
        /*0054*/ 	.word	0x00000008
.L_448:


//--------------------- .nv.info._ZN7cutlass13device_kernelIN5flash11enable_sm90INS1_16FlashAttnBwdSm90INS1_25CollectiveMainloopBwdSm90ILi2ELi2ELi2EN4cute5tupleIJNS5_1CILi1EEES8_S8_EEENS6_IJNS7_ILi64EEENS7_ILi128EEESB_EEENS_10bfloat16_tEfNS_4arch4Sm90ELb1ELb0ELb1ELb1ELb1ELb1ELb0ELb0ELi2ELi1ELi2ELi1ELb0EEENS1_21CollectiveEpilogueBwdISC_SD_SF_Li256ELb1ELb0ELi1EEENS1_25SingleTileBwdLPTSchedulerILb1ELi128ELb1EEEEEEEEEvNT_6ParamsE --------------------------
	.section	.nv.info._ZN7cutlass13device_kernelIN5flash11enable_sm90INS1_16FlashAttnBwdSm90INS1_25CollectiveMainloopBwdSm90ILi2ELi2ELi2EN4cute5tupleIJNS5_1CILi1EEES8_S8_EEENS6_IJNS7_ILi64EEENS7_ILi128EEESB_EEENS_10bfloat16_tEfNS_4arch4Sm90ELb1ELb0ELb1ELb1ELb1ELb1ELb0ELb0ELi2ELi1ELi2ELi1ELb0EEENS1_21CollectiveEpilogueBwdISC_SD_SF_Li256ELb1ELb0ELi1EEENS1_25SingleTileBwdLPTSchedulerILb1ELi128ELb1EEEEEEEEEvNT_6ParamsE,"",@"SHT_CUDA_INFO"
	.sectionflags	@""
	.align	4


	//----- nvinfo : EIATTR_CUDA_API_VERSION
	.align		4
        /*0000*/ 	.byte	0x04, 0x37
        /*0002*/ 	.short	(.L_450 - .L_449)
.L_449:
        /*0004*/ 	.word	0x00000082


	//----- nvinfo : EIATTR_KPARAM_INFO
	.align		4
.L_450:
        /*0008*/ 	.byte	0x04, 0x17
        /*000a*/ 	.short	(.L_452 - .L_451)
.L_451:
        /*000c*/ 	.word	0x00000000
        /*0010*/ 	.short	0x0000
        /*0012*/ 	.short	0x0000
        /*0014*/ 	.byte	0x00, 0xf0, 0x01, 0x1a


	//----- nvinfo : EIATTR_SPARSE_MMA_MASK
	.align		4
.L_452:
        /*0018*/ 	.byte	0x03, 0x50
        /*001a*/ 	.short	0x0000


	//----- nvinfo : EIATTR_MAXREG_COUNT
	.align		4
        /*001c*/ 	.byte	0x03, 0x1b
        /*001e*/ 	.short	0x00a8


	//----- nvinfo : EIATTR_MERCURY_ISA_VERSION
	.align		4
        /*0020*/ 	.byte	0x03, 0x5f
        /*0022*/ 	.short	0x0101


	//----- nvinfo : EIATTR_VRC_CTA_INIT_COUNT
	.align		4
        /*0024*/ 	.byte	0x02, 0x4a
	.zero		1
	.zero		1


	//----- nvinfo : EIATTR_EXIT_INSTR_OFFSETS
	.align		4
        /*0028*/ 	.byte	0x04, 0x1c
        /*002a*/ 	.short	(.L_454 - .L_453)


	//   ....[0]....
.L_453:
        /*002c*/ 	.word	0x00000010


	//----- nvinfo : EIATTR_MAX_THREADS
	.align		4
.L_454:
        /*0030*/ 	.byte	0x04, 0x05
        /*0032*/ 	.short	(.L_456 - .L_455)
.L_455:
        /*0034*/ 	.word	0x00000180
        /*0038*/ 	.word	0x00000001
        /*003c*/ 	.word	0x00000001


	//----- nvinfo : EIATTR_CBANK_PARAM_SIZE
	.align		4
.L_456:
        /*0040*/ 	.byte	0x03, 0x19
        /*0042*/ 	.short	0x0680


	//----- nvinfo : EIATTR_PARAM_CBANK
	.align		4
        /*0044*/ 	.byte	0x04, 0x0a
        /*0046*/ 	.short	(.L_458 - .L_457)
	.align		4
.L_457:
        /*0048*/ 	.word	index@(.nv.constant0._ZN7cutlass13device_kernelIN5flash11enable_sm90INS1_16FlashAttnBwdSm90INS1_25CollectiveMainloopBwdSm90ILi2ELi2ELi2EN4cute5tupleIJNS5_1CILi1EEES8_S8_EEENS6_IJNS7_ILi64EEENS7_ILi128EEESB_EEENS_10bfloat16_tEfNS_4arch4Sm90ELb1ELb0ELb1ELb1ELb1ELb1ELb0ELb0ELi2ELi1ELi2ELi1ELb0EEENS1_21CollectiveEpilogueBwdISC_SD_SF_Li256ELb1ELb0ELi1EEENS1_25SingleTileBwdLPTSchedulerILb1ELi128ELb1EEEEEEEEEvNT_6ParamsE)
        /*004c*/ 	.short	0x0380
        /*004e*/ 	.short	0x0680


	//----- nvinfo : EIATTR_SW_WAR
	.align		4
.L_458:
        /*0050*/ 	.byte	0x04, 0x36
        /*0052*/ 	.short	(.L_460 - .L_459)
.L_459:
        /*0054*/ 	.word	0x00000008
.L_460:


//--------------------- .nv.info._ZN7cutlass13device_kernelIN5flash11enable_sm90INS1_16FlashAttnBwdSm90INS1_25CollectiveMainloopBwdSm90ILi2ELi2ELi2EN4cute5tupleIJNS5_1CILi1EEES8_S8_EEENS6_IJNS7_ILi64EEENS7_ILi128EEESB_EEENS_10bfloat16_tEfNS_4arch4Sm90ELb1ELb0ELb1ELb1ELb0ELb1ELb0ELb0ELi2ELi1ELi2ELi1ELb0EEENS1_24CollectiveEpilogueBwdGQAISC_fSF_Li256ELb1ELb0EEENS1_25SingleTileBwdLPTSchedulerILb1ELi128ELb0EEEEEEEEEvNT_6ParamsE --------------------------
	.section	.nv.info._ZN7cutlass13device_kernelIN5flash11enable_sm90INS1_16FlashAttnBwdSm90INS1_25CollectiveMainloopBwdSm90ILi2ELi2ELi2EN4cute5tupleIJNS5_1CILi1EEES8_S8_EEENS6_IJNS7_ILi64EEENS7_ILi128EEESB_EEENS_10bfloat16_tEfNS_4arch4Sm90ELb1ELb0ELb1ELb1ELb0ELb1ELb0ELb0ELi2ELi1ELi2ELi1ELb0EEENS1_24CollectiveEpilogueBwdGQAISC_fSF_Li256ELb1ELb0EEENS1_25SingleTileBwdLPTSchedulerILb1ELi128ELb0EEEEEEEEEvNT_6ParamsE,"",@"SHT_CUDA_INFO"
	.sectionflags	@""
	.align	4


	//----- nvinfo : EIATTR_CUDA_API_VERSION
	.align		4
        /*0000*/ 	.byte	0x04, 0x37
        /*0002*/ 	.short	(.L_462 - .L_461)
.L_461:
        /*0004*/ 	.word	0x00000082


	//----- nvinfo : EIATTR_KPARAM_INFO
	.align		4
.L_462:
        /*0008*/ 	.byte	0x04, 0x17
        /*000a*/ 	.short	(.L_464 - .L_463)
.L_463:
        /*000c*/ 	.word	0x00000000
        /*0010*/ 	.short	0x0000
        /*0012*/ 	.short	0x0000
        /*0014*/ 	.byte	0x00, 0xf0, 0x01, 0x1c


	//----- nvinfo : EIATTR_SPARSE_MMA_MASK
	.align		4
.L_464:
        /*0018*/ 	.byte	0x03, 0x50
        /*001a*/ 	.short	0x0000


	//----- nvinfo : EIATTR_MAXREG_COUNT
	.align		4
        /*001c*/ 	.byte	0x03, 0x1b
        /*001e*/ 	.short	0x00a8


	//----- nvinfo : EIATTR_MERCURY_ISA_VERSION
	.align		4
        /*0020*/ 	.byte	0x03, 0x5f
        /*0022*/ 	.short	0x0101


	//----- nvinfo : EIATTR_VRC_CTA_INIT_COUNT
	.align		4
        /*0024*/ 	.byte	0x02, 0x4a
	.zero		1
	.zero		1


	//----- nvinfo : EIATTR_EXIT_INSTR_OFFSETS
	.align		4
        /*0028*/ 	.byte	0x04, 0x1c
        /*002a*/ 	.short	(.L_466 - .L_465)


	//   ....[0]....
.L_465:
        /*002c*/ 	.word	0x00000010


	//----- nvinfo : EIATTR_MAX_THREADS
	.align		4
.L_466:
        /*0030*/ 	.byte	0x04, 0x05
        /*0032*/ 	.short	(.L_468 - .L_467)
.L_467:
        /*0034*/ 	.word	0x00000180
        /*0038*/ 	.word	0x00000001
        /*003c*/ 	.word	0x00000001


	//----- nvinfo : EIATTR_CBANK_PARAM_SIZE
	.align		4
.L_468:
        /*0040*/ 	.byte	0x03, 0x19
        /*0042*/ 	.short	0x0700


	//----- nvinfo : EIATTR_PARAM_CBANK
	.align		4
        /*0044*/ 	.byte	0x04, 0x0a
        /*0046*/ 	.short	(.L_470 - .L_469)
	.align		4
.L_469:
        /*0048*/ 	.word	index@(.nv.constant0._ZN7cutlass13device_kernelIN5flash11enable_sm90INS1_16FlashAttnBwdSm90INS1_25CollectiveMainloopBwdSm90ILi2ELi2ELi2EN4cute5tupleIJNS5_1CILi1EEES8_S8_EEENS6_IJNS7_ILi64EEENS7_ILi128EEESB_EEENS_10bfloat16_tEfNS_4arch4Sm90ELb1ELb0ELb1ELb1ELb0ELb1ELb0ELb0ELi2ELi1ELi2ELi1ELb0EEENS1_24CollectiveEpilogueBwdGQAISC_fSF_Li256ELb1ELb0EEENS1_25SingleTileBwdLPTSchedulerILb1ELi128ELb0EEEEEEEEEvNT_6ParamsE)
        /*004c*/ 	.short	0x0380
        /*004e*/ 	.short	0x0700


	//----- nvinfo : EIATTR_SW_WAR
	.align		4
.L_470:
        /*0050*/ 	.byte	0x04, 0x36
        /*0052*/ 	.short	(.L_472 - .L_471)
.L_471:
        /*0054*/ 	.word	0x00000008
.L_472:


//--------------------- .nv.info._ZN7cutlass13device_kernelIN5flash32FlashAttnBwdPostprocessConvertdQIN4cute5tupleIJNS3_1CILi128EEES6_EEENS_10bfloat16_tEfNS_4arch4Sm90ELi256ENS3_8TiledMMAINS3_8MMA_AtomIJNS3_4SM904GMMA28MMA_64x128x16_F32BF16BF16_RSILNSE_5MajorE0ELSG_1ELNSE_7ScaleInE1ELSH_1EEEEEENS3_6LayoutINS4_IJNS5_ILi2EEENS5_ILi1EEESM_EEENS4_IJSM_NS5_ILi0EEESO_EEEEENS4_IJNS3_10UnderscoreESR_SR_EEEEELb0EEEEEvNT_6ParamsE --------------------------
	.section	.nv.info._ZN7cutlass13device_kernelIN5flash32FlashAttnBwdPostprocessConvertdQIN4cute5tupleIJNS3_1CILi128EEES6_EEENS_10bfloat16_tEfNS_4arch4Sm90ELi256ENS3_8TiledMMAINS3_8MMA_AtomIJNS3_4SM904GMMA28MMA_64x128x16_F32BF16BF16_RSILNSE_5MajorE0ELSG_1ELNSE_7ScaleInE1ELSH_1EEEEEENS3_6LayoutINS4_IJNS5_ILi2EEENS5_ILi1EEESM_EEENS4_IJSM_NS5_ILi0EEESO_EEEEENS4_IJNS3_10UnderscoreESR_SR_EEEEELb0EEEEEvNT_6ParamsE,"",@"SHT_CUDA_INFO"
	.sectionflags	@""
	.align	4


	//----- nvinfo : EIATTR_CUDA_API_VERSION
	.align		4
        /*0000*/ 	.byte	0x04, 0x37
        /*0002*/ 	.short	(.L_474 - .L_473)
.L_473:
        /*0004*/ 	.word	0x00000082


	//----- nvinfo : EIATTR_KPARAM_INFO
	.align		4
.L_474:
        /*0008*/ 	.byte	0x04, 0x17
        /*000a*/ 	.short	(.L_476 - .L_475)
.L_475:
        /*000c*/ 	.word	0x00000000
        /*0010*/ 	.short	0x0000
        /*0012*/ 	.short	0x0000
        /*0014*/ 	.byte	0x00, 0xf0, 0xc1, 0x01


	//----- nvinfo : EIATTR_SPARSE_MMA_MASK
	.align		4
.L_476:
        /*0018*/ 	.byte	0x03, 0x50
        /*001a*/ 	.short	0x0000


	//----- nvinfo : EIATTR_MAXREG_COUNT
	.align		4
        /*001c*/ 	.byte	0x03, 0x1b
        /*001e*/ 	.short	0x0080


	//----- nvinfo : EIATTR_NUM_BARRIERS
	.align		4
        /*0020*/ 	.byte	0x02, 0x4c
        /*0022*/ 	.byte	0x01
	.zero		1


	//----- nvinfo : EIATTR_MERCURY_ISA_VERSION
	.align		4
        /*0024*/ 	.byte	0x03, 0x5f
        /*0026*/ 	.short	0x0101


	//----- nvinfo : EIATTR_VRC_CTA_INIT_COUNT
	.align		4
        /*0028*/ 	.byte	0x02, 0x4a
	.zero		1
	.zero		1


	//----- nvinfo : EIATTR_MBARRIER_INSTR_OFFSETS
	.align		4
        /*002c*/ 	.byte	0x04, 0x39
        /*002e*/ 	.short	(.L_478 - .L_477)


	//   ....[0]....
.L_477:
        /*0030*/ 	.word	0x00000470
        /*0034*/ 	.word	0x000000ff
        /*0038*/ 	.word	0x00018000
        /*003c*/ 	.short	0x0100
        /*003e*/ 	.byte	0x06
	.zero		1


	//   ....[1]....
        /*0040*/ 	.word	0x00000550
        /*0044*/ 	.word	0x00000006
        /*0048*/ 	.word	0x00018000
        /*004c*/ 	.short	0x010a
        /*004e*/ 	.byte	0xff
	.zero		1


	//----- nvinfo : EIATTR_NUM_MBARRIERS
	.align		4
.L_478:
        /*0050*/ 	.byte	0x03, 0x38
        /*0052*/ 	.short	0x0001


	//----- nvinfo : EIATTR_EXIT_INSTR_OFFSETS
	.align		4
        /*0054*/ 	.byte	0x04, 0x1c
        /*0056*/ 	.short	(.L_480 - .L_479)


	//   ....[0]....
.L_479:
        /*0058*/ 	.word	0x00000280


	//   ....[1]....
        /*005c*/ 	.word	0x00001890


	//   ....[2]....
        /*0060*/ 	.word	0x00001960


	//----- nvinfo : EIATTR_MAX_THREADS
	.align		4
.L_480:
        /*0064*/ 	.byte	0x04, 0x05
        /*0066*/ 	.short	(.L_482 - .L_481)
.L_481:
        /*0068*/ 	.word	0x00000100
        /*006c*/ 	.word	0x00000001
        /*0070*/ 	.word	0x00000001


	//----- nvinfo : EIATTR_CRS_STACK_SIZE
	.align		4
.L_482:
        /*0074*/ 	.byte	0x04, 0x1e
        /*0076*/ 	.short	(.L_484 - .L_483)
.L_483:
        /*0078*/ 	.word	0x00000000


	//----- nvinfo : EIATTR_CBANK_PARAM_SIZE
	.align		4
.L_484:
        /*007c*/ 	.byte	0x03, 0x19
        /*007e*/ 	.short	0x0070


	//----- nvinfo : EIATTR_PARAM_CBANK
	.align		4
        /*0080*/ 	.byte	0x04, 0x0a
        /*0082*/ 	.short	(.L_486 - .L_485)
	.align		4
.L_485:
        /*0084*/ 	.word	index@(.nv.constant0._ZN7cutlass13device_kernelIN5flash32FlashAttnBwdPostprocessConvertdQIN4cute5tupleIJNS3_1CILi128EEES6_EEENS_10bfloat16_tEfNS_4arch4Sm90ELi256ENS3_8TiledMMAINS3_8MMA_AtomIJNS3_4SM904GMMA28MMA_64x128x16_F32BF16BF16_RSILNSE_5MajorE0ELSG_1ELNSE_7ScaleInE1ELSH_1EEEEEENS3_6LayoutINS4_IJNS5_ILi2EEENS5_ILi1EEESM_EEENS4_IJSM_NS5_ILi0EEESO_EEEEENS4_IJNS3_10UnderscoreESR_SR_EEEEELb0EEEEEvNT_6ParamsE)
        /*0088*/ 	.short	0x0380
        /*008a*/ 	.short	0x0070


	//----- nvinfo : EIATTR_SW_WAR
	.align		4
.L_486:
        /*008c*/ 	.byte	0x04, 0x36
        /*008e*/ 	.short	(.L_488 - .L_487)
.L_487:
        /*0090*/ 	.word	0x00000008
.L_488:


//--------------------- .nv.info._ZN7cutlass13device_kernelIN5flash32FlashAttnBwdPostprocessConvertdQIN4cute5tupleIJNS3_1CILi64EEENS5_ILi128EEEEEENS_10bfloat16_tEfNS_4arch4Sm90ELi256ENS3_8TiledMMAINS3_8MMA_AtomIJNS3_4SM904GMMA27MMA_64x64x16_F32BF16BF16_SSILNSF_5MajorE0ELSH_1ELNSF_7ScaleInE1ELSI_1EEEEEENS3_6LayoutINS4_IJNS5_ILi1EEENS5_ILi2EEESM_EEENS4_IJNS5_ILi0EEESM_SP_EEEEENS4_IJNS3_10UnderscoreESS_SS_EEEEELb0EEEEEvNT_6ParamsE --------------------------
	.section	.nv.info._ZN7cutlass13device_kernelIN5flash32FlashAttnBwdPostprocessConvertdQIN4cute5tupleIJNS3_1CILi64EEENS5_ILi128EEEEEENS_10bfloat16_tEfNS_4arch4Sm90ELi256ENS3_8TiledMMAINS3_8MMA_AtomIJNS3_4SM904GMMA27MMA_64x64x16_F32BF16BF16_SSILNSF_5MajorE0ELSH_1ELNSF_7ScaleInE1ELSI_1EEEEEENS3_6LayoutINS4_IJNS5_ILi1EEENS5_ILi2EEESM_EEENS4_IJNS5_ILi0EEESM_SP_EEEEENS4_IJNS3_10UnderscoreESS_SS_EEEEELb0EEEEEvNT_6ParamsE,"",@"SHT_CUDA_INFO"
	.sectionflags	@""
	.align	4


	//----- nvinfo : EIATTR_CUDA_API_VERSION
	.align		4
        /*0000*/ 	.byte	0x04, 0x37
        /*0002*/ 	.short	(.L_490 - .L_489)
.L_489:
        /*0004*/ 	.word	0x00000082


	//----- nvinfo : EIATTR_KPARAM_INFO
	.align		4
.L_490:
        /*0008*/ 	.byte	0x04, 0x17
        /*000a*/ 	.short	(.L_492 - .L_491)
.L_491:
        /*000c*/ 	.word	0x00000000
        /*0010*/ 	.short	0x0000
        /*0012*/ 	.short	0x0000
        /*0014*/ 	.byte	0x00, 0xf0, 0xc1, 0x01


	//----- nvinfo : EIATTR_SPARSE_MMA_MASK
	.align		4
.L_492:
        /*0018*/ 	.byte	0x03, 0x50
        /*001a*/ 	.short	0x0000


	//----- nvinfo : EIATTR_MAXREG_COUNT
	.align		4
        /*001c*/ 	.byte	0x03, 0x1b
        /*001e*/ 	.short	0x0080


	//----- nvinfo : EIATTR_NUM_BARRIERS
	.align		4
        /*0020*/ 	.byte	0x02, 0x4c
        /*0022*/ 	.byte	0x01
	.zero		1


	//----- nvinfo : EIATTR_MERCURY_ISA_VERSION
	.align		4
        /*0024*/ 	.byte	0x03, 0x5f
        /*0026*/ 	.short	0x0101


	//----- nvinfo : EIATTR_VRC_CTA_INIT_COUNT
	.align		4
        /*0028*/ 	.byte	0x02, 0x4a
	.zero		1
	.zero		1


	//----- nvinfo : EIATTR_MBARRIER_INSTR_OFFSETS
	.align		4
        /*002c*/ 	.byte	0x04, 0x39
        /*002e*/ 	.short	(.L_494 - .L_493)


	//   ....[0]....
.L_493:
        /*0030*/ 	.word	0x00000470
        /*0034*/ 	.word	0x000000ff
        /*0038*/ 	.word	0x0000c000
        /*003c*/ 	.short	0x0100
        /*003e*/ 	.byte	0x06
	.zero		1


	//   ....[1]....
        /*0040*/ 	.word	0x00000550
        /*0044*/ 	.word	0x0000002a
        /*0048*/ 	.word	0x0000c000
        /*004c*/ 	.short	0x010a
        /*004e*/ 	.byte	0xff
	.zero		1


	//----- nvinfo : EIATTR_NUM_MBARRIERS
	.align		4
.L_494:
        /*0050*/ 	.byte	0x03, 0x38
        /*0052*/ 	.short	0x0001


	//----- nvinfo : EIATTR_EXIT_INSTR_OFFSETS
	.align		4
        /*0054*/ 	.byte	0x04, 0x1c
        /*0056*/ 	.short	(.L_496 - .L_495)


	//   ....[0]....
.L_495:
        /*0058*/ 	.word	0x00000280


	//   ....[1]....
        /*005c*/ 	.word	0x00001010


	//   ....[2]....
        /*0060*/ 	.word	0x000010e0


	//----- nvinfo : EIATTR_MAX_THREADS
	.align		4
.L_496:
        /*0064*/ 	.byte	0x04, 0x05
        /*0066*/ 	.short	(.L_498 - .L_497)
.L_497:
        /*0068*/ 	.word	0x00000100
        /*006c*/ 	.word	0x00000001
        /*0070*/ 	.word	0x00000001


	//----- nvinfo : EIATTR_CRS_STACK_SIZE
	.align		4
.L_498:
        /*0074*/ 	.byte	0x04, 0x1e
        /*0076*/ 	.short	(.L_500 - .L_499)
.L_499:
        /*0078*/ 	.word	0x00000000


	//----- nvinfo : EIATTR_CBANK_PARAM_SIZE
	.align		4
.L_500:
        /*007c*/ 	.byte	0x03, 0x19
        /*007e*/ 	.short	0x0070


	//----- nvinfo : EIATTR_PARAM_CBANK
	.align		4
        /*0080*/ 	.byte	0x04, 0x0a
        /*0082*/ 	.short	(.L_502 - .L_501)
	.align		4
.L_501:
        /*0084*/ 	.word	index@(.nv.constant0._ZN7cutlass13device_kernelIN5flash32FlashAttnBwdPostprocessConvertdQIN4cute5tupleIJNS3_1CILi64EEENS5_ILi128EEEEEENS_10bfloat16_tEfNS_4arch4Sm90ELi256ENS3_8TiledMMAINS3_8MMA_AtomIJNS3_4SM904GMMA27MMA_64x64x16_F32BF16BF16_SSILNSF_5MajorE0ELSH_1ELNSF_7ScaleInE1ELSI_1EEEEEENS3_6LayoutINS4_IJNS5_ILi1EEENS5_ILi2EEESM_EEENS4_IJNS5_ILi0EEESM_SP_EEEEENS4_IJNS3_10UnderscoreESS_SS_EEEEELb0EEEEEvNT_6ParamsE)
        /*0088*/ 	.short	0x0380
        /*008a*/ 	.short	0x0070


	//----- nvinfo : EIATTR_SW_WAR
	.align		4
.L_502:
        /*008c*/ 	.byte	0x04, 0x36
        /*008e*/ 	.short	(.L_504 - .L_503)
.L_503:
        /*0090*/ 	.word	0x00000008
.L_504:


//--------------------- .nv.info._ZN7cutlass13device_kernelIN5flash11enable_sm90INS1_16FlashAttnBwdSm90INS1_25CollectiveMainloopBwdSm90ILi2ELi2ELi2EN4cute5tupleIJNS5_1CILi1EEES8_S8_EEENS6_IJNS7_ILi64EEENS7_ILi128EEESB_EEENS_10bfloat16_tEfNS_4arch4Sm90ELb1ELb0ELb1ELb1ELb1ELb1ELb0ELb0ELi2ELi1ELi2ELi1ELb0EEENS1_24CollectiveEpilogueBwdGQAISC_fSF_Li256ELb1ELb1EEENS1_25SingleTileBwdLPTSchedulerILb1ELi128ELb1EEEEEEEEEvNT_6ParamsE --------------------------
	.section	.nv.info._ZN7cutlass13device_kernelIN5flash11enable_sm90INS1_16FlashAttnBwdSm90INS1_25CollectiveMainloopBwdSm90ILi2ELi2ELi2EN4cute5tupleIJNS5_1CILi1EEES8_S8_EEENS6_IJNS7_ILi64EEENS7_ILi128EEESB_EEENS_10bfloat16_tEfNS_4arch4Sm90ELb1ELb0ELb1ELb1ELb1ELb1ELb0ELb0ELi2ELi1ELi2ELi1ELb0EEENS1_24CollectiveEpilogueBwdGQAISC_fSF_Li256ELb1ELb1EEENS1_25SingleTileBwdLPTSchedulerILb1ELi128ELb1EEEEEEEEEvNT_6ParamsE,"",@"SHT_CUDA_INFO"
	.sectionflags	@""
	.align	4


	//----- nvinfo : EIATTR_CUDA_API_VERSION
	.align		4
        /*0000*/ 	.byte	0x04, 0x37
        /*0002*/ 	.short	(.L_506 - .L_505)
.L_505:
        /*0004*/ 	.word	0x00000082


	//----- nvinfo : EIATTR_KPARAM_INFO
	.align		4
.L_506:
        /*0008*/ 	.byte	0x04, 0x17
        /*000a*/ 	.short	(.L_508 - .L_507)
.L_507:
        /*000c*/ 	.word	0x00000000
        /*0010*/ 	.short	0x0000
        /*0012*/ 	.short	0x0000
        /*0014*/ 	.byte	0x00, 0xf0, 0x01, 0x1c


	//----- nvinfo : EIATTR_SPARSE_MMA_MASK
	.align		4
.L_508:
        /*0018*/ 	.byte	0x03, 0x50
        /*001a*/ 	.short	0x0000


	//----- nvinfo : EIATTR_MAXREG_COUNT
	.align		4
        /*001c*/ 	.byte	0x03, 0x1b
        /*001e*/ 	.short	0x00a8


	//----- nvinfo : EIATTR_MERCURY_ISA_VERSION
	.align		4
        /*0020*/ 	.byte	0x03, 0x5f
        /*0022*/ 	.short	0x0101


	//----- nvinfo : EIATTR_VRC_CTA_INIT_COUNT
	.align		4
        /*0024*/ 	.byte	0x02, 0x4a
	.zero		1
	.zero		1


	//----- nvinfo : EIATTR_EXIT_INSTR_OFFSETS
	.align		4
        /*0028*/ 	.byte	0x04, 0x1c
        /*002a*/ 	.short	(.L_510 - .L_509)


	//   ....[0]....
.L_509:
        /*002c*/ 	.word	0x00000010


	//----- nvinfo : EIATTR_MAX_THREADS
	.align		4
.L_510:
        /*0030*/ 	.byte	0x04, 0x05
        /*0032*/ 	.short	(.L_512 - .L_511)
.L_511:
        /*0034*/ 	.word	0x00000180
        /*0038*/ 	.word	0x00000001
        /*003c*/ 	.word	0x00000001


	//----- nvinfo : EIATTR_CBANK_PARAM_SIZE
	.align		4
.L_512:
        /*0040*/ 	.byte	0x03, 0x19
        /*0042*/ 	.short	0x0700


	//----- nvinfo : EIATTR_PARAM_CBANK
	.align		4
        /*0044*/ 	.byte	0x04, 0x0a
        /*0046*/ 	.short	(.L_514 - .L_513)
	.align		4
.L_513:
        /*0048*/ 	.word	index@(.nv.constant0._ZN7cutlass13device_kernelIN5flash11enable_sm90INS1_16FlashAttnBwdSm90INS1_25CollectiveMainloopBwdSm90ILi2ELi2ELi2EN4cute5tupleIJNS5_1CILi1EEES8_S8_EEENS6_IJNS7_ILi64EEENS7_ILi128EEESB_EEENS_10bfloat16_tEfNS_4arch4Sm90ELb1ELb0ELb1ELb1ELb1ELb1ELb0ELb0ELi2ELi1ELi2ELi1ELb0EEENS1_24CollectiveEpilogueBwdGQAISC_fSF_Li256ELb1ELb1EEENS1_25SingleTileBwdLPTSchedulerILb1ELi128ELb1EEEEEEEEEvNT_6ParamsE)
        /*004c*/ 	.short	0x0380
        /*004e*/ 	.short	0x0700


	//----- nvinfo : EIATTR_SW_WAR
	.align		4
.L_514:
        /*0050*/ 	.byte	0x04, 0x36
        /*0052*/ 	.short	(.L_516 - .L_515)
.L_515:
        /*0054*/ 	.word	0x00000008
.L_516:


//--------------------- .nv.info._ZN7cutlass13device_kernelIN5flash22FlashAttnBwdPreprocessIN4cute5tupleIJNS3_1CILi64EEENS5_ILi128EEEEEENS_10bfloat16_tEfNS_4arch4Sm90ELb1ELb1EEEEEvNT_6ParamsE --------------------------
	.section	.nv.info._ZN7cutlass13device_kernelIN5flash22FlashAttnBwdPreprocessIN4cute5tupleIJNS3_1CILi64EEENS5_ILi128EEEEEENS_10bfloat16_tEfNS_4arch4Sm90ELb1ELb1EEEEEvNT_6ParamsE,"",@"SHT_CUDA_INFO"
	.sectionflags	@""
	.align	4


	//----- nvinfo : EIATTR_CUDA_API_VERSION
	.align		4
        /*0000*/ 	.byte	0x04, 0x37
        /*0002*/ 	.short	(.L_518 - .L_517)
.L_517:
        /*0004*/ 	.word	0x00000082


	//----- nvinfo : EIATTR_KPARAM_INFO
	.align		4
.L_518:
        /*0008*/ 	.byte	0x04, 0x17
        /*000a*/ 	.short	(.L_520 - .L_519)
.L_519:
        /*000c*/ 	.word	0x00000000
        /*0010*/ 	.short	0x0000
        /*0012*/ 	.short	0x0000
        /*0014*/ 	.byte	0x00, 0xf0, 0xc1, 0x03


	//----- nvinfo : EIATTR_SPARSE_MMA_MASK
	.align		4
.L_520:
        /*0018*/ 	.byte	0x03, 0x50
        /*001a*/ 	.short	0x0000


	//----- nvinfo : EIATTR_MAXREG_COUNT
	.align		4
        /*001c*/ 	.byte	0x03, 0x1b
        /*001e*/ 	.short	0x0080


	//----- nvinfo : EIATTR_MERCURY_ISA_VERSION
	.align		4
        /*0020*/ 	.byte	0x03, 0x5f
        /*0022*/ 	.short	0x0101


	//----- nvinfo : EIATTR_COOP_GROUP_MASK_REGIDS
	.align		4
        /*0024*/ 	.byte	0x04, 0x29
        /*0026*/ 	.short	(.L_522 - .L_521)


	//   ....[0]....
.L_521:
        /*0028*/ 	.word	0xffffffff


	//   ....[1]....
        /*002c*/ 	.word	0xffffffff


	//   ....[2]....
        /*0030*/ 	.word	0xffffffff


	//   ....[3]....
        /*0034*/ 	.word	0xffffffff


	//   ....[4]....
        /*0038*/ 	.word	0xffffffff


	//   ....[5]....
        /*003c*/ 	.word	0xffffffff


	//   ....[6]....
        /*0040*/ 	.word	0xffffffff


	//   ....[7]....
        /*0044*/ 	.word	0xffffffff


	//   ....[8]....
        /*0048*/ 	.word	0xffffffff


	//   ....[9]....
        /*004c*/ 	.word	0xffffffff


	//   ....[10]....
        /*0050*/ 	.word	0xffffffff


	//   ....[11]....
        /*0054*/ 	.word	0xffffffff


	//   ....[12]....
        /*0058*/ 	.word	0xffffffff


	//   ....[13]....
        /*005c*/ 	.word	0xffffffff


	//   ....[14]....
        /*0060*/ 	.word	0xffffffff


	//   ....[15]....
        /*0064*/ 	.word	0xffffffff


	//----- nvinfo : EIATTR_COOP_GROUP_INSTR_OFFSETS
	.align		4
.L_522:
        /*0068*/ 	.byte	0x04, 0x28
        /*006a*/ 	.short	(.L_524 - .L_523)


	//   ....[0]....
.L_523:
        /*006c*/ 	.word	0x00001220


	//   ....[1]....
        /*0070*/ 	.word	0x00001240


	//   ....[2]....
        /*0074*/ 	.word	0x00001250


	//   ....[3]....
        /*0078*/ 	.word	0x00001260


	//   ....[4]....
        /*007c*/ 	.word	0x00001290


	//   ....[5]....
        /*0080*/ 	.word	0x000012c0


	//   ....[6]....
        /*0084*/ 	.word	0x000012d0


	//   ....[7]....
        /*0088*/ 	.word	0x000012e0


	//   ....[8]....
        /*008c*/ 	.word	0x00001300


	//   ....[9]....
        /*0090*/ 	.word	0x00001340


	//   ....[10]....
        /*0094*/ 	.word	0x00001350


	//   ....[11]....
        /*0098*/ 	.word	0x00001360


	//   ....[12]....
        /*009c*/ 	.word	0x000013c0


	//   ....[13]....
        /*00a0*/ 	.word	0x00001400


	//   ....[14]....
        /*00a4*/ 	.word	0x00001430


	//   ....[15]....
        /*00a8*/ 	.word	0x00001440


	//----- nvinfo : EIATTR_VRC_CTA_INIT_COUNT
	.align		4
.L_524:
        /*00ac*/ 	.byte	0x02, 0x4a
	.zero		1
	.zero		1


	//----- nvinfo : EIATTR_EXIT_INSTR_OFFSETS
	.align		4
        /*00b0*/ 	.byte	0x04, 0x1c
        /*00b2*/ 	.short	(.L_526 - .L_525)


	//   ....[0]....
.L_525:
        /*00b4*/ 	.word	0x00000280


	//   ....[1]....
        /*00b8*/ 	.word	0x00001970


	//   ....[2]....
        /*00bc*/ 	.word	0x000019f0


	//----- nvinfo : EIATTR_MAX_THREADS
	.align		4
.L_526:
        /*00c0*/ 	.byte	0x04, 0x05
        /*00c2*/ 	.short	(.L_528 - .L_527)
.L_527:
        /*00c4*/ 	.word	0x00000100
        /*00c8*/ 	.word	0x00000001
        /*00cc*/ 	.word	0x00000001


	//----- nvinfo : EIATTR_CRS_STACK_SIZE
	.align		4
.L_528:
        /*00d0*/ 	.byte	0x04, 0x1e
        /*00d2*/ 	.short	(.L_530 - .L_529)
.L_529:
        /*00d4*/ 	.word	0x00000000


	//----- nvinfo : EIATTR_CBANK_PARAM_SIZE
	.align		4
.L_530:
        /*00d8*/ 	.byte	0x03, 0x19
        /*00da*/ 	.short	0x00f0


	//----- nvinfo : EIATTR_PARAM_CBANK
	.align		4
        /*00dc*/ 	.byte	0x04, 0x0a
        /*00de*/ 	.short	(.L_532 - .L_531)
	.align		4
.L_531:
        /*00e0*/ 	.word	index@(.nv.constant0._ZN7cutlass13device_kernelIN5flash22FlashAttnBwdPreprocessIN4cute5tupleIJNS3_1CILi64EEENS5_ILi128EEEEEENS_10bfloat16_tEfNS_4arch4Sm90ELb1ELb1EEEEEvNT_6ParamsE)
        /*00e4*/ 	.short	0x0380
        /*00e6*/ 	.short	0x00f0


	//----- nvinfo : EIATTR_SW_WAR
	.align		4
.L_532:
        /*00e8*/ 	.byte	0x04, 0x36
        /*00ea*/ 	.short	(.L_534 - .L_533)
.L_533:
        /*00ec*/ 	.word	0x00000008
.L_534:


//--------------------- .nv.callgraph             --------------------------
	.section	.nv.callgraph,"",@"SHT_CUDA_CALLGRAPH"
	.align	4
	.sectionentsize	8
	.align		4
        /*0000*/ 	.word	0x00000000
	.align		4
        /*0004*/ 	.word	0xffffffff
	.align		4
        /*0008*/ 	.word	0x00000000
	.align		4
        /*000c*/ 	.word	0xfffffffe
	.align		4
        /*0010*/ 	.word	0x00000000
	.align		4
        /*0014*/ 	.word	0xfffffffd
	.align		4
        /*0018*/ 	.word	0x00000000
	.align		4
        /*001c*/ 	.word	0xfffffffc


//--------------------- .nv.constant4             --------------------------
	.section	.nv.constant4,"a",@progbits
	.align	8
	.align		8
.nv.constant4:
        /*0000*/ 	.dword	_ZN74_INTERNAL_5fd1a7b8_38_flash_bwd_hdim128_bf16_softcap_sm90_cu_49158569_30294cuda3std3__45__cpo5beginE
	.align		8
        /*0008*/ 	.dword	_ZN74_INTERNAL_5fd1a7b8_38_flash_bwd_hdim128_bf16_softcap_sm90_cu_49158569_30294cuda3std3__45__cpo3endE
	.align		8
        /*0010*/ 	.dword	_ZN74_INTERNAL_5fd1a7b8_38_flash_bwd_hdim128_bf16_softcap_sm90_cu_49158569_30294cuda3std3__45__cpo6cbeginE
	.align		8
        /*0018*/ 	.dword	_ZN74_INTERNAL_5fd1a7b8_38_flash_bwd_hdim128_bf16_softcap_sm90_cu_49158569_30294cuda3std3__45__cpo4cendE
	.align		8
        /*0020*/ 	.dword	_ZN74_INTERNAL_5fd1a7b8_38_flash_bwd_hdim128_bf16_softcap_sm90_cu_49158569_30294cuda3std3__476_GLOBAL__N__5fd1a7b8_38_flash_bwd_hdim128_bf16_softcap_sm90_cu_49158569_30296ignoreE
	.align		8
        /*0028*/ 	.dword	_ZN74_INTERNAL_5fd1a7b8_38_flash_bwd_hdim128_bf16_softcap_sm90_cu_49158569_30294cuda3std3__419piecewise_constructE
	.align		8
        /*0030*/ 	.dword	_ZN74_INTERNAL_5fd1a7b8_38_flash_bwd_hdim128_bf16_softcap_sm90_cu_49158569_30294cuda3std3__48in_placeE
	.align		8
        /*0038*/ 	.dword	_ZN74_INTERNAL_5fd1a7b8_38_flash_bwd_hdim128_bf16_softcap_sm90_cu_49158569_30294cuda3std6ranges3__45__cpo4swapE
	.align		8
        /*0040*/ 	.dword	_ZN74_INTERNAL_5fd1a7b8_38_flash_bwd_hdim128_bf16_softcap_sm90_cu_49158569_30294cuda3std6ranges3__45__cpo9iter_moveE
	.align		8
        /*0048*/ 	.dword	_ZN74_INTERNAL_5fd1a7b8_38_flash_bwd_hdim128_bf16_softcap_sm90_cu_49158569_30294cute7productE
	.align		8
        /*0050*/ 	.dword	_ZN74_INTERNAL_5fd1a7b8_38_flash_bwd_hdim128_bf16_softcap_sm90_cu_49158569_30294cute1_E


//--------------------- .text._ZN7cutlass13device_kernelIN5flash11enable_sm90INS1_16FlashAttnBwdSm90INS1_25CollectiveMainloopBwdSm90ILi2ELi2ELi2EN4cute5tupleIJNS5_1CILi1EEES8_S8_EEENS6_IJNS7_ILi64EEENS7_ILi128EEESB_EEENS_10bfloat16_tEfNS_4arch4Sm90ELb0ELb0ELb1ELb0ELb0ELb1ELb0ELb0ELi2ELi1ELi2ELi1ELb0EEENS1_21CollectiveEpilogueBwdISC_SD_SF_Li256ELb0ELb0ELi1EEENS1_19SingleTileSchedulerILb0ELb0ELb0ELi128EEEEEEEEEvNT_6ParamsE --------------------------
	.section	.text._ZN7cutlass13device_kernelIN5flash11enable_sm90INS1_16FlashAttnBwdSm90INS1_25CollectiveMainloopBwdSm90ILi2ELi2ELi2EN4cute5tupleIJNS5_1CILi1EEES8_S8_EEENS6_IJNS7_ILi64EEENS7_ILi128EEESB_EEENS_10bfloat16_tEfNS_4arch4Sm90ELb0ELb0ELb1ELb0ELb0ELb1ELb0ELb0ELi2ELi1ELi2ELi1ELb0EEENS1_21CollectiveEpilogueBwdISC_SD_SF_Li256ELb0ELb0ELi1EEENS1_19SingleTileSchedulerILb0ELb0ELb0ELi128EEEEEEEEEvNT_6ParamsE,"ax",@progbits
	.align	128
.text._ZN7cutlass13device_kernelIN5flash11enable_sm90INS1_16FlashAttnBwdSm90INS1_25CollectiveMainloopBwdSm90ILi2ELi2ELi2EN4cute5tupleIJNS5_1CILi1EEES8_S8_EEENS6_IJNS7_ILi64EEENS7_ILi128EEESB_EEENS_10bfloat16_tEfNS_4arch4Sm90ELb0ELb0ELb1ELb0ELb0ELb1ELb0ELb0ELi2ELi1ELi2ELi1ELb0EEENS1_21CollectiveEpilogueBwdISC_SD_SF_Li256ELb0ELb0ELi1EEENS1_19SingleTileSchedulerILb0ELb0ELb0ELi128EEEEEEEEEvNT_6ParamsE:
        .type           _ZN7cutlass13device_kernelIN5flash11enable_sm90INS1_16FlashAttnBwdSm90INS1_25CollectiveMainloopBwdSm90ILi2ELi2ELi2EN4cute5tupleIJNS5_1CILi1EEES8_S8_EEENS6_IJNS7_ILi64EEENS7_ILi128EEESB_EEENS_10bfloat16_tEfNS_4arch4Sm90ELb0ELb0ELb1ELb0ELb0ELb1ELb0ELb0ELi2ELi1ELi2ELi1ELb0EEENS1_21CollectiveEpilogueBwdISC_SD_SF_Li256ELb0ELb0ELi1EEENS1_19SingleTileSchedulerILb0ELb0ELb0ELi128EEEEEEEEEvNT_6ParamsE,@function
        .size           _ZN7cutlass13device_kernelIN5flash11enable_sm90INS1_16FlashAttnBwdSm90INS1_25CollectiveMainloopBwdSm90ILi2ELi2ELi2EN4cute5tupleIJNS5_1CILi1EEES8_S8_EEENS6_IJNS7_ILi64EEENS7_ILi128EEESB_EEENS_10bfloat16_tEfNS_4arch4Sm90ELb0ELb0ELb1ELb0ELb0ELb1ELb0ELb0ELi2ELi1ELi2ELi1ELb0EEENS1_21CollectiveEpilogueBwdISC_SD_SF_Li256ELb0ELb0ELi1EEENS1_19SingleTileSchedulerILb0ELb0ELb0ELi128EEEEEEEEEvNT_6ParamsE,(.L_x_76 - _ZN7cutlass13device_kernelIN5flash11enable_sm90INS1_16FlashAttnBwdSm90INS1_25CollectiveMainloopBwdSm90ILi2ELi2ELi2EN4cute5tupleIJNS5_1CILi1EEES8_S8_EEENS6_IJNS7_ILi64EEENS7_ILi128EEESB_EEENS_10bfloat16_tEfNS_4arch4Sm90ELb0ELb0ELb1ELb0ELb0ELb1ELb0ELb0ELi2ELi1ELi2ELi1ELb0EEENS1_21CollectiveEpilogueBwdISC_SD_SF_Li256ELb0ELb0ELi1EEENS1_19SingleTileSchedulerILb0ELb0ELb0ELi128EEEEEEEEEvNT_6ParamsE)
        .other          _ZN7cutlass13device_kernelIN5flash11enable_sm90INS1_16FlashAttnBwdSm90INS1_25CollectiveMainloopBwdSm90ILi2ELi2ELi2EN4cute5tupleIJNS5_1CILi1EEES8_S8_EEENS6_IJNS7_ILi64EEENS7_ILi128EEESB_EEENS_10bfloat16_tEfNS_4arch4Sm90ELb0ELb0ELb1ELb0ELb0ELb1ELb0ELb0ELi2ELi1ELi2ELi1ELb0EEENS1_21CollectiveEpilogueBwdISC_SD_SF_Li256ELb0ELb0ELi1EEENS1_19SingleTileSchedulerILb0ELb0ELb0ELi128EEEEEEEEEvNT_6ParamsE,@"STO_CUDA_ENTRY STV_DEFAULT"
_ZN7cutlass13device_kernelIN5flash11enable_sm90INS1_16FlashAttnBwdSm90INS1_25CollectiveMainloopBwdSm90ILi2ELi2ELi2EN4cute5tupleIJNS5_1CILi1EEES8_S8_EEENS6_IJNS7_ILi64EEENS7_ILi128EEESB_EEENS_10bfloat16_tEfNS_4arch4Sm90ELb0ELb0ELb1ELb0ELb0ELb1ELb0ELb0ELi2ELi1ELi2ELi1ELb0EEENS1_21CollectiveEpilogueBwdISC_SD_SF_Li256ELb0ELb0ELi1EEENS1_19SingleTileSchedulerILb0ELb0ELb0ELi128EEEEEEEEEvNT_6ParamsE:
[----:B------:R-:W-:Y:S01]  /*0000*/  LDC R1, c[0x0][0x37c] ;  /* 0x0000df00ff017b82 */ /* 0x000fe20000000800 */
[----:B------:R-:W-:Y:S05]  /*0010*/  EXIT ;  /* 0x000000000000794d */ /* 0x000fea0003800000 */
.L_x_0:
[----:B------:R-:W-:-:S00]  /*0020*/  BRA `(.L_x_0) ;  /* 0xfffffffc00fc7947 */ /* 0x000fc0000383ffff */
[----:B------:R-:W-:-:S00]  /*0030*/  NOP ;  /* 0x0000000000007918 */ /* 0x000fc00000000000 */
        /* <DEDUP_REMOVED lines=12> */
.L_x_76:


//--------------------- .text._ZN7cutlass13device_kernelIN5flash11enable_sm90INS1_16FlashAttnBwdSm90INS1_25CollectiveMainloopBwdSm90ILi2ELi2ELi2EN4cute5tupleIJNS5_1CILi1EEES8_S8_EEENS6_IJNS7_ILi64EEENS7_ILi128EEESB_EEENS_10bfloat16_tEfNS_4arch4Sm90ELb0ELb0ELb1ELb0ELb1ELb1ELb0ELb0ELi2ELi1ELi2ELi1ELb0EEENS1_21CollectiveEpilogueBwdISC_SD_SF_Li256ELb0ELb0ELi1EEENS1_19SingleTileSchedulerILb0ELb0ELb0ELi128EEEEEEEEEvNT_6ParamsE --------------------------
	.section	.text._ZN7cutlass13device_kernelIN5flash11enable_sm90INS1_16FlashAttnBwdSm90INS1_25CollectiveMainloopBwdSm90ILi2ELi2ELi2EN4cute5tupleIJNS5_1CILi1EEES8_S8_EEENS6_IJNS7_ILi64EEENS7_ILi128EEESB_EEENS_10bfloat16_tEfNS_4arch4Sm90ELb0ELb0ELb1ELb0ELb1ELb1ELb0ELb0ELi2ELi1ELi2ELi1ELb0EEENS1_21CollectiveEpilogueBwdISC_SD_SF_Li256ELb0ELb0ELi1EEENS1_19SingleTileSchedulerILb0ELb0ELb0ELi128EEEEEEEEEvNT_6ParamsE,"ax",@progbits
	.align	128
.text._ZN7cutlass13device_kernelIN5flash11enable_sm90INS1_16FlashAttnBwdSm90INS1_25CollectiveMainloopBwdSm90ILi2ELi2ELi2EN4cute5tupleIJNS5_1CILi1EEES8_S8_EEENS6_IJNS7_ILi64EEENS7_ILi128EEESB_EEENS_10bfloat16_tEfNS_4arch4Sm90ELb0ELb0ELb1ELb0ELb1ELb1ELb0ELb0ELi2ELi1ELi2ELi1ELb0EEENS1_21CollectiveEpilogueBwdISC_SD_SF_Li256ELb0ELb0ELi1EEENS1_19SingleTileSchedulerILb0ELb0ELb0ELi128EEEEEEEEEvNT_6ParamsE:
        .type           _ZN7cutlass13device_kernelIN5flash11enable_sm90INS1_16FlashAttnBwdSm90INS1_25CollectiveMainloopBwdSm90ILi2ELi2ELi2EN4cute5tupleIJNS5_1CILi1EEES8_S8_EEENS6_IJNS7_ILi64EEENS7_ILi128EEESB_EEENS_10bfloat16_tEfNS_4arch4Sm90ELb0ELb0ELb1ELb0ELb1ELb1ELb0ELb0ELi2ELi1ELi2ELi1ELb0EEENS1_21CollectiveEpilogueBwdISC_SD_SF_Li256ELb0ELb0ELi1EEENS1_19SingleTileSchedulerILb0ELb0ELb0ELi128EEEEEEEEEvNT_6ParamsE,@function
        .size           _ZN7cutlass13device_kernelIN5flash11enable_sm90INS1_16FlashAttnBwdSm90INS1_25CollectiveMainloopBwdSm90ILi2ELi2ELi2EN4cute5tupleIJNS5_1CILi1EEES8_S8_EEENS6_IJNS7_ILi64EEENS7_ILi128EEESB_EEENS_10bfloat16_tEfNS_4arch4Sm90ELb0ELb0ELb1ELb0ELb1ELb1ELb0ELb0ELi2ELi1ELi2ELi1ELb0EEENS1_21CollectiveEpilogueBwdISC_SD_SF_Li256ELb0ELb0ELi1EEENS1_19SingleTileSchedulerILb0ELb0ELb0ELi128EEEEEEEEEvNT_6ParamsE,(.L_x_77 - _ZN7cutlass13device_kernelIN5flash11enable_sm90INS1_16FlashAttnBwdSm90INS1_25CollectiveMainloopBwdSm90ILi2ELi2ELi2EN4cute5tupleIJNS5_1CILi1EEES8_S8_EEENS6_IJNS7_ILi64EEENS7_ILi128EEESB_EEENS_10bfloat16_tEfNS_4arch4Sm90ELb0ELb0ELb1ELb0ELb1ELb1ELb0ELb0ELi2ELi1ELi2ELi1ELb0EEENS1_21CollectiveEpilogueBwdISC_SD_SF_Li256ELb0ELb0ELi1EEENS1_19SingleTileSchedulerILb0ELb0ELb0ELi128EEEEEEEEEvNT_6ParamsE)
        .other          _ZN7cutlass13device_kernelIN5flash11enable_sm90INS1_16FlashAttnBwdSm90INS1_25CollectiveMainloopBwdSm90ILi2ELi2ELi2EN4cute5tupleIJNS5_1CILi1EEES8_S8_EEENS6_IJNS7_ILi64EEENS7_ILi128EEESB_EEENS_10bfloat16_tEfNS_4arch4Sm90ELb0ELb0ELb1ELb0ELb1ELb1ELb0ELb0ELi2ELi1ELi2ELi1ELb0EEENS1_21CollectiveEpilogueBwdISC_SD_SF_Li256ELb0ELb0ELi1EEENS1_19SingleTileSchedulerILb0ELb0ELb0ELi128EEEEEEEEEvNT_6ParamsE,@"STO_CUDA_ENTRY STV_DEFAULT"
_ZN7cutlass13device_kernelIN5flash11enable_sm90INS1_16FlashAttnBwdSm90INS1_25CollectiveMainloopBwdSm90ILi2ELi2ELi2EN4cute5tupleIJNS5_1CILi1EEES8_S8_EEENS6_IJNS7_ILi64EEENS7_ILi128EEESB_EEENS_10bfloat16_tEfNS_4arch4Sm90ELb0ELb0ELb1ELb0ELb1ELb1ELb0ELb0ELi2ELi1ELi2ELi1ELb0EEENS1_21CollectiveEpilogueBwdISC_SD_SF_Li256ELb0ELb0ELi1EEENS1_19SingleTileSchedulerILb0ELb0ELb0ELi128EEEEEEEEEvNT_6ParamsE:
[----:B------:R-:W-:Y:S01]  /*0000*/  LDC R1, c[0x0][0x37c] ;  /* 0x0000df00ff017b82 */ /* 0x000fe20000000800 */
[----:B------:R-:W-:Y:S05]  /*0010*/  EXIT ;  /* 0x000000000000794d */ /* 0x000fea0003800000 */
.L_x_1:
        /* <DEDUP_REMOVED lines=14> */
.L_x_77:


//--------------------- .text._ZN7cutlass13device_kernelIN5flash11enable_sm90INS1_16FlashAttnBwdSm90INS1_25CollectiveMainloopBwdSm90ILi2ELi2ELi2EN4cute5tupleIJNS5_1CILi1EEES8_S8_EEENS6_IJNS7_ILi64EEENS7_ILi128EEESB_EEENS_10bfloat16_tEfNS_4arch4Sm90ELb0ELb0ELb1ELb0ELb0ELb1ELb0ELb0ELi2ELi1ELi2ELi1ELb0EEENS1_24CollectiveEpilogueBwdGQAISC_fSF_Li256ELb0ELb0EEENS1_19SingleTileSchedulerILb0ELb0ELb0ELi128EEEEEEEEEvNT_6ParamsE --------------------------
	.section	.text._ZN7cutlass13device_kernelIN5flash11enable_sm90INS1_16FlashAttnBwdSm90INS1_25CollectiveMainloopBwdSm90ILi2ELi2ELi2EN4cute5tupleIJNS5_1CILi1EEES8_S8_EEENS6_IJNS7_ILi64EEENS7_ILi128EEESB_EEENS_10bfloat16_tEfNS_4arch4Sm90ELb0ELb0ELb1ELb0ELb0ELb1ELb0ELb0ELi2ELi1ELi2ELi1ELb0EEENS1_24CollectiveEpilogueBwdGQAISC_fSF_Li256ELb0ELb0EEENS1_19SingleTileSchedulerILb0ELb0ELb0ELi128EEEEEEEEEvNT_6ParamsE,"ax",@progbits
	.align	128
.text._ZN7cutlass13device_kernelIN5flash11enable_sm90INS1_16FlashAttnBwdSm90INS1_25CollectiveMainloopBwdSm90ILi2ELi2ELi2EN4cute5tupleIJNS5_1CILi1EEES8_S8_EEENS6_IJNS7_ILi64EEENS7_ILi128EEESB_EEENS_10bfloat16_tEfNS_4arch4Sm90ELb0ELb0ELb1ELb0ELb0ELb1ELb0ELb0ELi2ELi1ELi2ELi1ELb0EEENS1_24CollectiveEpilogueBwdGQAISC_fSF_Li256ELb0ELb0EEENS1_19SingleTileSchedulerILb0ELb0ELb0ELi128EEEEEEEEEvNT_6ParamsE:
        .type           _ZN7cutlass13device_kernelIN5flash11enable_sm90INS1_16FlashAttnBwdSm90INS1_25CollectiveMainloopBwdSm90ILi2ELi2ELi2EN4cute5tupleIJNS5_1CILi1EEES8_S8_EEENS6_IJNS7_ILi64EEENS7_ILi128EEESB_EEENS_10bfloat16_tEfNS_4arch4Sm90ELb0ELb0ELb1ELb0ELb0ELb1ELb0ELb0ELi2ELi1ELi2ELi1ELb0EEENS1_24CollectiveEpilogueBwdGQAISC_fSF_Li256ELb0ELb0EEENS1_19SingleTileSchedulerILb0ELb0ELb0ELi128EEEEEEEEEvNT_6ParamsE,@function
        .size           _ZN7cutlass13device_kernelIN5flash11enable_sm90INS1_16FlashAttnBwdSm90INS1_25CollectiveMainloopBwdSm90ILi2ELi2ELi2EN4cute5tupleIJNS5_1CILi1EEES8_S8_EEENS6_IJNS7_ILi64EEENS7_ILi128EEESB_EEENS_10bfloat16_tEfNS_4arch4Sm90ELb0ELb0ELb1ELb0ELb0ELb1ELb0ELb0ELi2ELi1ELi2ELi1ELb0EEENS1_24CollectiveEpilogueBwdGQAISC_fSF_Li256ELb0ELb0EEENS1_19SingleTileSchedulerILb0ELb0ELb0ELi128EEEEEEEEEvNT_6ParamsE,(.L_x_78 - _ZN7cutlass13device_kernelIN5flash11enable_sm90INS1_16FlashAttnBwdSm90INS1_25CollectiveMainloopBwdSm90ILi2ELi2ELi2EN4cute5tupleIJNS5_1CILi1EEES8_S8_EEENS6_IJNS7_ILi64EEENS7_ILi128EEESB_EEENS_10bfloat16_tEfNS_4arch4Sm90ELb0ELb0ELb1ELb0ELb0ELb1ELb0ELb0ELi2ELi1ELi2ELi1ELb0EEENS1_24CollectiveEpilogueBwdGQAISC_fSF_Li256ELb0ELb0EEENS1_19SingleTileSchedulerILb0ELb0ELb0ELi128EEEEEEEEEvNT_6ParamsE)
        .other          _ZN7cutlass13device_kernelIN5flash11enable_sm90INS1_16FlashAttnBwdSm90INS1_25CollectiveMainloopBwdSm90ILi2ELi2ELi2EN4cute5tupleIJNS5_1CILi1EEES8_S8_EEENS6_IJNS7_ILi64EEENS7_ILi128EEESB_EEENS_10bfloat16_tEfNS_4arch4Sm90ELb0ELb0ELb1ELb0ELb0ELb1ELb0ELb0ELi2ELi1ELi2ELi1ELb0EEENS1_24CollectiveEpilogueBwdGQAISC_fSF_Li256ELb0ELb0EEENS1_19SingleTileSchedulerILb0ELb0ELb0ELi128EEEEEEEEEvNT_6ParamsE,@"STO_CUDA_ENTRY STV_DEFAULT"
_ZN7cutlass13device_kernelIN5flash11enable_sm90INS1_16FlashAttnBwdSm90INS1_25CollectiveMainloopBwdSm90ILi2ELi2ELi2EN4cute5tupleIJNS5_1CILi1EEES8_S8_EEENS6_IJNS7_ILi64EEENS7_ILi128EEESB_EEENS_10bfloat16_tEfNS_4arch4Sm90ELb0ELb0ELb1ELb0ELb0ELb1ELb0ELb0ELi2ELi1ELi2ELi1ELb0EEENS1_24CollectiveEpilogueBwdGQAISC_fSF_Li256ELb0ELb0EEENS1_19SingleTileSchedulerILb0ELb0ELb0ELi128EEEEEEEEEvNT_6ParamsE:
[----:B------:R-:W-:Y:S01]  /*0000*/  LDC R1, c[0x0][0x37c] ;  /* 0x0000df00ff017b82 */ /* 0x000fe20000000800 */
[----:B------:R-:W-:Y:S05]  /*0010*/  EXIT ;  /* 0x000000000000794d */ /* 0x000fea0003800000 */
.L_x_2:
        /* <DEDUP_REMOVED lines=14> */
.L_x_78:


//--------------------- .text._ZN7cutlass13device_kernelIN5flash11enable_sm90INS1_16FlashAttnBwdSm90INS1_25CollectiveMainloopBwdSm90ILi2ELi2ELi2EN4cute5tupleIJNS5_1CILi1EEES8_S8_EEENS6_IJNS7_ILi64EEENS7_ILi128EEESB_EEENS_10bfloat16_tEfNS_4arch4Sm90ELb0ELb0ELb1ELb0ELb1ELb1ELb0ELb0ELi2ELi1ELi2ELi1ELb0EEENS1_24CollectiveEpilogueBwdGQAISC_fSF_Li256ELb0ELb1EEENS1_19SingleTileSchedulerILb0ELb0ELb0ELi128EEEEEEEEEvNT_6ParamsE --------------------------
	.section	.text._ZN7cutlass13device_kernelIN5flash11enable_sm90INS1_16FlashAttnBwdSm90INS1_25CollectiveMainloopBwdSm90ILi2ELi2ELi2EN4cute5tupleIJNS5_1CILi1EEES8_S8_EEENS6_IJNS7_ILi64EEENS7_ILi128EEESB_EEENS_10bfloat16_tEfNS_4arch4Sm90ELb0ELb0ELb1ELb0ELb1ELb1ELb0ELb0ELi2ELi1ELi2ELi1ELb0EEENS1_24CollectiveEpilogueBwdGQAISC_fSF_Li256ELb0ELb1EEENS1_19SingleTileSchedulerILb0ELb0ELb0ELi128EEEEEEEEEvNT_6ParamsE,"ax",@progbits
	.align	128
.text._ZN7cutlass13device_kernelIN5flash11enable_sm90INS1_16FlashAttnBwdSm90INS1_25CollectiveMainloopBwdSm90ILi2ELi2ELi2EN4cute5tupleIJNS5_1CILi1EEES8_S8_EEENS6_IJNS7_ILi64EEENS7_ILi128EEESB_EEENS_10bfloat16_tEfNS_4arch4Sm90ELb0ELb0ELb1ELb0ELb1ELb1ELb0ELb0ELi2ELi1ELi2ELi1ELb0EEENS1_24CollectiveEpilogueBwdGQAISC_fSF_Li256ELb0ELb1EEENS1_19SingleTileSchedulerILb0ELb0ELb0ELi128EEEEEEEEEvNT_6ParamsE:
        .type           _ZN7cutlass13device_kernelIN5flash11enable_sm90INS1_16FlashAttnBwdSm90INS1_25CollectiveMainloopBwdSm90ILi2ELi2ELi2EN4cute5tupleIJNS5_1CILi1EEES8_S8_EEENS6_IJNS7_ILi64EEENS7_ILi128EEESB_EEENS_10bfloat16_tEfNS_4arch4Sm90ELb0ELb0ELb1ELb0ELb1ELb1ELb0ELb0ELi2ELi1ELi2ELi1ELb0EEENS1_24CollectiveEpilogueBwdGQAISC_fSF_Li256ELb0ELb1EEENS1_19SingleTileSchedulerILb0ELb0ELb0ELi128EEEEEEEEEvNT_6ParamsE,@function
        .size           _ZN7cutlass13device_kernelIN5flash11enable_sm90INS1_16FlashAttnBwdSm90INS1_25CollectiveMainloopBwdSm90ILi2ELi2ELi2EN4cute5tupleIJNS5_1CILi1EEES8_S8_EEENS6_IJNS7_ILi64EEENS7_ILi128EEESB_EEENS_10bfloat16_tEfNS_4arch4Sm90ELb0ELb0ELb1ELb0ELb1ELb1ELb0ELb0ELi2ELi1ELi2ELi1ELb0EEENS1_24CollectiveEpilogueBwdGQAISC_fSF_Li256ELb0ELb1EEENS1_19SingleTileSchedulerILb0ELb0ELb0ELi128EEEEEEEEEvNT_6ParamsE,(.L_x_79 - _ZN7cutlass13device_kernelIN5flash11enable_sm90INS1_16FlashAttnBwdSm90INS1_25CollectiveMainloopBwdSm90ILi2ELi2ELi2EN4cute5tupleIJNS5_1CILi1EEES8_S8_EEENS6_IJNS7_ILi64EEENS7_ILi128EEESB_EEENS_10bfloat16_tEfNS_4arch4Sm90ELb0ELb0ELb1ELb0ELb1ELb1ELb0ELb0ELi2ELi1ELi2ELi1ELb0EEENS1_24CollectiveEpilogueBwdGQAISC_fSF_Li256ELb0ELb1EEENS1_19SingleTileSchedulerILb0ELb0ELb0ELi128EEEEEEEEEvNT_6ParamsE)
        .other          _ZN7cutlass13device_kernelIN5flash11enable_sm90INS1_16FlashAttnBwdSm90INS1_25CollectiveMainloopBwdSm90ILi2ELi2ELi2EN4cute5tupleIJNS5_1CILi1EEES8_S8_EEENS6_IJNS7_ILi64EEENS7_ILi128EEESB_EEENS_10bfloat16_tEfNS_4arch4Sm90ELb0ELb0ELb1ELb0ELb1ELb1ELb0ELb0ELi2ELi1ELi2ELi1ELb0EEENS1_24CollectiveEpilogueBwdGQAISC_fSF_Li256ELb0ELb1EEENS1_19SingleTileSchedulerILb0ELb0ELb0ELi128EEEEEEEEEvNT_6ParamsE,@"STO_CUDA_ENTRY STV_DEFAULT"
_ZN7cutlass13device_kernelIN5flash11enable_sm90INS1_16FlashAttnBwdSm90INS1_25CollectiveMainloopBwdSm90ILi2ELi2ELi2EN4cute5tupleIJNS5_1CILi1EEES8_S8_EEENS6_IJNS7_ILi64EEENS7_ILi128EEESB_EEENS_10bfloat16_tEfNS_4arch4Sm90ELb0ELb0ELb1ELb0ELb1ELb1ELb0ELb0ELi2ELi1ELi2ELi1ELb0EEENS1_24CollectiveEpilogueBwdGQAISC_fSF_Li256ELb0ELb1EEENS1_19SingleTileSchedulerILb0ELb0ELb0ELi128EEEEEEEEEvNT_6ParamsE:
[----:B------:R-:W-:Y:S01]  /*0000*/  LDC R1, c[0x0][0x37c] ;  /* 0x0000df00ff017b82 */ /* 0x000fe20000000800 */
[----:B------:R-:W-:Y:S05]  /*0010*/  EXIT ;  /* 0x000000000000794d */ /* 0x000fea0003800000 */
.L_x_3:
        /* <DEDUP_REMOVED lines=14> */
.L_x_79:


//--------------------- .text._ZN7cutlass13device_kernelIN5flash11enable_sm90INS1_16FlashAttnBwdSm90INS1_25CollectiveMainloopBwdSm90ILi2ELi2ELi2EN4cute5tupleIJNS5_1CILi1EEES8_S8_EEENS6_IJNS7_ILi64EEENS7_ILi128EEESB_EEENS_10bfloat16_tEfNS_4arch4Sm90ELb0ELb0ELb1ELb1ELb0ELb1ELb0ELb0ELi2ELi1ELi2ELi1ELb0EEENS1_21CollectiveEpilogueBwdISC_SD_SF_Li256ELb1ELb0ELi1EEENS1_19SingleTileSchedulerILb1ELb0ELb0ELi128EEEEEEEEEvNT_6ParamsE --------------------------
	.section	.text._ZN7cutlass13device_kernelIN5flash11enable_sm90INS1_16FlashAttnBwdSm90INS1_25CollectiveMainloopBwdSm90ILi2ELi2ELi2EN4cute5tupleIJNS5_1CILi1EEES8_S8_EEENS6_IJNS7_ILi64EEENS7_ILi128EEESB_EEENS_10bfloat16_tEfNS_4arch4Sm90ELb0ELb0ELb1ELb1ELb0ELb1ELb0ELb0ELi2ELi1ELi2ELi1ELb0EEENS1_21CollectiveEpilogueBwdISC_SD_SF_Li256ELb1ELb0ELi1EEENS1_19SingleTileSchedulerILb1ELb0ELb0ELi128EEEEEEEEEvNT_6ParamsE,"ax",@progbits
	.align	128
.text._ZN7cutlass13device_kernelIN5flash11enable_sm90INS1_16FlashAttnBwdSm90INS1_25CollectiveMainloopBwdSm90ILi2ELi2ELi2EN4cute5tupleIJNS5_1CILi1EEES8_S8_EEENS6_IJNS7_ILi64EEENS7_ILi128EEESB_EEENS_10bfloat16_tEfNS_4arch4Sm90ELb0ELb0ELb1ELb1ELb0ELb1ELb0ELb0ELi2ELi1ELi2ELi1ELb0EEENS1_21CollectiveEpilogueBwdISC_SD_SF_Li256ELb1ELb0ELi1EEENS1_19SingleTileSchedulerILb1ELb0ELb0ELi128EEEEEEEEEvNT_6ParamsE:
        .type           _ZN7cutlass13device_kernelIN5flash11enable_sm90INS1_16FlashAttnBwdSm90INS1_25CollectiveMainloopBwdSm90ILi2ELi2ELi2EN4cute5tupleIJNS5_1CILi1EEES8_S8_EEENS6_IJNS7_ILi64EEENS7_ILi128EEESB_EEENS_10bfloat16_tEfNS_4arch4Sm90ELb0ELb0ELb1ELb1ELb0ELb1ELb0ELb0ELi2ELi1ELi2ELi1ELb0EEENS1_21CollectiveEpilogueBwdISC_SD_SF_Li256ELb1ELb0ELi1EEENS1_19SingleTileSchedulerILb1ELb0ELb0ELi128EEEEEEEEEvNT_6ParamsE,@function
        .size           _ZN7cutlass13device_kernelIN5flash11enable_sm90INS1_16FlashAttnBwdSm90INS1_25CollectiveMainloopBwdSm90ILi2ELi2ELi2EN4cute5tupleIJNS5_1CILi1EEES8_S8_EEENS6_IJNS7_ILi64EEENS7_ILi128EEESB_EEENS_10bfloat16_tEfNS_4arch4Sm90ELb0ELb0ELb1ELb1ELb0ELb1ELb0ELb0ELi2ELi1ELi2ELi1ELb0EEENS1_21CollectiveEpilogueBwdISC_SD_SF_Li256ELb1ELb0ELi1EEENS1_19SingleTileSchedulerILb1ELb0ELb0ELi128EEEEEEEEEvNT_6ParamsE,(.L_x_80 - _ZN7cutlass13device_kernelIN5flash11enable_sm90INS1_16FlashAttnBwdSm90INS1_25CollectiveMainloopBwdSm90ILi2ELi2ELi2EN4cute5tupleIJNS5_1CILi1EEES8_S8_EEENS6_IJNS7_ILi64EEENS7_ILi128EEESB_EEENS_10bfloat16_tEfNS_4arch4Sm90ELb0ELb0ELb1ELb1ELb0ELb1ELb0ELb0ELi2ELi1ELi2ELi1ELb0EEENS1_21CollectiveEpilogueBwdISC_SD_SF_Li256ELb1ELb0ELi1EEENS1_19SingleTileSchedulerILb1ELb0ELb0ELi128EEEEEEEEEvNT_6ParamsE)
        .other          _ZN7cutlass13device_kernelIN5flash11enable_sm90INS1_16FlashAttnBwdSm90INS1_25CollectiveMainloopBwdSm90ILi2ELi2ELi2EN4cute5tupleIJNS5_1CILi1EEES8_S8_EEENS6_IJNS7_ILi64EEENS7_ILi128EEESB_EEENS_10bfloat16_tEfNS_4arch4Sm90ELb0ELb0ELb1ELb1ELb0ELb1ELb0ELb0ELi2ELi1ELi2ELi1ELb0EEENS1_21CollectiveEpilogueBwdISC_SD_SF_Li256ELb1ELb0ELi1EEENS1_19SingleTileSchedulerILb1ELb0ELb0ELi128EEEEEEEEEvNT_6ParamsE,@"STO_CUDA_ENTRY STV_DEFAULT"
_ZN7cutlass13device_kernelIN5flash11enable_sm90INS1_16FlashAttnBwdSm90INS1_25CollectiveMainloopBwdSm90ILi2ELi2ELi2EN4cute5tupleIJNS5_1CILi1EEES8_S8_EEENS6_IJNS7_ILi64EEENS7_ILi128EEESB_EEENS_10bfloat16_tEfNS_4arch4Sm90ELb0ELb0ELb1ELb1ELb0ELb1ELb0ELb0ELi2ELi1ELi2ELi1ELb0EEENS1_21CollectiveEpilogueBwdISC_SD_SF_Li256ELb1ELb0ELi1EEENS1_19SingleTileSchedulerILb1ELb0ELb0ELi128EEEEEEEEEvNT_6ParamsE:
[----:B------:R-:W-:Y:S01]  /*0000*/  LDC R1, c[0x0][0x37c] ;  /* 0x0000df00ff017b82 */ /* 0x000fe20000000800 */
[----:B------:R-:W-:Y:S05]  /*0010*/  EXIT ;  /* 0x000000000000794d */ /* 0x000fea0003800000 */
.L_x_4:
        /* <DEDUP_REMOVED lines=14> */
.L_x_80:


//--------------------- .text._ZN7cutlass13device_kernelIN5flash11enable_sm90INS1_16FlashAttnBwdSm90INS1_25CollectiveMainloopBwdSm90ILi2ELi2ELi2EN4cute5tupleIJNS5_1CILi1EEES8_S8_EEENS6_IJNS7_ILi64EEENS7_ILi128EEESB_EEENS_10bfloat16_tEfNS_4arch4Sm90ELb0ELb0ELb1ELb1ELb1ELb1ELb0ELb0ELi2ELi1ELi2ELi1ELb0EEENS1_21CollectiveEpilogueBwdISC_SD_SF_Li256ELb1ELb0ELi1EEENS1_19SingleTileSchedulerILb1ELb0ELb0ELi128EEEEEEEEEvNT_6ParamsE --------------------------
	.section	.text._ZN7cutlass13device_kernelIN5flash11enable_sm90INS1_16FlashAttnBwdSm90INS1_25CollectiveMainloopBwdSm90ILi2ELi2ELi2EN4cute5tupleIJNS5_1CILi1EEES8_S8_EEENS6_IJNS7_ILi64EEENS7_ILi128EEESB_EEENS_10bfloat16_tEfNS_4arch4Sm90ELb0ELb0ELb1ELb1ELb1ELb1ELb0ELb0ELi2ELi1ELi2ELi1ELb0EEENS1_21CollectiveEpilogueBwdISC_SD_SF_Li256ELb1ELb0ELi1EEENS1_19SingleTileSchedulerILb1ELb0ELb0ELi128EEEEEEEEEvNT_6ParamsE,"ax",@progbits
	.align	128
.text._ZN7cutlass13device_kernelIN5flash11enable_sm90INS1_16FlashAttnBwdSm90INS1_25CollectiveMainloopBwdSm90ILi2ELi2ELi2EN4cute5tupleIJNS5_1CILi1EEES8_S8_EEENS6_IJNS7_ILi64EEENS7_ILi128EEESB_EEENS_10bfloat16_tEfNS_4arch4Sm90ELb0ELb0ELb1ELb1ELb1ELb1ELb0ELb0ELi2ELi1ELi2ELi1ELb0EEENS1_21CollectiveEpilogueBwdISC_SD_SF_Li256ELb1ELb0ELi1EEENS1_19SingleTileSchedulerILb1ELb0ELb0ELi128EEEEEEEEEvNT_6ParamsE:
        .type           _ZN7cutlass13device_kernelIN5flash11enable_sm90INS1_16FlashAttnBwdSm90INS1_25CollectiveMainloopBwdSm90ILi2ELi2ELi2EN4cute5tupleIJNS5_1CILi1EEES8_S8_EEENS6_IJNS7_ILi64EEENS7_ILi128EEESB_EEENS_10bfloat16_tEfNS_4arch4Sm90ELb0ELb0ELb1ELb1ELb1ELb1ELb0ELb0ELi2ELi1ELi2ELi1ELb0EEENS1_21CollectiveEpilogueBwdISC_SD_SF_Li256ELb1ELb0ELi1EEENS1_19SingleTileSchedulerILb1ELb0ELb0ELi128EEEEEEEEEvNT_6ParamsE,@function
        .size           _ZN7cutlass13device_kernelIN5flash11enable_sm90INS1_16FlashAttnBwdSm90INS1_25CollectiveMainloopBwdSm90ILi2ELi2ELi2EN4cute5tupleIJNS5_1CILi1EEES8_S8_EEENS6_IJNS7_ILi64EEENS7_ILi128EEESB_EEENS_10bfloat16_tEfNS_4arch4Sm90ELb0ELb0ELb1ELb1ELb1ELb1ELb0ELb0ELi2ELi1ELi2ELi1ELb0EEENS1_21CollectiveEpilogueBwdISC_SD_SF_Li256ELb1ELb0ELi1EEENS1_19SingleTileSchedulerILb1ELb0ELb0ELi128EEEEEEEEEvNT_6ParamsE,(.L_x_81 - _ZN7cutlass13device_kernelIN5flash11enable_sm90INS1_16FlashAttnBwdSm90INS1_25CollectiveMainloopBwdSm90ILi2ELi2ELi2EN4cute5tupleIJNS5_1CILi1EEES8_S8_EEENS6_IJNS7_ILi64EEENS7_ILi128EEESB_EEENS_10bfloat16_tEfNS_4arch4Sm90ELb0ELb0ELb1ELb1ELb1ELb1ELb0ELb0ELi2ELi1ELi2ELi1ELb0EEENS1_21CollectiveEpilogueBwdISC_SD_SF_Li256ELb1ELb0ELi1EEENS1_19SingleTileSchedulerILb1ELb0ELb0ELi128EEEEEEEEEvNT_6ParamsE)
        .other          _ZN7cutlass13device_kernelIN5flash11enable_sm90INS1_16FlashAttnBwdSm90INS1_25CollectiveMainloopBwdSm90ILi2ELi2ELi2EN4cute5tupleIJNS5_1CILi1EEES8_S8_EEENS6_IJNS7_ILi64EEENS7_ILi128EEESB_EEENS_10bfloat16_tEfNS_4arch4Sm90ELb0ELb0ELb1ELb1ELb1ELb1ELb0ELb0ELi2ELi1ELi2ELi1ELb0EEENS1_21CollectiveEpilogueBwdISC_SD_SF_Li256ELb1ELb0ELi1EEENS1_19SingleTileSchedulerILb1ELb0ELb0ELi128EEEEEEEEEvNT_6ParamsE,@"STO_CUDA_ENTRY STV_DEFAULT"
_ZN7cutlass13device_kernelIN5flash11enable_sm90INS1_16FlashAttnBwdSm90INS1_25CollectiveMainloopBwdSm90ILi2ELi2ELi2EN4cute5tupleIJNS5_1CILi1EEES8_S8_EEENS6_IJNS7_ILi64EEENS7_ILi128EEESB_EEENS_10bfloat16_tEfNS_4arch4Sm90ELb0ELb0ELb1ELb1ELb1ELb1ELb0ELb0ELi2ELi1ELi2ELi1ELb0EEENS1_21CollectiveEpilogueBwdISC_SD_SF_Li256ELb1ELb0ELi1EEENS1_19SingleTileSchedulerILb1ELb0ELb0ELi128EEEEEEEEEvNT_6ParamsE:
[----:B------:R-:W-:Y:S01]  /*0000*/  LDC R1, c[0x0][0x37c] ;  /* 0x0000df00ff017b82 */ /* 0x000fe20000000800 */
[----:B------:R-:W-:Y:S05]  /*0010*/  EXIT ;  /* 0x000000000000794d */ /* 0x000fea0003800000 */
.L_x_5:
        /* <DEDUP_REMOVED lines=14> */
.L_x_81:


//--------------------- .text._ZN7cutlass13device_kernelIN5flash11enable_sm90INS1_16FlashAttnBwdSm90INS1_25CollectiveMainloopBwdSm90ILi2ELi2ELi2EN4cute5tupleIJNS5_1CILi1EEES8_S8_EEENS6_IJNS7_ILi64EEENS7_ILi128EEESB_EEENS_10bfloat16_tEfNS_4arch4Sm90ELb0ELb0ELb1ELb1ELb0ELb1ELb0ELb0ELi2ELi1ELi2ELi1ELb0EEENS1_24CollectiveEpilogueBwdGQAISC_fSF_Li256ELb1ELb0EEENS1_19SingleTileSchedulerILb1ELb0ELb0ELi128EEEEEEEEEvNT_6ParamsE --------------------------
	.section	.text._ZN7cutlass13device_kernelIN5flash11enable_sm90INS1_16FlashAttnBwdSm90INS1_25CollectiveMainloopBwdSm90ILi2ELi2ELi2EN4cute5tupleIJNS5_1CILi1EEES8_S8_EEENS6_IJNS7_ILi64EEENS7_ILi128EEESB_EEENS_10bfloat16_tEfNS_4arch4Sm90ELb0ELb0ELb1ELb1ELb0ELb1ELb0ELb0ELi2ELi1ELi2ELi1ELb0EEENS1_24CollectiveEpilogueBwdGQAISC_fSF_Li256ELb1ELb0EEENS1_19SingleTileSchedulerILb1ELb0ELb0ELi128EEEEEEEEEvNT_6ParamsE,"ax",@progbits
	.align	128
.text._ZN7cutlass13device_kernelIN5flash11enable_sm90INS1_16FlashAttnBwdSm90INS1_25CollectiveMainloopBwdSm90ILi2ELi2ELi2EN4cute5tupleIJNS5_1CILi1EEES8_S8_EEENS6_IJNS7_ILi64EEENS7_ILi128EEESB_EEENS_10bfloat16_tEfNS_4arch4Sm90ELb0ELb0ELb1ELb1ELb0ELb1ELb0ELb0ELi2ELi1ELi2ELi1ELb0EEENS1_24CollectiveEpilogueBwdGQAISC_fSF_Li256ELb1ELb0EEENS1_19SingleTileSchedulerILb1ELb0ELb0ELi128EEEEEEEEEvNT_6ParamsE:
        .type           _ZN7cutlass13device_kernelIN5flash11enable_sm90INS1_16FlashAttnBwdSm90INS1_25CollectiveMainloopBwdSm90ILi2ELi2ELi2EN4cute5tupleIJNS5_1CILi1EEES8_S8_EEENS6_IJNS7_ILi64EEENS7_ILi128EEESB_EEENS_10bfloat16_tEfNS_4arch4Sm90ELb0ELb0ELb1ELb1ELb0ELb1ELb0ELb0ELi2ELi1ELi2ELi1ELb0EEENS1_24CollectiveEpilogueBwdGQAISC_fSF_Li256ELb1ELb0EEENS1_19SingleTileSchedulerILb1ELb0ELb0ELi128EEEEEEEEEvNT_6ParamsE,@function
        .size           _ZN7cutlass13device_kernelIN5flash11enable_sm90INS1_16FlashAttnBwdSm90INS1_25CollectiveMainloopBwdSm90ILi2ELi2ELi2EN4cute5tupleIJNS5_1CILi1EEES8_S8_EEENS6_IJNS7_ILi64EEENS7_ILi128EEESB_EEENS_10bfloat16_tEfNS_4arch4Sm90ELb0ELb0ELb1ELb1ELb0ELb1ELb0ELb0ELi2ELi1ELi2ELi1ELb0EEENS1_24CollectiveEpilogueBwdGQAISC_fSF_Li256ELb1ELb0EEENS1_19SingleTileSchedulerILb1ELb0ELb0ELi128EEEEEEEEEvNT_6ParamsE,(.L_x_82 - _ZN7cutlass13device_kernelIN5flash11enable_sm90INS1_16FlashAttnBwdSm90INS1_25CollectiveMainloopBwdSm90ILi2ELi2ELi2EN4cute5tupleIJNS5_1CILi1EEES8_S8_EEENS6_IJNS7_ILi64EEENS7_ILi128EEESB_EEENS_10bfloat16_tEfNS_4arch4Sm90ELb0ELb0ELb1ELb1ELb0ELb1ELb0ELb0ELi2ELi1ELi2ELi1ELb0EEENS1_24CollectiveEpilogueBwdGQAISC_fSF_Li256ELb1ELb0EEENS1_19SingleTileSchedulerILb1ELb0ELb0ELi128EEEEEEEEEvNT_6ParamsE)
        .other          _ZN7cutlass13device_kernelIN5flash11enable_sm90INS1_16FlashAttnBwdSm90INS1_25CollectiveMainloopBwdSm90ILi2ELi2ELi2EN4cute5tupleIJNS5_1CILi1EEES8_S8_EEENS6_IJNS7_ILi64EEENS7_ILi128EEESB_EEENS_10bfloat16_tEfNS_4arch4Sm90ELb0ELb0ELb1ELb1ELb0ELb1ELb0ELb0ELi2ELi1ELi2ELi1ELb0EEENS1_24CollectiveEpilogueBwdGQAISC_fSF_Li256ELb1ELb0EEENS1_19SingleTileSchedulerILb1ELb0ELb0ELi128EEEEEEEEEvNT_6ParamsE,@"STO_CUDA_ENTRY STV_DEFAULT"
_ZN7cutlass13device_kernelIN5flash11enable_sm90INS1_16FlashAttnBwdSm90INS1_25CollectiveMainloopBwdSm90ILi2ELi2ELi2EN4cute5tupleIJNS5_1CILi1EEES8_S8_EEENS6_IJNS7_ILi64EEENS7_ILi128EEESB_EEENS_10bfloat16_tEfNS_4arch4Sm90ELb0ELb0ELb1ELb1ELb0ELb1ELb0ELb0ELi2ELi1ELi2ELi1ELb0EEENS1_24CollectiveEpilogueBwdGQAISC_fSF_Li256ELb1ELb0EEENS1_19SingleTileSchedulerILb1ELb0ELb0ELi128EEEEEEEEEvNT_6ParamsE:
[----:B------:R-:W-:Y:S01]  /*0000*/  LDC R1, c[0x0][0x37c] ;  /* 0x0000df00ff017b82 */ /* 0x000fe20000000800 */
[----:B------:R-:W-:Y:S05]  /*0010*/  EXIT ;  /* 0x000000000000794d */ /* 0x000fea0003800000 */
.L_x_6:
        /* <DEDUP_REMOVED lines=14> */
.L_x_82:


//--------------------- .text._ZN7cutlass13device_kernelIN5flash11enable_sm90INS1_16FlashAttnBwdSm90INS1_25CollectiveMainloopBwdSm90ILi2ELi2ELi2EN4cute5tupleIJNS5_1CILi1EEES8_S8_EEENS6_IJNS7_ILi64EEENS7_ILi128EEESB_EEENS_10bfloat16_tEfNS_4arch4Sm90ELb0ELb0ELb1ELb1ELb1ELb1ELb0ELb0ELi2ELi1ELi2ELi1ELb0EEENS1_24CollectiveEpilogueBwdGQAISC_fSF_Li256ELb1ELb1EEENS1_19SingleTileSchedulerILb1ELb0ELb0ELi128EEEEEEEEEvNT_6ParamsE --------------------------
	.section	.text._ZN7cutlass13device_kernelIN5flash11enable_sm90INS1_16FlashAttnBwdSm90INS1_25CollectiveMainloopBwdSm90ILi2ELi2ELi2EN4cute5tupleIJNS5_1CILi1EEES8_S8_EEENS6_IJNS7_ILi64EEENS7_ILi128EEESB_EEENS_10bfloat16_tEfNS_4arch4Sm90ELb0ELb0ELb1ELb1ELb1ELb1ELb0ELb0ELi2ELi1ELi2ELi1ELb0EEENS1_24CollectiveEpilogueBwdGQAISC_fSF_Li256ELb1ELb1EEENS1_19SingleTileSchedulerILb1ELb0ELb0ELi128EEEEEEEEEvNT_6ParamsE,"ax",@progbits
	.align	128
.text._ZN7cutlass13device_kernelIN5flash11enable_sm90INS1_16FlashAttnBwdSm90INS1_25CollectiveMainloopBwdSm90ILi2ELi2ELi2EN4cute5tupleIJNS5_1CILi1EEES8_S8_EEENS6_IJNS7_ILi64EEENS7_ILi128EEESB_EEENS_10bfloat16_tEfNS_4arch4Sm90ELb0ELb0ELb1ELb1ELb1ELb1ELb0ELb0ELi2ELi1ELi2ELi1ELb0EEENS1_24CollectiveEpilogueBwdGQAISC_fSF_Li256ELb1ELb1EEENS1_19SingleTileSchedulerILb1ELb0ELb0ELi128EEEEEEEEEvNT_6ParamsE:
        .type           _ZN7cutlass13device_kernelIN5flash11enable_sm90INS1_16FlashAttnBwdSm90INS1_25CollectiveMainloopBwdSm90ILi2ELi2ELi2EN4cute5tupleIJNS5_1CILi1EEES8_S8_EEENS6_IJNS7_ILi64EEENS7_ILi128EEESB_EEENS_10bfloat16_tEfNS_4arch4Sm90ELb0ELb0ELb1ELb1ELb1ELb1ELb0ELb0ELi2ELi1ELi2ELi1ELb0EEENS1_24CollectiveEpilogueBwdGQAISC_fSF_Li256ELb1ELb1EEENS1_19SingleTileSchedulerILb1ELb0ELb0ELi128EEEEEEEEEvNT_6ParamsE,@function
        .size           _ZN7cutlass13device_kernelIN5flash11enable_sm90INS1_16FlashAttnBwdSm90INS1_25CollectiveMainloopBwdSm90ILi2ELi2ELi2EN4cute5tupleIJNS5_1CILi1EEES8_S8_EEENS6_IJNS7_ILi64EEENS7_ILi128EEESB_EEENS_10bfloat16_tEfNS_4arch4Sm90ELb0ELb0ELb1ELb1ELb1ELb1ELb0ELb0ELi2ELi1ELi2ELi1ELb0EEENS1_24CollectiveEpilogueBwdGQAISC_fSF_Li256ELb1ELb1EEENS1_19SingleTileSchedulerILb1ELb0ELb0ELi128EEEEEEEEEvNT_6ParamsE,(.L_x_83 - _ZN7cutlass13device_kernelIN5flash11enable_sm90INS1_16FlashAttnBwdSm90INS1_25CollectiveMainloopBwdSm90ILi2ELi2ELi2EN4cute5tupleIJNS5_1CILi1EEES8_S8_EEENS6_IJNS7_ILi64EEENS7_ILi128EEESB_EEENS_10bfloat16_tEfNS_4arch4Sm90ELb0ELb0ELb1ELb1ELb1ELb1ELb0ELb0ELi2ELi1ELi2ELi1ELb0EEENS1_24CollectiveEpilogueBwdGQAISC_fSF_Li256ELb1ELb1EEENS1_19SingleTileSchedulerILb1ELb0ELb0ELi128EEEEEEEEEvNT_6ParamsE)
        .other          _ZN7cutlass13device_kernelIN5flash11enable_sm90INS1_16FlashAttnBwdSm90INS1_25CollectiveMainloopBwdSm90ILi2ELi2ELi2EN4cute5tupleIJNS5_1CILi1EEES8_S8_EEENS6_IJNS7_ILi64EEENS7_ILi128EEESB_EEENS_10bfloat16_tEfNS_4arch4Sm90ELb0ELb0ELb1ELb1ELb1ELb1ELb0ELb0ELi2ELi1ELi2ELi1ELb0EEENS1_24CollectiveEpilogueBwdGQAISC_fSF_Li256ELb1ELb1EEENS1_19SingleTileSchedulerILb1ELb0ELb0ELi128EEEEEEEEEvNT_6ParamsE,@"STO_CUDA_ENTRY STV_DEFAULT"
_ZN7cutlass13device_kernelIN5flash11enable_sm90INS1_16FlashAttnBwdSm90INS1_25CollectiveMainloopBwdSm90ILi2ELi2ELi2EN4cute5tupleIJNS5_1CILi1EEES8_S8_EEENS6_IJNS7_ILi64EEENS7_ILi128EEESB_EEENS_10bfloat16_tEfNS_4arch4Sm90ELb0ELb0ELb1ELb1ELb1ELb1ELb0ELb0ELi2ELi1ELi2ELi1ELb0EEENS1_24CollectiveEpilogueBwdGQAISC_fSF_Li256ELb1ELb1EEENS1_19SingleTileSchedulerILb1ELb0ELb0ELi128EEEEEEEEEvNT_6ParamsE:
[----:B------:R-:W-:Y:S01]  /*0000*/  LDC R1, c[0x0][0x37c] ;  /* 0x0000df00ff017b82 */ /* 0x000fe20000000800 */
[----:B------:R-:W-:Y:S05]  /*0010*/  EXIT ;  /* 0x000000000000794d */ /* 0x000fea0003800000 */
.L_x_7:
        /* <DEDUP_REMOVED lines=14> */
.L_x_83:


//--------------------- .text._ZN7cutlass13device_kernelIN5flash11enable_sm90INS1_16FlashAttnBwdSm90INS1_25CollectiveMainloopBwdSm90ILi2ELi2ELi2EN4cute5tupleIJNS5_1CILi1EEES8_S8_EEENS6_IJNS7_ILi64EEENS7_ILi128EEESB_EEENS_10bfloat16_tEfNS_4arch4Sm90ELb0ELb1ELb1ELb0ELb0ELb1ELb0ELb0ELi2ELi1ELi2ELi1ELb0EEENS1_21CollectiveEpilogueBwdISC_SD_SF_Li256ELb0ELb0ELi1EEENS1_19SingleTileSchedulerILb0ELb0ELb0ELi128EEEEEEEEEvNT_6ParamsE --------------------------
	.section	.text._ZN7cutlass13device_kernelIN5flash11enable_sm90INS1_16FlashAttnBwdSm90INS1_25CollectiveMainloopBwdSm90ILi2ELi2ELi2EN4cute5tupleIJNS5_1CILi1EEES8_S8_EEENS6_IJNS7_ILi64EEENS7_ILi128EEESB_EEENS_10bfloat16_tEfNS_4arch4Sm90ELb0ELb1ELb1ELb0ELb0ELb1ELb0ELb0ELi2ELi1ELi2ELi1ELb0EEENS1_21CollectiveEpilogueBwdISC_SD_SF_Li256ELb0ELb0ELi1EEENS1_19SingleTileSchedulerILb0ELb0ELb0ELi128EEEEEEEEEvNT_6ParamsE,"ax",@progbits
	.align	128
.text._ZN7cutlass13device_kernelIN5flash11enable_sm90INS1_16FlashAttnBwdSm90INS1_25CollectiveMainloopBwdSm90ILi2ELi2ELi2EN4cute5tupleIJNS5_1CILi1EEES8_S8_EEENS6_IJNS7_ILi64EEENS7_ILi128EEESB_EEENS_10bfloat16_tEfNS_4arch4Sm90ELb0ELb1ELb1ELb0ELb0ELb1ELb0ELb0ELi2ELi1ELi2ELi1ELb0EEENS1_21CollectiveEpilogueBwdISC_SD_SF_Li256ELb0ELb0ELi1EEENS1_19SingleTileSchedulerILb0ELb0ELb0ELi128EEEEEEEEEvNT_6ParamsE:
        .type           _ZN7cutlass13device_kernelIN5flash11enable_sm90INS1_16FlashAttnBwdSm90INS1_25CollectiveMainloopBwdSm90ILi2ELi2ELi2EN4cute5tupleIJNS5_1CILi1EEES8_S8_EEENS6_IJNS7_ILi64EEENS7_ILi128EEESB_EEENS_10bfloat16_tEfNS_4arch4Sm90ELb0ELb1ELb1ELb0ELb0ELb1ELb0ELb0ELi2ELi1ELi2ELi1ELb0EEENS1_21CollectiveEpilogueBwdISC_SD_SF_Li256ELb0ELb0ELi1EEENS1_19SingleTileSchedulerILb0ELb0ELb0ELi128EEEEEEEEEvNT_6ParamsE,@function
        .size           _ZN7cutlass13device_kernelIN5flash11enable_sm90INS1_16FlashAttnBwdSm90INS1_25CollectiveMainloopBwdSm90ILi2ELi2ELi2EN4cute5tupleIJNS5_1CILi1EEES8_S8_EEENS6_IJNS7_ILi64EEENS7_ILi128EEESB_EEENS_10bfloat16_tEfNS_4arch4Sm90ELb0ELb1ELb1ELb0ELb0ELb1ELb0ELb0ELi2ELi1ELi2ELi1ELb0EEENS1_21CollectiveEpilogueBwdISC_SD_SF_Li256ELb0ELb0ELi1EEENS1_19SingleTileSchedulerILb0ELb0ELb0ELi128EEEEEEEEEvNT_6ParamsE,(.L_x_84 - _ZN7cutlass13device_kernelIN5flash11enable_sm90INS1_16FlashAttnBwdSm90INS1_25CollectiveMainloopBwdSm90ILi2ELi2ELi2EN4cute5tupleIJNS5_1CILi1EEES8_S8_EEENS6_IJNS7_ILi64EEENS7_ILi128EEESB_EEENS_10bfloat16_tEfNS_4arch4Sm90ELb0ELb1ELb1ELb0ELb0ELb1ELb0ELb0ELi2ELi1ELi2ELi1ELb0EEENS1_21CollectiveEpilogueBwdISC_SD_SF_Li256ELb0ELb0ELi1EEENS1_19SingleTileSchedulerILb0ELb0ELb0ELi128EEEEEEEEEvNT_6ParamsE)
        .other          _ZN7cutlass13device_kernelIN5flash11enable_sm90INS1_16FlashAttnBwdSm90INS1_25CollectiveMainloopBwdSm90ILi2ELi2ELi2EN4cute5tupleIJNS5_1CILi1EEES8_S8_EEENS6_IJNS7_ILi64EEENS7_ILi128EEESB_EEENS_10bfloat16_tEfNS_4arch4Sm90ELb0ELb1ELb1ELb0ELb0ELb1ELb0ELb0ELi2ELi1ELi2ELi1ELb0EEENS1_21CollectiveEpilogueBwdISC_SD_SF_Li256ELb0ELb0ELi1EEENS1_19SingleTileSchedulerILb0ELb0ELb0ELi128EEEEEEEEEvNT_6ParamsE,@"STO_CUDA_ENTRY STV_DEFAULT"
_ZN7cutlass13device_kernelIN5flash11enable_sm90INS1_16FlashAttnBwdSm90INS1_25CollectiveMainloopBwdSm90ILi2ELi2ELi2EN4cute5tupleIJNS5_1CILi1EEES8_S8_EEENS6_IJNS7_ILi64EEENS7_ILi128EEESB_EEENS_10bfloat16_tEfNS_4arch4Sm90ELb0ELb1ELb1ELb0ELb0ELb1ELb0ELb0ELi2ELi1ELi2ELi1ELb0EEENS1_21CollectiveEpilogueBwdISC_SD_SF_Li256ELb0ELb0ELi1EEENS1_19SingleTileSchedulerILb0ELb0ELb0ELi128EEEEEEEEEvNT_6ParamsE:
[----:B------:R-:W-:Y:S01]  /*0000*/  LDC R1, c[0x0][0x37c] ;  /* 0x0000df00ff017b82 */ /* 0x000fe20000000800 */
[----:B------:R-:W-:Y:S05]  /*0010*/  EXIT ;  /* 0x000000000000794d */ /* 0x000fea0003800000 */
.L_x_8:
        /* <DEDUP_REMOVED lines=14> */
.L_x_84:


//--------------------- .text._ZN7cutlass13device_kernelIN5flash11enable_sm90INS1_16FlashAttnBwdSm90INS1_25CollectiveMainloopBwdSm90ILi2ELi2ELi2EN4cute5tupleIJNS5_1CILi1EEES8_S8_EEENS6_IJNS7_ILi64EEENS7_ILi128EEESB_EEENS_10bfloat16_tEfNS_4arch4Sm90ELb0ELb1ELb1ELb0ELb1ELb1ELb0ELb0ELi2ELi1ELi2ELi1ELb0EEENS1_21CollectiveEpilogueBwdISC_SD_SF_Li256ELb0ELb0ELi1EEENS1_19SingleTileSchedulerILb0ELb0ELb0ELi128EEEEEEEEEvNT_6ParamsE --------------------------
	.section	.text._ZN7cutlass13device_kernelIN5flash11enable_sm90INS1_16FlashAttnBwdSm90INS1_25CollectiveMainloopBwdSm90ILi2ELi2ELi2EN4cute5tupleIJNS5_1CILi1EEES8_S8_EEENS6_IJNS7_ILi64EEENS7_ILi128EEESB_EEENS_10bfloat16_tEfNS_4arch4Sm90ELb0ELb1ELb1ELb0ELb1ELb1ELb0ELb0ELi2ELi1ELi2ELi1ELb0EEENS1_21CollectiveEpilogueBwdISC_SD_SF_Li256ELb0ELb0ELi1EEENS1_19SingleTileSchedulerILb0ELb0ELb0ELi128EEEEEEEEEvNT_6ParamsE,"ax",@progbits
	.align	128
.text._ZN7cutlass13device_kernelIN5flash11enable_sm90INS1_16FlashAttnBwdSm90INS1_25CollectiveMainloopBwdSm90ILi2ELi2ELi2EN4cute5tupleIJNS5_1CILi1EEES8_S8_EEENS6_IJNS7_ILi64EEENS7_ILi128EEESB_EEENS_10bfloat16_tEfNS_4arch4Sm90ELb0ELb1ELb1ELb0ELb1ELb1ELb0ELb0ELi2ELi1ELi2ELi1ELb0EEENS1_21CollectiveEpilogueBwdISC_SD_SF_Li256ELb0ELb0ELi1EEENS1_19SingleTileSchedulerILb0ELb0ELb0ELi128EEEEEEEEEvNT_6ParamsE:
        .type           _ZN7cutlass13device_kernelIN5flash11enable_sm90INS1_16FlashAttnBwdSm90INS1_25CollectiveMainloopBwdSm90ILi2ELi2ELi2EN4cute5tupleIJNS5_1CILi1EEES8_S8_EEENS6_IJNS7_ILi64EEENS7_ILi128EEESB_EEENS_10bfloat16_tEfNS_4arch4Sm90ELb0ELb1ELb1ELb0ELb1ELb1ELb0ELb0ELi2ELi1ELi2ELi1ELb0EEENS1_21CollectiveEpilogueBwdISC_SD_SF_Li256ELb0ELb0ELi1EEENS1_19SingleTileSchedulerILb0ELb0ELb0ELi128EEEEEEEEEvNT_6ParamsE,@function
        .size           _ZN7cutlass13device_kernelIN5flash11enable_sm90INS1_16FlashAttnBwdSm90INS1_25CollectiveMainloopBwdSm90ILi2ELi2ELi2EN4cute5tupleIJNS5_1CILi1EEES8_S8_EEENS6_IJNS7_ILi64EEENS7_ILi128EEESB_EEENS_10bfloat16_tEfNS_4arch4Sm90ELb0ELb1ELb1ELb0ELb1ELb1ELb0ELb0ELi2ELi1ELi2ELi1ELb0EEENS1_21CollectiveEpilogueBwdISC_SD_SF_Li256ELb0ELb0ELi1EEENS1_19SingleTileSchedulerILb0ELb0ELb0ELi128EEEEEEEEEvNT_6ParamsE,(.L_x_85 - _ZN7cutlass13device_kernelIN5flash11enable_sm90INS1_16FlashAttnBwdSm90INS1_25CollectiveMainloopBwdSm90ILi2ELi2ELi2EN4cute5tupleIJNS5_1CILi1EEES8_S8_EEENS6_IJNS7_ILi64EEENS7_ILi128EEESB_EEENS_10bfloat16_tEfNS_4arch4Sm90ELb0ELb1ELb1ELb0ELb1ELb1ELb0ELb0ELi2ELi1ELi2ELi1ELb0EEENS1_21CollectiveEpilogueBwdISC_SD_SF_Li256ELb0ELb0ELi1EEENS1_19SingleTileSchedulerILb0ELb0ELb0ELi128EEEEEEEEEvNT_6ParamsE)
        .other          _ZN7cutlass13device_kernelIN5flash11enable_sm90INS1_16FlashAttnBwdSm90INS1_25CollectiveMainloopBwdSm90ILi2ELi2ELi2EN4cute5tupleIJNS5_1CILi1EEES8_S8_EEENS6_IJNS7_ILi64EEENS7_ILi128EEESB_EEENS_10bfloat16_tEfNS_4arch4Sm90ELb0ELb1ELb1ELb0ELb1ELb1ELb0ELb0ELi2ELi1ELi2ELi1ELb0EEENS1_21CollectiveEpilogueBwdISC_SD_SF_Li256ELb0ELb0ELi1EEENS1_19SingleTileSchedulerILb0ELb0ELb0ELi128EEEEEEEEEvNT_6ParamsE,@"STO_CUDA_ENTRY STV_DEFAULT"
_ZN7cutlass13device_kernelIN5flash11enable_sm90INS1_16FlashAttnBwdSm90INS1_25CollectiveMainloopBwdSm90ILi2ELi2ELi2EN4cute5tupleIJNS5_1CILi1EEES8_S8_EEENS6_IJNS7_ILi64EEENS7_ILi128EEESB_EEENS_10bfloat16_tEfNS_4arch4Sm90ELb0ELb1ELb1ELb0ELb1ELb1ELb0ELb0ELi2ELi1ELi2ELi1ELb0EEENS1_21CollectiveEpilogueBwdISC_SD_SF_Li256ELb0ELb0ELi1EEENS1_19SingleTileSchedulerILb0ELb0ELb0ELi128EEEEEEEEEvNT_6ParamsE:
[----:B------:R-:W-:Y:S01]  /*0000*/  LDC R1, c[0x0][0x37c] ;  /* 0x0000df00ff017b82 */ /* 0x000fe20000000800 */
[----:B------:R-:W-:Y:S05]  /*0010*/  EXIT ;  /* 0x000000000000794d */ /* 0x000fea0003800000 */
.L_x_9:
        /* <DEDUP_REMOVED lines=14> */
.L_x_85:


//--------------------- .text._ZN7cutlass13device_kernelIN5flash11enable_sm90INS1_16FlashAttnBwdSm90INS1_25CollectiveMainloopBwdSm90ILi2ELi2ELi2EN4cute5tupleIJNS5_1CILi1EEES8_S8_EEENS6_IJNS7_ILi64EEENS7_ILi128EEESB_EEENS_10bfloat16_tEfNS_4arch4Sm90ELb0ELb1ELb1ELb0ELb0ELb1ELb0ELb0ELi2ELi1ELi2ELi1ELb0EEENS1_24CollectiveEpilogueBwdGQAISC_fSF_Li256ELb0ELb0EEENS1_19SingleTileSchedulerILb0ELb0ELb0ELi128EEEEEEEEEvNT_6ParamsE --------------------------
	.section	.text._ZN7cutlass13device_kernelIN5flash11enable_sm90INS1_16FlashAttnBwdSm90INS1_25CollectiveMainloopBwdSm90ILi2ELi2ELi2EN4cute5tupleIJNS5_1CILi1EEES8_S8_EEENS6_IJNS7_ILi64EEENS7_ILi128EEESB_EEENS_10bfloat16_tEfNS_4arch4Sm90ELb0ELb1ELb1ELb0ELb0ELb1ELb0ELb0ELi2ELi1ELi2ELi1ELb0EEENS1_24CollectiveEpilogueBwdGQAISC_fSF_Li256ELb0ELb0EEENS1_19SingleTileSchedulerILb0ELb0ELb0ELi128EEEEEEEEEvNT_6ParamsE,"ax",@progbits
	.align	128
.text._ZN7cutlass13device_kernelIN5flash11enable_sm90INS1_16FlashAttnBwdSm90INS1_25CollectiveMainloopBwdSm90ILi2ELi2ELi2EN4cute5tupleIJNS5_1CILi1EEES8_S8_EEENS6_IJNS7_ILi64EEENS7_ILi128EEESB_EEENS_10bfloat16_tEfNS_4arch4Sm90ELb0ELb1ELb1ELb0ELb0ELb1ELb0ELb0ELi2ELi1ELi2ELi1ELb0EEENS1_24CollectiveEpilogueBwdGQAISC_fSF_Li256ELb0ELb0EEENS1_19SingleTileSchedulerILb0ELb0ELb0ELi128EEEEEEEEEvNT_6ParamsE:
        .type           _ZN7cutlass13device_kernelIN5flash11enable_sm90INS1_16FlashAttnBwdSm90INS1_25CollectiveMainloopBwdSm90ILi2ELi2ELi2EN4cute5tupleIJNS5_1CILi1EEES8_S8_EEENS6_IJNS7_ILi64EEENS7_ILi128EEESB_EEENS_10bfloat16_tEfNS_4arch4Sm90ELb0ELb1ELb1ELb0ELb0ELb1ELb0ELb0ELi2ELi1ELi2ELi1ELb0EEENS1_24CollectiveEpilogueBwdGQAISC_fSF_Li256ELb0ELb0EEENS1_19SingleTileSchedulerILb0ELb0ELb0ELi128EEEEEEEEEvNT_6ParamsE,@function
        .size           _ZN7cutlass13device_kernelIN5flash11enable_sm90INS1_16FlashAttnBwdSm90INS1_25CollectiveMainloopBwdSm90ILi2ELi2ELi2EN4cute5tupleIJNS5_1CILi1EEES8_S8_EEENS6_IJNS7_ILi64EEENS7_ILi128EEESB_EEENS_10bfloat16_tEfNS_4arch4Sm90ELb0ELb1ELb1ELb0ELb0ELb1ELb0ELb0ELi2ELi1ELi2ELi1ELb0EEENS1_24CollectiveEpilogueBwdGQAISC_fSF_Li256ELb0ELb0EEENS1_19SingleTileSchedulerILb0ELb0ELb0ELi128EEEEEEEEEvNT_6ParamsE,(.L_x_86 - _ZN7cutlass13device_kernelIN5flash11enable_sm90INS1_16FlashAttnBwdSm90INS1_25CollectiveMainloopBwdSm90ILi2ELi2ELi2EN4cute5tupleIJNS5_1CILi1EEES8_S8_EEENS6_IJNS7_ILi64EEENS7_ILi128EEESB_EEENS_10bfloat16_tEfNS_4arch4Sm90ELb0ELb1ELb1ELb0ELb0ELb1ELb0ELb0ELi2ELi1ELi2ELi1ELb0EEENS1_24CollectiveEpilogueBwdGQAISC_fSF_Li256ELb0ELb0EEENS1_19SingleTileSchedulerILb0ELb0ELb0ELi128EEEEEEEEEvNT_6ParamsE)
        .other          _ZN7cutlass13device_kernelIN5flash11enable_sm90INS1_16FlashAttnBwdSm90INS1_25CollectiveMainloopBwdSm90ILi2ELi2ELi2EN4cute5tupleIJNS5_1CILi1EEES8_S8_EEENS6_IJNS7_ILi64EEENS7_ILi128EEESB_EEENS_10bfloat16_tEfNS_4arch4Sm90ELb0ELb1ELb1ELb0ELb0ELb1ELb0ELb0ELi2ELi1ELi2ELi1ELb0EEENS1_24CollectiveEpilogueBwdGQAISC_fSF_Li256ELb0ELb0EEENS1_19SingleTileSchedulerILb0ELb0ELb0ELi128EEEEEEEEEvNT_6ParamsE,@"STO_CUDA_ENTRY STV_DEFAULT"
_ZN7cutlass13device_kernelIN5flash11enable_sm90INS1_16FlashAttnBwdSm90INS1_25CollectiveMainloopBwdSm90ILi2ELi2ELi2EN4cute5tupleIJNS5_1CILi1EEES8_S8_EEENS6_IJNS7_ILi64EEENS7_ILi128EEESB_EEENS_10bfloat16_tEfNS_4arch4Sm90ELb0ELb1ELb1ELb0ELb0ELb1ELb0ELb0ELi2ELi1ELi2ELi1ELb0EEENS1_24CollectiveEpilogueBwdGQAISC_fSF_Li256ELb0ELb0EEENS1_19SingleTileSchedulerILb0ELb0ELb0ELi128EEEEEEEEEvNT_6ParamsE:
[----:B------:R-:W-:Y:S01]  /*0000*/  LDC R1, c[0x0][0x37c] ;  /* 0x0000df00ff017b82 */ /* 0x000fe20000000800 */
[----:B------:R-:W-:Y:S05]  /*0010*/  EXIT ;  /* 0x000000000000794d */ /* 0x000fea0003800000 */
.L_x_10:
        /* <DEDUP_REMOVED lines=14> */
.L_x_86:


//--------------------- .text._ZN7cutlass13device_kernelIN5flash11enable_sm90INS1_16FlashAttnBwdSm90INS1_25CollectiveMainloopBwdSm90ILi2ELi2ELi2EN4cute5tupleIJNS5_1CILi1EEES8_S8_EEENS6_IJNS7_ILi64EEENS7_ILi128EEESB_EEENS_10bfloat16_tEfNS_4arch4Sm90ELb0ELb1ELb1ELb0ELb1ELb1ELb0ELb0ELi2ELi1ELi2ELi1ELb0EEENS1_24CollectiveEpilogueBwdGQAISC_fSF_Li256ELb0ELb1EEENS1_19SingleTileSchedulerILb0ELb0ELb0ELi128EEEEEEEEEvNT_6ParamsE --------------------------
	.section	.text._ZN7cutlass13device_kernelIN5flash11enable_sm90INS1_16FlashAttnBwdSm90INS1_25CollectiveMainloopBwdSm90ILi2ELi2ELi2EN4cute5tupleIJNS5_1CILi1EEES8_S8_EEENS6_IJNS7_ILi64EEENS7_ILi128EEESB_EEENS_10bfloat16_tEfNS_4arch4Sm90ELb0ELb1ELb1ELb0ELb1ELb1ELb0ELb0ELi2ELi1ELi2ELi1ELb0EEENS1_24CollectiveEpilogueBwdGQAISC_fSF_Li256ELb0ELb1EEENS1_19SingleTileSchedulerILb0ELb0ELb0ELi128EEEEEEEEEvNT_6ParamsE,"ax",@progbits
	.align	128
.text._ZN7cutlass13device_kernelIN5flash11enable_sm90INS1_16FlashAttnBwdSm90INS1_25CollectiveMainloopBwdSm90ILi2ELi2ELi2EN4cute5tupleIJNS5_1CILi1EEES8_S8_EEENS6_IJNS7_ILi64EEENS7_ILi128EEESB_EEENS_10bfloat16_tEfNS_4arch4Sm90ELb0ELb1ELb1ELb0ELb1ELb1ELb0ELb0ELi2ELi1ELi2ELi1ELb0EEENS1_24CollectiveEpilogueBwdGQAISC_fSF_Li256ELb0ELb1EEENS1_19SingleTileSchedulerILb0ELb0ELb0ELi128EEEEEEEEEvNT_6ParamsE:
        .type           _ZN7cutlass13device_kernelIN5flash11enable_sm90INS1_16FlashAttnBwdSm90INS1_25CollectiveMainloopBwdSm90ILi2ELi2ELi2EN4cute5tupleIJNS5_1CILi1EEES8_S8_EEENS6_IJNS7_ILi64EEENS7_ILi128EEESB_EEENS_10bfloat16_tEfNS_4arch4Sm90ELb0ELb1ELb1ELb0ELb1ELb1ELb0ELb0ELi2ELi1ELi2ELi1ELb0EEENS1_24CollectiveEpilogueBwdGQAISC_fSF_Li256ELb0ELb1EEENS1_19SingleTileSchedulerILb0ELb0ELb0ELi128EEEEEEEEEvNT_6ParamsE,@function
        .size           _ZN7cutlass13device_kernelIN5flash11enable_sm90INS1_16FlashAttnBwdSm90INS1_25CollectiveMainloopBwdSm90ILi2ELi2ELi2EN4cute5tupleIJNS5_1CILi1EEES8_S8_EEENS6_IJNS7_ILi64EEENS7_ILi128EEESB_EEENS_10bfloat16_tEfNS_4arch4Sm90ELb0ELb1ELb1ELb0ELb1ELb1ELb0ELb0ELi2ELi1ELi2ELi1ELb0EEENS1_24CollectiveEpilogueBwdGQAISC_fSF_Li256ELb0ELb1EEENS1_19SingleTileSchedulerILb0ELb0ELb0ELi128EEEEEEEEEvNT_6ParamsE,(.L_x_87 - _ZN7cutlass13device_kernelIN5flash11enable_sm90INS1_16FlashAttnBwdSm90INS1_25CollectiveMainloopBwdSm90ILi2ELi2ELi2EN4cute5tupleIJNS5_1CILi1EEES8_S8_EEENS6_IJNS7_ILi64EEENS7_ILi128EEESB_EEENS_10bfloat16_tEfNS_4arch4Sm90ELb0ELb1ELb1ELb0ELb1ELb1ELb0ELb0ELi2ELi1ELi2ELi1ELb0EEENS1_24CollectiveEpilogueBwdGQAISC_fSF_Li256ELb0ELb1EEENS1_19SingleTileSchedulerILb0ELb0ELb0ELi128EEEEEEEEEvNT_6ParamsE)
        .other          _ZN7cutlass13device_kernelIN5flash11enable_sm90INS1_16FlashAttnBwdSm90INS1_25CollectiveMainloopBwdSm90ILi2ELi2ELi2EN4cute5tupleIJNS5_1CILi1EEES8_S8_EEENS6_IJNS7_ILi64EEENS7_ILi128EEESB_EEENS_10bfloat16_tEfNS_4arch4Sm90ELb0ELb1ELb1ELb0ELb1ELb1ELb0ELb0ELi2ELi1ELi2ELi1ELb0EEENS1_24CollectiveEpilogueBwdGQAISC_fSF_Li256ELb0ELb1EEENS1_19SingleTileSchedulerILb0ELb0ELb0ELi128EEEEEEEEEvNT_6ParamsE,@"STO_CUDA_ENTRY STV_DEFAULT"
_ZN7cutlass13device_kernelIN5flash11enable_sm90INS1_16FlashAttnBwdSm90INS1_25CollectiveMainloopBwdSm90ILi2ELi2ELi2EN4cute5tupleIJNS5_1CILi1EEES8_S8_EEENS6_IJNS7_ILi64EEENS7_ILi128EEESB_EEENS_10bfloat16_tEfNS_4arch4Sm90ELb0ELb1ELb1ELb0ELb1ELb1ELb0ELb0ELi2ELi1ELi2ELi1ELb0EEENS1_24CollectiveEpilogueBwdGQAISC_fSF_Li256ELb0ELb1EEENS1_19SingleTileSchedulerILb0ELb0ELb0ELi128EEEEEEEEEvNT_6ParamsE:
[----:B------:R-:W-:Y:S01]  /*0000*/  LDC R1, c[0x0][0x37c] ;  /* 0x0000df00ff017b82 */ /* 0x000fe20000000800 */
[----:B------:R-:W-:Y:S05]  /*0010*/  EXIT ;  /* 0x000000000000794d */ /* 0x000fea0003800000 */
.L_x_11:
        /* <DEDUP_REMOVED lines=14> */
.L_x_87:


//--------------------- .text._ZN7cutlass13device_kernelIN5flash11enable_sm90INS1_16FlashAttnBwdSm90INS1_25CollectiveMainloopBwdSm90ILi2ELi2ELi2EN4cute5tupleIJNS5_1CILi1EEES8_S8_EEENS6_IJNS7_ILi64EEENS7_ILi128EEESB_EEENS_10bfloat16_tEfNS_4arch4Sm90ELb0ELb1ELb1ELb1ELb0ELb1ELb0ELb0ELi2ELi1ELi2ELi1ELb0EEENS1_21CollectiveEpilogueBwdISC_SD_SF_Li256ELb1ELb0ELi1EEENS1_19SingleTileSchedulerILb1ELb0ELb0ELi128EEEEEEEEEvNT_6ParamsE --------------------------
	.section	.text._ZN7cutlass13device_kernelIN5flash11enable_sm90INS1_16FlashAttnBwdSm90INS1_25CollectiveMainloopBwdSm90ILi2ELi2ELi2EN4cute5tupleIJNS5_1CILi1EEES8_S8_EEENS6_IJNS7_ILi64EEENS7_ILi128EEESB_EEENS_10bfloat16_tEfNS_4arch4Sm90ELb0ELb1ELb1ELb1ELb0ELb1ELb0ELb0ELi2ELi1ELi2ELi1ELb0EEENS1_21CollectiveEpilogueBwdISC_SD_SF_Li256ELb1ELb0ELi1EEENS1_19SingleTileSchedulerILb1ELb0ELb0ELi128EEEEEEEEEvNT_6ParamsE,"ax",@progbits
	.align	128
.text._ZN7cutlass13device_kernelIN5flash11enable_sm90INS1_16FlashAttnBwdSm90INS1_25CollectiveMainloopBwdSm90ILi2ELi2ELi2EN4cute5tupleIJNS5_1CILi1EEES8_S8_EEENS6_IJNS7_ILi64EEENS7_ILi128EEESB_EEENS_10bfloat16_tEfNS_4arch4Sm90ELb0ELb1ELb1ELb1ELb0ELb1ELb0ELb0ELi2ELi1ELi2ELi1ELb0EEENS1_21CollectiveEpilogueBwdISC_SD_SF_Li256ELb1ELb0ELi1EEENS1_19SingleTileSchedulerILb1ELb0ELb0ELi128EEEEEEEEEvNT_6ParamsE:
        .type           _ZN7cutlass13device_kernelIN5flash11enable_sm90INS1_16FlashAttnBwdSm90INS1_25CollectiveMainloopBwdSm90ILi2ELi2ELi2EN4cute5tupleIJNS5_1CILi1EEES8_S8_EEENS6_IJNS7_ILi64EEENS7_ILi128EEESB_EEENS_10bfloat16_tEfNS_4arch4Sm90ELb0ELb1ELb1ELb1ELb0ELb1ELb0ELb0ELi2ELi1ELi2ELi1ELb0EEENS1_21CollectiveEpilogueBwdISC_SD_SF_Li256ELb1ELb0ELi1EEENS1_19SingleTileSchedulerILb1ELb0ELb0ELi128EEEEEEEEEvNT_6ParamsE,@function
        .size           _ZN7cutlass13device_kernelIN5flash11enable_sm90INS1_16FlashAttnBwdSm90INS1_25CollectiveMainloopBwdSm90ILi2ELi2ELi2EN4cute5tupleIJNS5_1CILi1EEES8_S8_EEENS6_IJNS7_ILi64EEENS7_ILi128EEESB_EEENS_10bfloat16_tEfNS_4arch4Sm90ELb0ELb1ELb1ELb1ELb0ELb1ELb0ELb0ELi2ELi1ELi2ELi1ELb0EEENS1_21CollectiveEpilogueBwdISC_SD_SF_Li256ELb1ELb0ELi1EEENS1_19SingleTileSchedulerILb1ELb0ELb0ELi128EEEEEEEEEvNT_6ParamsE,(.L_x_88 - _ZN7cutlass13device_kernelIN5flash11enable_sm90INS1_16FlashAttnBwdSm90INS1_25CollectiveMainloopBwdSm90ILi2ELi2ELi2EN4cute5tupleIJNS5_1CILi1EEES8_S8_EEENS6_IJNS7_ILi64EEENS7_ILi128EEESB_EEENS_10bfloat16_tEfNS_4arch4Sm90ELb0ELb1ELb1ELb1ELb0ELb1ELb0ELb0ELi2ELi1ELi2ELi1ELb0EEENS1_21CollectiveEpilogueBwdISC_SD_SF_Li256ELb1ELb0ELi1EEENS1_19SingleTileSchedulerILb1ELb0ELb0ELi128EEEEEEEEEvNT_6ParamsE)
        .other          _ZN7cutlass13device_kernelIN5flash11enable_sm90INS1_16FlashAttnBwdSm90INS1_25CollectiveMainloopBwdSm90ILi2ELi2ELi2EN4cute5tupleIJNS5_1CILi1EEES8_S8_EEENS6_IJNS7_ILi64EEENS7_ILi128EEESB_EEENS_10bfloat16_tEfNS_4arch4Sm90ELb0ELb1ELb1ELb1ELb0ELb1ELb0ELb0ELi2ELi1ELi2ELi1ELb0EEENS1_21CollectiveEpilogueBwdISC_SD_SF_Li256ELb1ELb0ELi1EEENS1_19SingleTileSchedulerILb1ELb0ELb0ELi128EEEEEEEEEvNT_6ParamsE,@"STO_CUDA_ENTRY STV_DEFAULT"
_ZN7cutlass13device_kernelIN5flash11enable_sm90INS1_16FlashAttnBwdSm90INS1_25CollectiveMainloopBwdSm90ILi2ELi2ELi2EN4cute5tupleIJNS5_1CILi1EEES8_S8_EEENS6_IJNS7_ILi64EEENS7_ILi128EEESB_EEENS_10bfloat16_tEfNS_4arch4Sm90ELb0ELb1ELb1ELb1ELb0ELb1ELb0ELb0ELi2ELi1ELi2ELi1ELb0EEENS1_21CollectiveEpilogueBwdISC_SD_SF_Li256ELb1ELb0ELi1EEENS1_19SingleTileSchedulerILb1ELb0ELb0ELi128EEEEEEEEEvNT_6ParamsE:
[----:B------:R-:W-:Y:S01]  /*0000*/  LDC R1, c[0x0][0x37c] ;  /* 0x0000df00ff017b82 */ /* 0x000fe20000000800 */
[----:B------:R-:W-:Y:S05]  /*0010*/  EXIT ;  /* 0x000000000000794d */ /* 0x000fea0003800000 */
.L_x_12:
        /* <DEDUP_REMOVED lines=14> */
.L_x_88:


//--------------------- .text._ZN7cutlass13device_kernelIN5flash11enable_sm90INS1_16FlashAttnBwdSm90INS1_25CollectiveMainloopBwdSm90ILi2ELi2ELi2EN4cute5tupleIJNS5_1CILi1EEES8_S8_EEENS6_IJNS7_ILi64EEENS7_ILi128EEESB_EEENS_10bfloat16_tEfNS_4arch4Sm90ELb0ELb1ELb1ELb1ELb1ELb1ELb0ELb0ELi2ELi1ELi2ELi1ELb0EEENS1_21CollectiveEpilogueBwdISC_SD_SF_Li256ELb1ELb0ELi1EEENS1_19SingleTileSchedulerILb1ELb0ELb0ELi128EEEEEEEEEvNT_6ParamsE --------------------------
	.section	.text._ZN7cutlass13device_kernelIN5flash11enable_sm90INS1_16FlashAttnBwdSm90INS1_25CollectiveMainloopBwdSm90ILi2ELi2ELi2EN4cute5tupleIJNS5_1CILi1EEES8_S8_EEENS6_IJNS7_ILi64EEENS7_ILi128EEESB_EEENS_10bfloat16_tEfNS_4arch4Sm90ELb0ELb1ELb1ELb1ELb1ELb1ELb0ELb0ELi2ELi1ELi2ELi1ELb0EEENS1_21CollectiveEpilogueBwdISC_SD_SF_Li256ELb1ELb0ELi1EEENS1_19SingleTileSchedulerILb1ELb0ELb0ELi128EEEEEEEEEvNT_6ParamsE,"ax",@progbits
	.align	128
.text._ZN7cutlass13device_kernelIN5flash11enable_sm90INS1_16FlashAttnBwdSm90INS1_25CollectiveMainloopBwdSm90ILi2ELi2ELi2EN4cute5tupleIJNS5_1CILi1EEES8_S8_EEENS6_IJNS7_ILi64EEENS7_ILi128EEESB_EEENS_10bfloat16_tEfNS_4arch4Sm90ELb0ELb1ELb1ELb1ELb1ELb1ELb0ELb0ELi2ELi1ELi2ELi1ELb0EEENS1_21CollectiveEpilogueBwdISC_SD_SF_Li256ELb1ELb0ELi1EEENS1_19SingleTileSchedulerILb1ELb0ELb0ELi128EEEEEEEEEvNT_6ParamsE:
        .type           _ZN7cutlass13device_kernelIN5flash11enable_sm90INS1_16FlashAttnBwdSm90INS1_25CollectiveMainloopBwdSm90ILi2ELi2ELi2EN4cute5tupleIJNS5_1CILi1EEES8_S8_EEENS6_IJNS7_ILi64EEENS7_ILi128EEESB_EEENS_10bfloat16_tEfNS_4arch4Sm90ELb0ELb1ELb1ELb1ELb1ELb1ELb0ELb0ELi2ELi1ELi2ELi1ELb0EEENS1_21CollectiveEpilogueBwdISC_SD_SF_Li256ELb1ELb0ELi1EEENS1_19SingleTileSchedulerILb1ELb0ELb0ELi128EEEEEEEEEvNT_6ParamsE,@function
        .size           _ZN7cutlass13device_kernelIN5flash11enable_sm90INS1_16FlashAttnBwdSm90INS1_25CollectiveMainloopBwdSm90ILi2ELi2ELi2EN4cute5tupleIJNS5_1CILi1EEES8_S8_EEENS6_IJNS7_ILi64EEENS7_ILi128EEESB_EEENS_10bfloat16_tEfNS_4arch4Sm90ELb0ELb1ELb1ELb1ELb1ELb1ELb0ELb0ELi2ELi1ELi2ELi1ELb0EEENS1_21CollectiveEpilogueBwdISC_SD_SF_Li256ELb1ELb0ELi1EEENS1_19SingleTileSchedulerILb1ELb0ELb0ELi128EEEEEEEEEvNT_6ParamsE,(.L_x_89 - _ZN7cutlass13device_kernelIN5flash11enable_sm90INS1_16FlashAttnBwdSm90INS1_25CollectiveMainloopBwdSm90ILi2ELi2ELi2EN4cute5tupleIJNS5_1CILi1EEES8_S8_EEENS6_IJNS7_ILi64EEENS7_ILi128EEESB_EEENS_10bfloat16_tEfNS_4arch4Sm90ELb0ELb1ELb1ELb1ELb1ELb1ELb0ELb0ELi2ELi1ELi2ELi1ELb0EEENS1_21CollectiveEpilogueBwdISC_SD_SF_Li256ELb1ELb0ELi1EEENS1_19SingleTileSchedulerILb1ELb0ELb0ELi128EEEEEEEEEvNT_6ParamsE)
        .other          _ZN7cutlass13device_kernelIN5flash11enable_sm90INS1_16FlashAttnBwdSm90INS1_25CollectiveMainloopBwdSm90ILi2ELi2ELi2EN4cute5tupleIJNS5_1CILi1EEES8_S8_EEENS6_IJNS7_ILi64EEENS7_ILi128EEESB_EEENS_10bfloat16_tEfNS_4arch4Sm90ELb0ELb1ELb1ELb1ELb1ELb1ELb0ELb0ELi2ELi1ELi2ELi1ELb0EEENS1_21CollectiveEpilogueBwdISC_SD_SF_Li256ELb1ELb0ELi1EEENS1_19SingleTileSchedulerILb1ELb0ELb0ELi128EEEEEEEEEvNT_6ParamsE,@"STO_CUDA_ENTRY STV_DEFAULT"
_ZN7cutlass13device_kernelIN5flash11enable_sm90INS1_16FlashAttnBwdSm90INS1_25CollectiveMainloopBwdSm90ILi2ELi2ELi2EN4cute5tupleIJNS5_1CILi1EEES8_S8_EEENS6_IJNS7_ILi64EEENS7_ILi128EEESB_EEENS_10bfloat16_tEfNS_4arch4Sm90ELb0ELb1ELb1ELb1ELb1ELb1ELb0ELb0ELi2ELi1ELi2ELi1ELb0EEENS1_21CollectiveEpilogueBwdISC_SD_SF_Li256ELb1ELb0ELi1EEENS1_19SingleTileSchedulerILb1ELb0ELb0ELi128EEEEEEEEEvNT_6ParamsE:
[----:B------:R-:W-:Y:S01]  /*0000*/  LDC R1, c[0x0][0x37c] ;  /* 0x0000df00ff017b82 */ /* 0x000fe20000000800 */
[----:B------:R-:W-:Y:S05]  /*0010*/  EXIT ;  /* 0x000000000000794d */ /* 0x000fea0003800000 */
.L_x_13:
        /* <DEDUP_REMOVED lines=14> */
.L_x_89:


//--------------------- .text._ZN7cutlass13device_kernelIN5flash11enable_sm90INS1_16FlashAttnBwdSm90INS1_25CollectiveMainloopBwdSm90ILi2ELi2ELi2EN4cute5tupleIJNS5_1CILi1EEES8_S8_EEENS6_IJNS7_ILi64EEENS7_ILi128EEESB_EEENS_10bfloat16_tEfNS_4arch4Sm90ELb0ELb1ELb1ELb1ELb0ELb1ELb0ELb0ELi2ELi1ELi2ELi1ELb0EEENS1_24CollectiveEpilogueBwdGQAISC_fSF_Li256ELb1ELb0EEENS1_19SingleTileSchedulerILb1ELb0ELb0ELi128EEEEEEEEEvNT_6ParamsE --------------------------
	.section	.text._ZN7cutlass13device_kernelIN5flash11enable_sm90INS1_16FlashAttnBwdSm90INS1_25CollectiveMainloopBwdSm90ILi2ELi2ELi2EN4cute5tupleIJNS5_1CILi1EEES8_S8_EEENS6_IJNS7_ILi64EEENS7_ILi128EEESB_EEENS_10bfloat16_tEfNS_4arch4Sm90ELb0ELb1ELb1ELb1ELb0ELb1ELb0ELb0ELi2ELi1ELi2ELi1ELb0EEENS1_24CollectiveEpilogueBwdGQAISC_fSF_Li256ELb1ELb0EEENS1_19SingleTileSchedulerILb1ELb0ELb0ELi128EEEEEEEEEvNT_6ParamsE,"ax",@progbits
	.align	128
.text._ZN7cutlass13device_kernelIN5flash11enable_sm90INS1_16FlashAttnBwdSm90INS1_25CollectiveMainloopBwdSm90ILi2ELi2ELi2EN4cute5tupleIJNS5_1CILi1EEES8_S8_EEENS6_IJNS7_ILi64EEENS7_ILi128EEESB_EEENS_10bfloat16_tEfNS_4arch4Sm90ELb0ELb1ELb1ELb1ELb0ELb1ELb0ELb0ELi2ELi1ELi2ELi1ELb0EEENS1_24CollectiveEpilogueBwdGQAISC_fSF_Li256ELb1ELb0EEENS1_19SingleTileSchedulerILb1ELb0ELb0ELi128EEEEEEEEEvNT_6ParamsE:
        .type           _ZN7cutlass13device_kernelIN5flash11enable_sm90INS1_16FlashAttnBwdSm90INS1_25CollectiveMainloopBwdSm90ILi2ELi2ELi2EN4cute5tupleIJNS5_1CILi1EEES8_S8_EEENS6_IJNS7_ILi64EEENS7_ILi128EEESB_EEENS_10bfloat16_tEfNS_4arch4Sm90ELb0ELb1ELb1ELb1ELb0ELb1ELb0ELb0ELi2ELi1ELi2ELi1ELb0EEENS1_24CollectiveEpilogueBwdGQAISC_fSF_Li256ELb1ELb0EEENS1_19SingleTileSchedulerILb1ELb0ELb0ELi128EEEEEEEEEvNT_6ParamsE,@function
        .size           _ZN7cutlass13device_kernelIN5flash11enable_sm90INS1_16FlashAttnBwdSm90INS1_25CollectiveMainloopBwdSm90ILi2ELi2ELi2EN4cute5tupleIJNS5_1CILi1EEES8_S8_EEENS6_IJNS7_ILi64EEENS7_ILi128EEESB_EEENS_10bfloat16_tEfNS_4arch4Sm90ELb0ELb1ELb1ELb1ELb0ELb1ELb0ELb0ELi2ELi1ELi2ELi1ELb0EEENS1_24CollectiveEpilogueBwdGQAISC_fSF_Li256ELb1ELb0EEENS1_19SingleTileSchedulerILb1ELb0ELb0ELi128EEEEEEEEEvNT_6ParamsE,(.L_x_90 - _ZN7cutlass13device_kernelIN5flash11enable_sm90INS1_16FlashAttnBwdSm90INS1_25CollectiveMainloopBwdSm90ILi2ELi2ELi2EN4cute5tupleIJNS5_1CILi1EEES8_S8_EEENS6_IJNS7_ILi64EEENS7_ILi128EEESB_EEENS_10bfloat16_tEfNS_4arch4Sm90ELb0ELb1ELb1ELb1ELb0ELb1ELb0ELb0ELi2ELi1ELi2ELi1ELb0EEENS1_24CollectiveEpilogueBwdGQAISC_fSF_Li256ELb1ELb0EEENS1_19SingleTileSchedulerILb1ELb0ELb0ELi128EEEEEEEEEvNT_6ParamsE)
        .other          _ZN7cutlass13device_kernelIN5flash11enable_sm90INS1_16FlashAttnBwdSm90INS1_25CollectiveMainloopBwdSm90ILi2ELi2ELi2EN4cute5tupleIJNS5_1CILi1EEES8_S8_EEENS6_IJNS7_ILi64EEENS7_ILi128EEESB_EEENS_10bfloat16_tEfNS_4arch4Sm90ELb0ELb1ELb1ELb1ELb0ELb1ELb0ELb0ELi2ELi1ELi2ELi1ELb0EEENS1_24CollectiveEpilogueBwdGQAISC_fSF_Li256ELb1ELb0EEENS1_19SingleTileSchedulerILb1ELb0ELb0ELi128EEEEEEEEEvNT_6ParamsE,@"STO_CUDA_ENTRY STV_DEFAULT"
_ZN7cutlass13device_kernelIN5flash11enable_sm90INS1_16FlashAttnBwdSm90INS1_25CollectiveMainloopBwdSm90ILi2ELi2ELi2EN4cute5tupleIJNS5_1CILi1EEES8_S8_EEENS6_IJNS7_ILi64EEENS7_ILi128EEESB_EEENS_10bfloat16_tEfNS_4arch4Sm90ELb0ELb1ELb1ELb1ELb0ELb1ELb0ELb0ELi2ELi1ELi2ELi1ELb0EEENS1_24CollectiveEpilogueBwdGQAISC_fSF_Li256ELb1ELb0EEENS1_19SingleTileSchedulerILb1ELb0ELb0ELi128EEEEEEEEEvNT_6ParamsE:
[----:B------:R-:W-:Y:S01]  /*0000*/  LDC R1, c[0x0][0x37c] ;  /* 0x0000df00ff017b82 */ /* 0x000fe20000000800 */
[----:B------:R-:W-:Y:S05]  /*0010*/  EXIT ;  /* 0x000000000000794d */ /* 0x000fea0003800000 */
.L_x_14:
        /* <DEDUP_REMOVED lines=14> */
.L_x_90:


//--------------------- .text._ZN7cutlass13device_kernelIN5flash11enable_sm90INS1_16FlashAttnBwdSm90INS1_25CollectiveMainloopBwdSm90ILi2ELi2ELi2EN4cute5tupleIJNS5_1CILi1EEES8_S8_EEENS6_IJNS7_ILi64EEENS7_ILi128EEESB_EEENS_10bfloat16_tEfNS_4arch4Sm90ELb0ELb1ELb1ELb1ELb1ELb1ELb0ELb0ELi2ELi1ELi2ELi1ELb0EEENS1_24CollectiveEpilogueBwdGQAISC_fSF_Li256ELb1ELb1EEENS1_19SingleTileSchedulerILb1ELb0ELb0ELi128EEEEEEEEEvNT_6ParamsE --------------------------
	.section	.text._ZN7cutlass13device_kernelIN5flash11enable_sm90INS1_16FlashAttnBwdSm90INS1_25CollectiveMainloopBwdSm90ILi2ELi2ELi2EN4cute5tupleIJNS5_1CILi1EEES8_S8_EEENS6_IJNS7_ILi64EEENS7_ILi128EEESB_EEENS_10bfloat16_tEfNS_4arch4Sm90ELb0ELb1ELb1ELb1ELb1ELb1ELb0ELb0ELi2ELi1ELi2ELi1ELb0EEENS1_24CollectiveEpilogueBwdGQAISC_fSF_Li256ELb1ELb1EEENS1_19SingleTileSchedulerILb1ELb0ELb0ELi128EEEEEEEEEvNT_6ParamsE,"ax",@progbits
	.align	128
.text._ZN7cutlass13device_kernelIN5flash11enable_sm90INS1_16FlashAttnBwdSm90INS1_25CollectiveMainloopBwdSm90ILi2ELi2ELi2EN4cute5tupleIJNS5_1CILi1EEES8_S8_EEENS6_IJNS7_ILi64EEENS7_ILi128EEESB_EEENS_10bfloat16_tEfNS_4arch4Sm90ELb0ELb1ELb1ELb1ELb1ELb1ELb0ELb0ELi2ELi1ELi2ELi1ELb0EEENS1_24CollectiveEpilogueBwdGQAISC_fSF_Li256ELb1ELb1EEENS1_19SingleTileSchedulerILb1ELb0ELb0ELi128EEEEEEEEEvNT_6ParamsE:
        .type           _ZN7cutlass13device_kernelIN5flash11enable_sm90INS1_16FlashAttnBwdSm90INS1_25CollectiveMainloopBwdSm90ILi2ELi2ELi2EN4cute5tupleIJNS5_1CILi1EEES8_S8_EEENS6_IJNS7_ILi64EEENS7_ILi128EEESB_EEENS_10bfloat16_tEfNS_4arch4Sm90ELb0ELb1ELb1ELb1ELb1ELb1ELb0ELb0ELi2ELi1ELi2ELi1ELb0EEENS1_24CollectiveEpilogueBwdGQAISC_fSF_Li256ELb1ELb1EEENS1_19SingleTileSchedulerILb1ELb0ELb0ELi128EEEEEEEEEvNT_6ParamsE,@function
        .size           _ZN7cutlass13device_kernelIN5flash11enable_sm90INS1_16FlashAttnBwdSm90INS1_25CollectiveMainloopBwdSm90ILi2ELi2ELi2EN4cute5tupleIJNS5_1CILi1EEES8_S8_EEENS6_IJNS7_ILi64EEENS7_ILi128EEESB_EEENS_10bfloat16_tEfNS_4arch4Sm90ELb0ELb1ELb1ELb1ELb1ELb1ELb0ELb0ELi2ELi1ELi2ELi1ELb0EEENS1_24CollectiveEpilogueBwdGQAISC_fSF_Li256ELb1ELb1EEENS1_19SingleTileSchedulerILb1ELb0ELb0ELi128EEEEEEEEEvNT_6ParamsE,(.L_x_91 - _ZN7cutlass13device_kernelIN5flash11enable_sm90INS1_16FlashAttnBwdSm90INS1_25CollectiveMainloopBwdSm90ILi2ELi2ELi2EN4cute5tupleIJNS5_1CILi1EEES8_S8_EEENS6_IJNS7_ILi64EEENS7_ILi128EEESB_EEENS_10bfloat16_tEfNS_4arch4Sm90ELb0ELb1ELb1ELb1ELb1ELb1ELb0ELb0ELi2ELi1ELi2ELi1ELb0EEENS1_24CollectiveEpilogueBwdGQAISC_fSF_Li256ELb1ELb1EEENS1_19SingleTileSchedulerILb1ELb0ELb0ELi128EEEEEEEEEvNT_6ParamsE)
        .other          _ZN7cutlass13device_kernelIN5flash11enable_sm90INS1_16FlashAttnBwdSm90INS1_25CollectiveMainloopBwdSm90ILi2ELi2ELi2EN4cute5tupleIJNS5_1CILi1EEES8_S8_EEENS6_IJNS7_ILi64EEENS7_ILi128EEESB_EEENS_10bfloat16_tEfNS_4arch4Sm90ELb0ELb1ELb1ELb1ELb1ELb1ELb0ELb0ELi2ELi1ELi2ELi1ELb0EEENS1_24CollectiveEpilogueBwdGQAISC_fSF_Li256ELb1ELb1EEENS1_19SingleTileSchedulerILb1ELb0ELb0ELi128EEEEEEEEEvNT_6ParamsE,@"STO_CUDA_ENTRY STV_DEFAULT"
_ZN7cutlass13device_kernelIN5flash11enable_sm90INS1_16FlashAttnBwdSm90INS1_25CollectiveMainloopBwdSm90ILi2ELi2ELi2EN4cute5tupleIJNS5_1CILi1EEES8_S8_EEENS6_IJNS7_ILi64EEENS7_ILi128EEESB_EEENS_10bfloat16_tEfNS_4arch4Sm90ELb0ELb1ELb1ELb1ELb1ELb1ELb0ELb0ELi2ELi1ELi2ELi1ELb0EEENS1_24CollectiveEpilogueBwdGQAISC_fSF_Li256ELb1ELb1EEENS1_19SingleTileSchedulerILb1ELb0ELb0ELi128EEEEEEEEEvNT_6ParamsE:
[----:B------:R-:W-:Y:S01]  /*0000*/  LDC R1, c[0x0][0x37c] ;  /* 0x0000df00ff017b82 */ /* 0x000fe20000000800 */
[----:B------:R-:W-:Y:S05]  /*0010*/  EXIT ;  /* 0x000000000000794d */ /* 0x000fea0003800000 */
.L_x_15:
        /* <DEDUP_REMOVED lines=14> */
.L_x_91:


//--------------------- .text._ZN7cutlass13device_kernelIN5flash11enable_sm90INS1_16FlashAttnBwdSm90INS1_25CollectiveMainloopBwdSm90ILi2ELi2ELi2EN4cute5tupleIJNS5_1CILi1EEES8_S8_EEENS6_IJNS7_ILi64EEENS7_ILi128EEESB_EEENS_10bfloat16_tEfNS_4arch4Sm90ELb1ELb0ELb1ELb0ELb0ELb1ELb0ELb0ELi2ELi1ELi2ELi1ELb0EEENS1_21CollectiveEpilogueBwdISC_SD_SF_Li256ELb0ELb0ELi1EEENS1_25SingleTileBwdLPTSchedulerILb0ELi128ELb0EEEEEEEEEvNT_6ParamsE --------------------------
	.section	.text._ZN7cutlass13device_kernelIN5flash11enable_sm90INS1_16FlashAttnBwdSm90INS1_25CollectiveMainloopBwdSm90ILi2ELi2ELi2EN4cute5tupleIJNS5_1CILi1EEES8_S8_EEENS6_IJNS7_ILi64EEENS7_ILi128EEESB_EEENS_10bfloat16_tEfNS_4arch4Sm90ELb1ELb0ELb1ELb0ELb0ELb1ELb0ELb0ELi2ELi1ELi2ELi1ELb0EEENS1_21CollectiveEpilogueBwdISC_SD_SF_Li256ELb0ELb0ELi1EEENS1_25SingleTileBwdLPTSchedulerILb0ELi128ELb0EEEEEEEEEvNT_6ParamsE,"ax",@progbits
	.align	128
.text._ZN7cutlass13device_kernelIN5flash11enable_sm90INS1_16FlashAttnBwdSm90INS1_25CollectiveMainloopBwdSm90ILi2ELi2ELi2EN4cute5tupleIJNS5_1CILi1EEES8_S8_EEENS6_IJNS7_ILi64EEENS7_ILi128EEESB_EEENS_10bfloat16_tEfNS_4arch4Sm90ELb1ELb0ELb1ELb0ELb0ELb1ELb0ELb0ELi2ELi1ELi2ELi1ELb0EEENS1_21CollectiveEpilogueBwdISC_SD_SF_Li256ELb0ELb0ELi1EEENS1_25SingleTileBwdLPTSchedulerILb0ELi128ELb0EEEEEEEEEvNT_6ParamsE:
        .type           _ZN7cutlass13device_kernelIN5flash11enable_sm90INS1_16FlashAttnBwdSm90INS1_25CollectiveMainloopBwdSm90ILi2ELi2ELi2EN4cute5tupleIJNS5_1CILi1EEES8_S8_EEENS6_IJNS7_ILi64EEENS7_ILi128EEESB_EEENS_10bfloat16_tEfNS_4arch4Sm90ELb1ELb0ELb1ELb0ELb0ELb1ELb0ELb0ELi2ELi1ELi2ELi1ELb0EEENS1_21CollectiveEpilogueBwdISC_SD_SF_Li256ELb0ELb0ELi1EEENS1_25SingleTileBwdLPTSchedulerILb0ELi128ELb0EEEEEEEEEvNT_6ParamsE,@function
        .size           _ZN7cutlass13device_kernelIN5flash11enable_sm90INS1_16FlashAttnBwdSm90INS1_25CollectiveMainloopBwdSm90ILi2ELi2ELi2EN4cute5tupleIJNS5_1CILi1EEES8_S8_EEENS6_IJNS7_ILi64EEENS7_ILi128EEESB_EEENS_10bfloat16_tEfNS_4arch4Sm90ELb1ELb0ELb1ELb0ELb0ELb1ELb0ELb0ELi2ELi1ELi2ELi1ELb0EEENS1_21CollectiveEpilogueBwdISC_SD_SF_Li256ELb0ELb0ELi1EEENS1_25SingleTileBwdLPTSchedulerILb0ELi128ELb0EEEEEEEEEvNT_6ParamsE,(.L_x_92 - _ZN7cutlass13device_kernelIN5flash11enable_sm90INS1_16FlashAttnBwdSm90INS1_25CollectiveMainloopBwdSm90ILi2ELi2ELi2EN4cute5tupleIJNS5_1CILi1EEES8_S8_EEENS6_IJNS7_ILi64EEENS7_ILi128EEESB_EEENS_10bfloat16_tEfNS_4arch4Sm90ELb1ELb0ELb1ELb0ELb0ELb1ELb0ELb0ELi2ELi1ELi2ELi1ELb0EEENS1_21CollectiveEpilogueBwdISC_SD_SF_Li256ELb0ELb0ELi1EEENS1_25SingleTileBwdLPTSchedulerILb0ELi128ELb0EEEEEEEEEvNT_6ParamsE)
        .other          _ZN7cutlass13device_kernelIN5flash11enable_sm90INS1_16FlashAttnBwdSm90INS1_25CollectiveMainloopBwdSm90ILi2ELi2ELi2EN4cute5tupleIJNS5_1CILi1EEES8_S8_EEENS6_IJNS7_ILi64EEENS7_ILi128EEESB_EEENS_10bfloat16_tEfNS_4arch4Sm90ELb1ELb0ELb1ELb0ELb0ELb1ELb0ELb0ELi2ELi1ELi2ELi1ELb0EEENS1_21CollectiveEpilogueBwdISC_SD_SF_Li256ELb0ELb0ELi1EEENS1_25SingleTileBwdLPTSchedulerILb0ELi128ELb0EEEEEEEEEvNT_6ParamsE,@"STO_CUDA_ENTRY STV_DEFAULT"
_ZN7cutlass13device_kernelIN5flash11enable_sm90INS1_16FlashAttnBwdSm90INS1_25CollectiveMainloopBwdSm90ILi2ELi2ELi2EN4cute5tupleIJNS5_1CILi1EEES8_S8_EEENS6_IJNS7_ILi64EEENS7_ILi128EEESB_EEENS_10bfloat16_tEfNS_4arch4Sm90ELb1ELb0ELb1ELb0ELb0ELb1ELb0ELb0ELi2ELi1ELi2ELi1ELb0EEENS1_21CollectiveEpilogueBwdISC_SD_SF_Li256ELb0ELb0ELi1EEENS1_25SingleTileBwdLPTSchedulerILb0ELi128ELb0EEEEEEEEEvNT_6ParamsE:
[----:B------:R-:W-:Y:S01]  /*0000*/  LDC R1, c[0x0][0x37c] ;  /* 0x0000df00ff017b82 */ /* 0x000fe20000000800 */
[----:B------:R-:W-:Y:S05]  /*0010*/  EXIT ;  /* 0x000000000000794d */ /* 0x000fea0003800000 */
.L_x_16:
        /* <DEDUP_REMOVED lines=14> */
.L_x_92:


//--------------------- .text._ZN7cutlass13device_kernelIN5flash11enable_sm90INS1_16FlashAttnBwdSm90INS1_25CollectiveMainloopBwdSm90ILi2ELi2ELi2EN4cute5tupleIJNS5_1CILi1EEES8_S8_EEENS6_IJNS7_ILi64EEENS7_ILi128EEESB_EEENS_10bfloat16_tEfNS_4arch4Sm90ELb1ELb0ELb1ELb0ELb1ELb1ELb0ELb0ELi2ELi1ELi2ELi1ELb0EEENS1_21CollectiveEpilogueBwdISC_SD_SF_Li256ELb0ELb0ELi1EEENS1_25SingleTileBwdLPTSchedulerILb0ELi128ELb1EEEEEEEEEvNT_6ParamsE --------------------------
	.section	.text._ZN7cutlass13device_kernelIN5flash11enable_sm90INS1_16FlashAttnBwdSm90INS1_25CollectiveMainloopBwdSm90ILi2ELi2ELi2EN4cute5tupleIJNS5_1CILi1EEES8_S8_EEENS6_IJNS7_ILi64EEENS7_ILi128EEESB_EEENS_10bfloat16_tEfNS_4arch4Sm90ELb1ELb0ELb1ELb0ELb1ELb1ELb0ELb0ELi2ELi1ELi2ELi1ELb0EEENS1_21CollectiveEpilogueBwdISC_SD_SF_Li256ELb0ELb0ELi1EEENS1_25SingleTileBwdLPTSchedulerILb0ELi128ELb1EEEEEEEEEvNT_6ParamsE,"ax",@progbits
	.align	128
.text._ZN7cutlass13device_kernelIN5flash11enable_sm90INS1_16FlashAttnBwdSm90INS1_25CollectiveMainloopBwdSm90ILi2ELi2ELi2EN4cute5tupleIJNS5_1CILi1EEES8_S8_EEENS6_IJNS7_ILi64EEENS7_ILi128EEESB_EEENS_10bfloat16_tEfNS_4arch4Sm90ELb1ELb0ELb1ELb0ELb1ELb1ELb0ELb0ELi2ELi1ELi2ELi1ELb0EEENS1_21CollectiveEpilogueBwdISC_SD_SF_Li256ELb0ELb0ELi1EEENS1_25SingleTileBwdLPTSchedulerILb0ELi128ELb1EEEEEEEEEvNT_6ParamsE:
        .type           _ZN7cutlass13device_kernelIN5flash11enable_sm90INS1_16FlashAttnBwdSm90INS1_25CollectiveMainloopBwdSm90ILi2ELi2ELi2EN4cute5tupleIJNS5_1CILi1EEES8_S8_EEENS6_IJNS7_ILi64EEENS7_ILi128EEESB_EEENS_10bfloat16_tEfNS_4arch4Sm90ELb1ELb0ELb1ELb0ELb1ELb1ELb0ELb0ELi2ELi1ELi2ELi1ELb0EEENS1_21CollectiveEpilogueBwdISC_SD_SF_Li256ELb0ELb0ELi1EEENS1_25SingleTileBwdLPTSchedulerILb0ELi128ELb1EEEEEEEEEvNT_6ParamsE,@function
        .size           _ZN7cutlass13device_kernelIN5flash11enable_sm90INS1_16FlashAttnBwdSm90INS1_25CollectiveMainloopBwdSm90ILi2ELi2ELi2EN4cute5tupleIJNS5_1CILi1EEES8_S8_EEENS6_IJNS7_ILi64EEENS7_ILi128EEESB_EEENS_10bfloat16_tEfNS_4arch4Sm90ELb1ELb0ELb1ELb0ELb1ELb1ELb0ELb0ELi2ELi1ELi2ELi1ELb0EEENS1_21CollectiveEpilogueBwdISC_SD_SF_Li256ELb0ELb0ELi1EEENS1_25SingleTileBwdLPTSchedulerILb0ELi128ELb1EEEEEEEEEvNT_6ParamsE,(.L_x_93 - _ZN7cutlass13device_kernelIN5flash11enable_sm90INS1_16FlashAttnBwdSm90INS1_25CollectiveMainloopBwdSm90ILi2ELi2ELi2EN4cute5tupleIJNS5_1CILi1EEES8_S8_EEENS6_IJNS7_ILi64EEENS7_ILi128EEESB_EEENS_10bfloat16_tEfNS_4arch4Sm90ELb1ELb0ELb1ELb0ELb1ELb1ELb0ELb0ELi2ELi1ELi2ELi1ELb0EEENS1_21CollectiveEpilogueBwdISC_SD_SF_Li256ELb0ELb0ELi1EEENS1_25SingleTileBwdLPTSchedulerILb0ELi128ELb1EEEEEEEEEvNT_6ParamsE)
        .other          _ZN7cutlass13device_kernelIN5flash11enable_sm90INS1_16FlashAttnBwdSm90INS1_25CollectiveMainloopBwdSm90ILi2ELi2ELi2EN4cute5tupleIJNS5_1CILi1EEES8_S8_EEENS6_IJNS7_ILi64EEENS7_ILi128EEESB_EEENS_10bfloat16_tEfNS_4arch4Sm90ELb1ELb0ELb1ELb0ELb1ELb1ELb0ELb0ELi2ELi1ELi2ELi1ELb0EEENS1_21CollectiveEpilogueBwdISC_SD_SF_Li256ELb0ELb0ELi1EEENS1_25SingleTileBwdLPTSchedulerILb0ELi128ELb1EEEEEEEEEvNT_6ParamsE,@"STO_CUDA_ENTRY STV_DEFAULT"
_ZN7cutlass13device_kernelIN5flash11enable_sm90INS1_16FlashAttnBwdSm90INS1_25CollectiveMainloopBwdSm90ILi2ELi2ELi2EN4cute5tupleIJNS5_1CILi1EEES8_S8_EEENS6_IJNS7_ILi64EEENS7_ILi128EEESB_EEENS_10bfloat16_tEfNS_4arch4Sm90ELb1ELb0ELb1ELb0ELb1ELb1ELb0ELb0ELi2ELi1ELi2ELi1ELb0EEENS1_21CollectiveEpilogueBwdISC_SD_SF_Li256ELb0ELb0ELi1EEENS1_25SingleTileBwdLPTSchedulerILb0ELi128ELb1EEEEEEEEEvNT_6ParamsE:
[----:B------:R-:W-:Y:S01]  /*0000*/  LDC R1, c[0x0][0x37c] ;  /* 0x0000df00ff017b82 */ /* 0x000fe20000000800 */
[----:B------:R-:W-:Y:S05]  /*0010*/  EXIT ;  /* 0x000000000000794d */ /* 0x000fea0003800000 */
.L_x_17:
        /* <DEDUP_REMOVED lines=14> */
.L_x_93:


//--------------------- .text._ZN7cutlass13device_kernelIN5flash11enable_sm90INS1_16FlashAttnBwdSm90INS1_25CollectiveMainloopBwdSm90ILi2ELi2ELi2EN4cute5tupleIJNS5_1CILi1EEES8_S8_EEENS6_IJNS7_ILi64EEENS7_ILi128EEESB_EEENS_10bfloat16_tEfNS_4arch4Sm90ELb1ELb0ELb1ELb0ELb0ELb1ELb0ELb0ELi2ELi1ELi2ELi1ELb0EEENS1_24CollectiveEpilogueBwdGQAISC_fSF_Li256ELb0ELb0EEENS1_25SingleTileBwdLPTSchedulerILb0ELi128ELb0EEEEEEEEEvNT_6ParamsE --------------------------
	.section	.text._ZN7cutlass13device_kernelIN5flash11enable_sm90INS1_16FlashAttnBwdSm90INS1_25CollectiveMainloopBwdSm90ILi2ELi2ELi2EN4cute5tupleIJNS5_1CILi1EEES8_S8_EEENS6_IJNS7_ILi64EEENS7_ILi128EEESB_EEENS_10bfloat16_tEfNS_4arch4Sm90ELb1ELb0ELb1ELb0ELb0ELb1ELb0ELb0ELi2ELi1ELi2ELi1ELb0EEENS1_24CollectiveEpilogueBwdGQAISC_fSF_Li256ELb0ELb0EEENS1_25SingleTileBwdLPTSchedulerILb0ELi128ELb0EEEEEEEEEvNT_6ParamsE,"ax",@progbits
	.align	128
.text._ZN7cutlass13device_kernelIN5flash11enable_sm90INS1_16FlashAttnBwdSm90INS1_25CollectiveMainloopBwdSm90ILi2ELi2ELi2EN4cute5tupleIJNS5_1CILi1EEES8_S8_EEENS6_IJNS7_ILi64EEENS7_ILi128EEESB_EEENS_10bfloat16_tEfNS_4arch4Sm90ELb1ELb0ELb1ELb0ELb0ELb1ELb0ELb0ELi2ELi1ELi2ELi1ELb0EEENS1_24CollectiveEpilogueBwdGQAISC_fSF_Li256ELb0ELb0EEENS1_25SingleTileBwdLPTSchedulerILb0ELi128ELb0EEEEEEEEEvNT_6ParamsE:
        .type           _ZN7cutlass13device_kernelIN5flash11enable_sm90INS1_16FlashAttnBwdSm90INS1_25CollectiveMainloopBwdSm90ILi2ELi2ELi2EN4cute5tupleIJNS5_1CILi1EEES8_S8_EEENS6_IJNS7_ILi64EEENS7_ILi128EEESB_EEENS_10bfloat16_tEfNS_4arch4Sm90ELb1ELb0ELb1ELb0ELb0ELb1ELb0ELb0ELi2ELi1ELi2ELi1ELb0EEENS1_24CollectiveEpilogueBwdGQAISC_fSF_Li256ELb0ELb0EEENS1_25SingleTileBwdLPTSchedulerILb0ELi128ELb0EEEEEEEEEvNT_6ParamsE,@function
        .size           _ZN7cutlass13device_kernelIN5flash11enable_sm90INS1_16FlashAttnBwdSm90INS1_25CollectiveMainloopBwdSm90ILi2ELi2ELi2EN4cute5tupleIJNS5_1CILi1EEES8_S8_EEENS6_IJNS7_ILi64EEENS7_ILi128EEESB_EEENS_10bfloat16_tEfNS_4arch4Sm90ELb1ELb0ELb1ELb0ELb0ELb1ELb0ELb0ELi2ELi1ELi2ELi1ELb0EEENS1_24CollectiveEpilogueBwdGQAISC_fSF_Li256ELb0ELb0EEENS1_25SingleTileBwdLPTSchedulerILb0ELi128ELb0EEEEEEEEEvNT_6ParamsE,(.L_x_94 - _ZN7cutlass13device_kernelIN5flash11enable_sm90INS1_16FlashAttnBwdSm90INS1_25CollectiveMainloopBwdSm90ILi2ELi2ELi2EN4cute5tupleIJNS5_1CILi1EEES8_S8_EEENS6_IJNS7_ILi64EEENS7_ILi128EEESB_EEENS_10bfloat16_tEfNS_4arch4Sm90ELb1ELb0ELb1ELb0ELb0ELb1ELb0ELb0ELi2ELi1ELi2ELi1ELb0EEENS1_24CollectiveEpilogueBwdGQAISC_fSF_Li256ELb0ELb0EEENS1_25SingleTileBwdLPTSchedulerILb0ELi128ELb0EEEEEEEEEvNT_6ParamsE)
        .other          _ZN7cutlass13device_kernelIN5flash11enable_sm90INS1_16FlashAttnBwdSm90INS1_25CollectiveMainloopBwdSm90ILi2ELi2ELi2EN4cute5tupleIJNS5_1CILi1EEES8_S8_EEENS6_IJNS7_ILi64EEENS7_ILi128EEESB_EEENS_10bfloat16_tEfNS_4arch4Sm90ELb1ELb0ELb1ELb0ELb0ELb1ELb0ELb0ELi2ELi1ELi2ELi1ELb0EEENS1_24CollectiveEpilogueBwdGQAISC_fSF_Li256ELb0ELb0EEENS1_25SingleTileBwdLPTSchedulerILb0ELi128ELb0EEEEEEEEEvNT_6ParamsE,@"STO_CUDA_ENTRY STV_DEFAULT"
_ZN7cutlass13device_kernelIN5flash11enable_sm90INS1_16FlashAttnBwdSm90INS1_25CollectiveMainloopBwdSm90ILi2ELi2ELi2EN4cute5tupleIJNS5_1CILi1EEES8_S8_EEENS6_IJNS7_ILi64EEENS7_ILi128EEESB_EEENS_10bfloat16_tEfNS_4arch4Sm90ELb1ELb0ELb1ELb0ELb0ELb1ELb0ELb0ELi2ELi1ELi2ELi1ELb0EEENS1_24CollectiveEpilogueBwdGQAISC_fSF_Li256ELb0ELb0EEENS1_25SingleTileBwdLPTSchedulerILb0ELi128ELb0EEEEEEEEEvNT_6ParamsE:
[----:B------:R-:W-:Y:S01]  /*0000*/  LDC R1, c[0x0][0x37c] ;  /* 0x0000df00ff017b82 */ /* 0x000fe20000000800 */
[----:B------:R-:W-:Y:S05]  /*0010*/  EXIT ;  /* 0x000000000000794d */ /* 0x000fea0003800000 */
.L_x_18:
        /* <DEDUP_REMOVED lines=14> */
.L_x_94:


//--------------------- .text._ZN7cutlass13device_kernelIN5flash11enable_sm90INS1_16FlashAttnBwdSm90INS1_25CollectiveMainloopBwdSm90ILi2ELi2ELi2EN4cute5tupleIJNS5_1CILi1EEES8_S8_EEENS6_IJNS7_ILi64EEENS7_ILi128EEESB_EEENS_10bfloat16_tEfNS_4arch4Sm90ELb1ELb0ELb1ELb0ELb1ELb1ELb0ELb0ELi2ELi1ELi2ELi1ELb0EEENS1_24CollectiveEpilogueBwdGQAISC_fSF_Li256ELb0ELb1EEENS1_25SingleTileBwdLPTSchedulerILb0ELi128ELb1EEEEEEEEEvNT_6ParamsE --------------------------
	.section	.text._ZN7cutlass13device_kernelIN5flash11enable_sm90INS1_16FlashAttnBwdSm90INS1_25CollectiveMainloopBwdSm90ILi2ELi2ELi2EN4cute5tupleIJNS5_1CILi1EEES8_S8_EEENS6_IJNS7_ILi64EEENS7_ILi128EEESB_EEENS_10bfloat16_tEfNS_4arch4Sm90ELb1ELb0ELb1ELb0ELb1ELb1ELb0ELb0ELi2ELi1ELi2ELi1ELb0EEENS1_24CollectiveEpilogueBwdGQAISC_fSF_Li256ELb0ELb1EEENS1_25SingleTileBwdLPTSchedulerILb0ELi128ELb1EEEEEEEEEvNT_6ParamsE,"ax",@progbits
	.align	128
.text._ZN7cutlass13device_kernelIN5flash11enable_sm90INS1_16FlashAttnBwdSm90INS1_25CollectiveMainloopBwdSm90ILi2ELi2ELi2EN4cute5tupleIJNS5_1CILi1EEES8_S8_EEENS6_IJNS7_ILi64EEENS7_ILi128EEESB_EEENS_10bfloat16_tEfNS_4arch4Sm90ELb1ELb0ELb1ELb0ELb1ELb1ELb0ELb0ELi2ELi1ELi2ELi1ELb0EEENS1_24CollectiveEpilogueBwdGQAISC_fSF_Li256ELb0ELb1EEENS1_25SingleTileBwdLPTSchedulerILb0ELi128ELb1EEEEEEEEEvNT_6ParamsE:
        .type           _ZN7cutlass13device_kernelIN5flash11enable_sm90INS1_16FlashAttnBwdSm90INS1_25CollectiveMainloopBwdSm90ILi2ELi2ELi2EN4cute5tupleIJNS5_1CILi1EEES8_S8_EEENS6_IJNS7_ILi64EEENS7_ILi128EEESB_EEENS_10bfloat16_tEfNS_4arch4Sm90ELb1ELb0ELb1ELb0ELb1ELb1ELb0ELb0ELi2ELi1ELi2ELi1ELb0EEENS1_24CollectiveEpilogueBwdGQAISC_fSF_Li256ELb0ELb1EEENS1_25SingleTileBwdLPTSchedulerILb0ELi128ELb1EEEEEEEEEvNT_6ParamsE,@function
        .size           _ZN7cutlass13device_kernelIN5flash11enable_sm90INS1_16FlashAttnBwdSm90INS1_25CollectiveMainloopBwdSm90ILi2ELi2ELi2EN4cute5tupleIJNS5_1CILi1EEES8_S8_EEENS6_IJNS7_ILi64EEENS7_ILi128EEESB_EEENS_10bfloat16_tEfNS_4arch4Sm90ELb1ELb0ELb1ELb0ELb1ELb1ELb0ELb0ELi2ELi1ELi2ELi1ELb0EEENS1_24CollectiveEpilogueBwdGQAISC_fSF_Li256ELb0ELb1EEENS1_25SingleTileBwdLPTSchedulerILb0ELi128ELb1EEEEEEEEEvNT_6ParamsE,(.L_x_95 - _ZN7cutlass13device_kernelIN5flash11enable_sm90INS1_16FlashAttnBwdSm90INS1_25CollectiveMainloopBwdSm90ILi2ELi2ELi2EN4cute5tupleIJNS5_1CILi1EEES8_S8_EEENS6_IJNS7_ILi64EEENS7_ILi128EEESB_EEENS_10bfloat16_tEfNS_4arch4Sm90ELb1ELb0ELb1ELb0ELb1ELb1ELb0ELb0ELi2ELi1ELi2ELi1ELb0EEENS1_24CollectiveEpilogueBwdGQAISC_fSF_Li256ELb0ELb1EEENS1_25SingleTileBwdLPTSchedulerILb0ELi128ELb1EEEEEEEEEvNT_6ParamsE)
        .other          _ZN7cutlass13device_kernelIN5flash11enable_sm90INS1_16FlashAttnBwdSm90INS1_25CollectiveMainloopBwdSm90ILi2ELi2ELi2EN4cute5tupleIJNS5_1CILi1EEES8_S8_EEENS6_IJNS7_ILi64EEENS7_ILi128EEESB_EEENS_10bfloat16_tEfNS_4arch4Sm90ELb1ELb0ELb1ELb0ELb1ELb1ELb0ELb0ELi2ELi1ELi2ELi1ELb0EEENS1_24CollectiveEpilogueBwdGQAISC_fSF_Li256ELb0ELb1EEENS1_25SingleTileBwdLPTSchedulerILb0ELi128ELb1EEEEEEEEEvNT_6ParamsE,@"STO_CUDA_ENTRY STV_DEFAULT"
_ZN7cutlass13device_kernelIN5flash11enable_sm90INS1_16FlashAttnBwdSm90INS1_25CollectiveMainloopBwdSm90ILi2ELi2ELi2EN4cute5tupleIJNS5_1CILi1EEES8_S8_EEENS6_IJNS7_ILi64EEENS7_ILi128EEESB_EEENS_10bfloat16_tEfNS_4arch4Sm90ELb1ELb0ELb1ELb0ELb1ELb1ELb0ELb0ELi2ELi1ELi2ELi1ELb0EEENS1_24CollectiveEpilogueBwdGQAISC_fSF_Li256ELb0ELb1EEENS1_25SingleTileBwdLPTSchedulerILb0ELi128ELb1EEEEEEEEEvNT_6ParamsE:
[----:B------:R-:W-:Y:S01]  /*0000*/  LDC R1, c[0x0][0x37c] ;  /* 0x0000df00ff017b82 */ /* 0x000fe20000000800 */
[----:B------:R-:W-:Y:S05]  /*0010*/  EXIT ;  /* 0x000000000000794d */ /* 0x000fea0003800000 */
.L_x_19:
        /* <DEDUP_REMOVED lines=14> */
.L_x_95:


//--------------------- .text._ZN7cutlass13device_kernelIN5flash22FlashAttnBwdPreprocessIN4cute5tupleIJNS3_1CILi64EEENS5_ILi128EEEEEENS_10bfloat16_tEfNS_4arch4Sm90ELb1ELb0EEEEEvNT_6ParamsE --------------------------
	.section	.text._ZN7cutlass13device_kernelIN5flash22FlashAttnBwdPreprocessIN4cute5tupleIJNS3_1CILi64EEENS5_ILi128EEEEEENS_10bfloat16_tEfNS_4arch4Sm90ELb1ELb0EEEEEvNT_6ParamsE,"ax",@progbits
	.align	128
.text._ZN7cutlass13device_kernelIN5flash22FlashAttnBwdPreprocessIN4cute5tupleIJNS3_1CILi64EEENS5_ILi128EEEEEENS_10bfloat16_tEfNS_4arch4Sm90ELb1ELb0EEEEEvNT_6ParamsE:
        .type           _ZN7cutlass13device_kernelIN5flash22FlashAttnBwdPreprocessIN4cute5tupleIJNS3_1CILi64EEENS5_ILi128EEEEEENS_10bfloat16_tEfNS_4arch4Sm90ELb1ELb0EEEEEvNT_6ParamsE,@function
        .size           _ZN7cutlass13device_kernelIN5flash22FlashAttnBwdPreprocessIN4cute5tupleIJNS3_1CILi64EEENS5_ILi128EEEEEENS_10bfloat16_tEfNS_4arch4Sm90ELb1ELb0EEEEEvNT_6ParamsE,(.L_x_96 - _ZN7cutlass13device_kernelIN5flash22FlashAttnBwdPreprocessIN4cute5tupleIJNS3_1CILi64EEENS5_ILi128EEEEEENS_10bfloat16_tEfNS_4arch4Sm90ELb1ELb0EEEEEvNT_6ParamsE)
        .other          _ZN7cutlass13device_kernelIN5flash22FlashAttnBwdPreprocessIN4cute5tupleIJNS3_1CILi64EEENS5_ILi128EEEEEENS_10bfloat16_tEfNS_4arch4Sm90ELb1ELb0EEEEEvNT_6ParamsE,@"STO_CUDA_ENTRY STV_DEFAULT"
_ZN7cutlass13device_kernelIN5flash22FlashAttnBwdPreprocessIN4cute5tupleIJNS3_1CILi64EEENS5_ILi128EEEEEENS_10bfloat16_tEfNS_4arch4Sm90ELb1ELb0EEEEEvNT_6ParamsE:
[----:B------:R-:W-:Y:S01]  /*0000*/  LDC R1, c[0x0][0x37c] ;  /* 0x0000df00ff017b82 */ /* 0x000fe20000000800 */
[----:B------:R-:W0:Y:S07]  /*0010*/  S2R R0, SR_TID.X ;  /* 0x0000000000007919 */ /* 0x000e2e0000002100 */
[----:B------:R-:W1:Y:S01]  /*0020*/  S2UR UR11, SR_CTAID.X ;  /* 0x00000000000b79c3 */ /* 0x000e620000002500 */
[----:B------:R-:W2:Y:S01]  /*0030*/  LDCU UR7, c[0x0][0x388] ;  /* 0x00007100ff0777ac */ /* 0x000ea20008000800 */
[----:B------:R-:W-:Y:S01]  /*0040*/  HFMA2 R41, -RZ, RZ, 0, 0 ;  /* 0x00000000ff297431 */ /* 0x000fe200000001ff */
[----:B------:R-:W3:Y:S01]  /*0050*/  S2R R4, SR_CTAID.Z ;  /* 0x0000000000047919 */ /* 0x000ee20000002700 */
[----:B------:R-:W4:Y:S04]  /*0060*/  LDCU UR4, c[0x0][0x38c] ;  /* 0x00007180ff0477ac */ /* 0x000f280008000800 */
[----:B------:R-:W3:Y:S01]  /*0070*/  S2UR UR14, SR_CTAID.Y ;  /* 0x00000000000e79c3 */ /* 0x000ee20000002600 */
[----:B------:R-:W3:Y:S07]  /*0080*/  LDCU.64 UR12, c[0x0][0x358] ;  /* 0x00006b00ff0c77ac */ /* 0x000eee0008000a00 */
[----:B------:R-:W3:Y:S01]  /*0090*/  LDC.64 R14, c[0x0][0x3a0] ;  /* 0x0000e800ff0e7b82 */ /* 0x000ee20000000a00 */
[----:B-1----:R-:W-:-:S07]  /*00a0*/  USHF.L.U32 UR6, UR11, 0x6, URZ ;  /* 0x000000060b067899 */ /* 0x002fce00080006ff */
[----:B------:R-:W1:Y:S01]  /*00b0*/  LDC.64 R22, c[0x0][0x3a8] ;  /* 0x0000ea00ff167b82 */ /* 0x000e620000000a00 */
[----:B--2---:R-:W-:Y:S01]  /*00c0*/  UIADD3 UR10, UPT, UPT, -UR6, UR7, URZ ;  /* 0x00000007060a7290 */ /* 0x004fe2000fffe1ff */
[----:B0-----:R-:W-:Y:S01]  /*00d0*/  IMAD.SHL.U32 R40, R0, 0x8, RZ ;  /* 0x0000000800287824 */ /* 0x001fe200078e00ff */
[----:B------:R-:W-:-:S05]  /*00e0*/  SHF.R.U32.HI R2, RZ, 0x4, R0 ;  /* 0x00000004ff027819 */ /* 0x000fca0000011600 */
[----:B------:R-:W0:Y:S01]  /*00f0*/  LDC.64 R20, c[0x0][0x3c0] ;  /* 0x0000f000ff147b82 */ /* 0x000e220000000a00 */
[----:B------:R-:W-:Y:S01]  /*0100*/  LOP3.LUT R40, R40, 0x78, RZ, 0xc0, !PT ;  /* 0x0000007828287812 */ /* 0x000fe200078ec0ff */
[C---:B------:R-:W-:Y:S01]  /*0110*/  VIADD R3, R2.reuse, 0x10 ;  /* 0x0000001002037836 */ /* 0x040fe20000000000 */
[----:B------:R-:W-:Y:S02]  /*0120*/  IADD3 R6, PT, PT, R2, 0x30, RZ ;  /* 0x0000003002067810 */ /* 0x000fe40007ffe0ff */
[----:B----4-:R-:W-:Y:S01]  /*0130*/  ISETP.GE.AND P0, PT, R40, UR4, PT ;  /* 0x0000000428007c0c */ /* 0x010fe2000bf06270 */
[----:B------:R-:W-:Y:S02]  /*0140*/  UIMAD.WIDE.U32 UR4, UR11, 0x40, URZ ;  /* 0x000000400b0478a5 */ /* 0x000fe4000f8e00ff */
[----:B------:R-:W2:Y:S01]  /*0150*/  LDC.64 R12, c[0x0][0x3c8] ;  /* 0x0000f200ff0c7b82 */ /* 0x000ea20000000a00 */
[----:B---3--:R-:W-:Y:S01]  /*0160*/  IMAD.WIDE.U32 R8, R14, UR14, R40 ;  /* 0x0000000e0e087c25 */ /* 0x008fe2000f8e0028 */
[----:B------:R-:W-:-:S02]  /*0170*/  ISETP.GE.OR P1, PT, R3, UR10, P0 ;  /* 0x0000000a03007c0c */ /* 0x000fc40008726670 */
[C---:B------:R-:W-:Y:S01]  /*0180*/  ISETP.GE.OR P2, PT, R2.reuse, UR10, P0 ;  /* 0x0000000a02007c0c */ /* 0x040fe20008746670 */
[----:B------:R-:W-:Y:S01]  /*0190*/  IMAD R9, R15, UR14, R9 ;  /* 0x0000000e0f097c24 */ /* 0x000fe2000f8e0209 */
[----:B------:R-:W-:Y:S02]  /*01a0*/  LOP3.LUT R7, R2, UR4, RZ, 0xfc, !PT ;  /* 0x0000000402077c12 */ /* 0x000fe4000f8efcff */
[----:B------:R-:W3:Y:S01]  /*01b0*/  LDC.64 R14, c[0x0][0x3b8] ;  /* 0x0000ee00ff0e7b82 */ /* 0x000ee20000000a00 */
[----:B-1----:R-:W-:-:S04]  /*01c0*/  IMAD.WIDE.U32 R28, R4, R22, R8 ;  /* 0x00000016041c7225 */ /* 0x002fc800078e0008 */
[----:B------:R-:W-:Y:S02]  /*01d0*/  IMAD R29, R4, R23, R29 ;  /* 0x00000017041d7224 */ /* 0x000fe400078e021d */
[C---:B------:R-:W-:Y:S01]  /*01e0*/  @!P1 IADD3 R19, P3, PT, R7.reuse, 0x10, RZ ;  /* 0x0000001007139810 */ /* 0x040fe20007f7e0ff */
[----:B------:R-:W1:Y:S01]  /*01f0*/  @!P1 LDC.64 R16, c[0x0][0x398] ;  /* 0x0000e600ff109b82 */ /* 0x000e620000000a00 */
[----:B0-----:R-:W-:Y:S01]  /*0200*/  IMAD.WIDE.U32 R10, R20, UR14, R40 ;  /* 0x0000000e140a7c25 */ /* 0x001fe2000f8e0028 */
[----:B------:R-:W-:-:S03]  /*0210*/  @!P1 IADD3 R25, P4, PT, R7, 0x10, RZ ;  /* 0x0000001007199810 */ /* 0x000fc60007f9e0ff */
[----:B------:R-:W-:Y:S02]  /*0220*/  @!P1 IMAD.X R5, RZ, RZ, UR5, P3 ;  /* 0x00000005ff059e24 */ /* 0x000fe400098e06ff */
[----:B------:R-:W-:Y:S01]  /*0230*/  IMAD R11, R21, UR14, R11 ;  /* 0x0000000e150b7c24 */ /* 0x000fe2000f8e020b */
[----:B------:R-:W0:Y:S01]  /*0240*/  @!P1 LDC.64 R52, c[0x0][0x380] ;  /* 0x0000e000ff349b82 */ /* 0x000e220000000a00 */
[----:B------:R-:W-:Y:S02]  /*0250*/  @!P1 IMAD.X R23, RZ, RZ, UR5, P4 ;  /* 0x00000005ff179e24 */ /* 0x000fe4000a0e06ff */
[----:B--2---:R-:W-:-:S04]  /*0260*/  IMAD.WIDE.U32 R26, R4, R12, R10 ;  /* 0x0000000c041a7225 */ /* 0x004fc800078e000a */
[----:B------:R-:W-:Y:S01]  /*0270*/  IMAD R27, R4, R13, R27 ;  /* 0x0000000d041b7224 */ /* 0x000fe200078e021b */
[----:B------:R-:W2:Y:S01]  /*0280*/  LDC.64 R50, c[0x0][0x3b0] ;  /* 0x0000ec00ff327b82 */ /* 0x000ea20000000a00 */
[----:B---3--:R-:W-:Y:S01]  /*0290*/  @!P1 IMAD R18, R23, R14, RZ ;  /* 0x0000000e17129224 */ /* 0x008fe200078e02ff */
[----:B------:R-:W-:Y:S01]  /*02a0*/  @!P2 MOV R13, R29 ;  /* 0x0000001d000da202 */ /* 0x000fe20000000f00 */
[----:B------:R-:W-:Y:S02]  /*02b0*/  @!P2 IMAD.MOV.U32 R12, RZ, RZ, R28 ;  /* 0x000000ffff0ca224 */ /* 0x000fe400078e001c */
[----:B-1----:R-:W-:-:S03]  /*02c0*/  @!P1 IMAD R8, R5, R16, RZ ;  /* 0x0000001005089224 */ /* 0x002fc600078e02ff */
[----:B------:R-:W1:Y:S01]  /*02d0*/  LDC.64 R10, c[0x0][0x3b8] ;  /* 0x0000ee00ff0a7b82 */ /* 0x000e620000000a00 */
[----:B------:R-:W-:Y:S02]  /*02e0*/  VIADD R5, R2, 0x20 ;  /* 0x0000002002057836 */ /* 0x000fe40000000000 */
[C---:B------:R-:W-:Y:S02]  /*02f0*/  @!P1 IMAD R21, R19.reuse, R17, R8 ;  /* 0x0000001113159224 */ /* 0x040fe400078e0208 */
[----:B------:R-:W-:Y:S01]  /*0300*/  @!P1 IMAD.WIDE.U32 R16, R19, R16, R28 ;  /* 0x0000001013109225 */ /* 0x000fe200078e001c */
[----:B------:R-:W-:Y:S02]  /*0310*/  ISETP.GE.OR P3, PT, R5, UR10, P0 ;  /* 0x0000000a05007c0c */ /* 0x000fe40008766670 */
[----:B------:R-:W3:Y:S01]  /*0320*/  @!P2 LDC.64 R8, c[0x0][0x398] ;  /* 0x0000e600ff08ab82 */ /* 0x000ee20000000a00 */
[----:B------:R-:W-:Y:S01]  /*0330*/  ISETP.GE.OR P0, PT, R6, UR10, P0 ;  /* 0x0000000a06007c0c */ /* 0x000fe20008706670 */
[----:B------:R-:W-:Y:S01]  /*0340*/  @!P1 IMAD R19, R25, R15, R18 ;  /* 0x0000000f19139224 */ /* 0x000fe200078e0212 */
[----:B------:R-:W-:Y:S01]  /*0350*/  @!P1 IADD3 R17, PT, PT, R17, R21, RZ ;  /* 0x0000001511119210 */ /* 0x000fe20007ffe0ff */
[----:B------:R-:W-:Y:S01]  /*0360*/  @!P1 IMAD.WIDE.U32 R14, R25, R14, R26 ;  /* 0x0000000e190e9225 */ /* 0x000fe200078e001a */
[----:B0-----:R-:W-:-:S03]  /*0370*/  @!P1 LEA R52, P4, R16, R52, 0x1 ;  /* 0x0000003410349211 */ /* 0x001fc600078808ff */
[----:B------:R-:W0:Y:S01]  /*0380*/  @!P2 LDC.64 R44, c[0x0][0x380] ;  /* 0x0000e000ff2cab82 */ /* 0x000e220000000a00 */
[----:B------:R-:W-:Y:S01]  /*0390*/  @!P1 LEA.HI.X R53, R16, R53, R17, 0x1, P4 ;  /* 0x0000003510359211 */ /* 0x000fe200020f0c11 */
[----:B------:R-:W-:Y:S01]  /*03a0*/  @!P2 IMAD.MOV.U32 R16, RZ, RZ, R26 ;  /* 0x000000ffff10a224 */ /* 0x000fe200078e001a */
[----:B------:R-:W-:Y:S01]  /*03b0*/  @!P1 IADD3 R15, PT, PT, R15, R19, RZ ;  /* 0x000000130f0f9210 */ /* 0x000fe20007ffe0ff */
[----:B------:R-:W-:Y:S01]  /*03c0*/  @!P2 IMAD.MOV.U32 R17, RZ, RZ, R27 ;  /* 0x000000ffff11a224 */ /* 0x000fe200078e001b */
[C---:B--2---:R-:W-:Y:S01]  /*03d0*/  @!P1 LEA R50, P4, R14.reuse, R50, 0x1 ;  /* 0x000000320e329211 */ /* 0x044fe200078808ff */
[----:B------:R-:W-:Y:S01]  /*03e0*/  @!P3 IMAD.MOV.U32 R32, RZ, RZ, R28 ;  /* 0x000000ffff20b224 */ /* 0x000fe200078e001c */
[----:B------:R-:W-:Y:S01]  /*03f0*/  @!P3 MOV R25, R27 ;  /* 0x0000001b0019b202 */ /* 0x000fe20000000f00 */
[----:B------:R-:W2:Y:S01]  /*0400*/  LDC.64 R22, c[0x0][0x3b0] ;  /* 0x0000ec00ff167b82 */ /* 0x000ea20000000a00 */
[----:B------:R-:W-:Y:S01]  /*0410*/  @!P1 LEA.HI.X R51, R14, R51, R15, 0x1, P4 ;  /* 0x000000330e339211 */ /* 0x000fe200020f0c0f */
[----:B-1----:R-:W-:Y:S01]  /*0420*/  @!P2 IMAD R20, R10, UR5, RZ ;  /* 0x000000050a14ac24 */ /* 0x002fe2000f8e02ff */
[C---:B------:R-:W-:Y:S01]  /*0430*/  @!P3 IADD3 R15, P4, PT, R7.reuse, 0x20, RZ ;  /* 0x00000020070fb810 */ /* 0x040fe20007f9e0ff */
[----:B------:R-:W-:-:S04]  /*0440*/  @!P2 IMAD.WIDE.U32 R16, R7, R10, R16 ;  /* 0x0000000a0710a225 */ /* 0x000fc800078e0010 */
[----:B------:R-:W1:Y:S01]  /*0450*/  @!P3 LDC.64 R38, c[0x0][0x398] ;  /* 0x0000e600ff26bb82 */ /* 0x000e620000000a00 */
[----:B---3--:R-:W-:Y:S02]  /*0460*/  @!P2 IMAD R18, R8, UR5, RZ ;  /* 0x000000050812ac24 */ /* 0x008fe4000f8e02ff */
[----:B------:R-:W-:-:S04]  /*0470*/  @!P2 IMAD.WIDE.U32 R12, R7, R8, R12 ;  /* 0x00000008070ca225 */ /* 0x000fc800078e000c */
[C---:B------:R-:W-:Y:S01]  /*0480*/  @!P2 IMAD R21, R7.reuse, R9, R18 ;  /* 0x000000090715a224 */ /* 0x040fe200078e0212 */
[----:B------:R-:W3:Y:S01]  /*0490*/  @!P0 LDC.64 R36, c[0x0][0x398] ;  /* 0x0000e600ff248b82 */ /* 0x000ee20000000a00 */
[C---:B------:R-:W-:Y:S01]  /*04a0*/  @!P0 IADD3 R9, P5, PT, R7.reuse, 0x30, RZ ;  /* 0x0000003007098810 */ /* 0x040fe20007fbe0ff */
[----:B------:R-:W-:Y:S02]  /*04b0*/  @!P2 IMAD R31, R7, R11, R20 ;  /* 0x0000000b071fa224 */ /* 0x000fe400078e0214 */
[----:B------:R-:W-:Y:S01]  /*04c0*/  @!P3 IMAD.X R19, RZ, RZ, UR5, P4 ;  /* 0x00000005ff13be24 */ /* 0x000fe2000a0e06ff */
[----:B------:R-:W-:Y:S01]  /*04d0*/  @!P0 IADD3.X R11, PT, PT, RZ, UR5, RZ, P5, !PT ;  /* 0x00000005ff0b8c10 */ /* 0x000fe2000affe4ff */
[----:B------:R-:W-:Y:S01]  /*04e0*/  @!P2 IMAD.IADD R10, R13, 0x1, R21 ;  /* 0x000000010d0aa824 */ /* 0x000fe200078e0215 */
[C---:B0-----:R-:W-:Y:S01]  /*04f0*/  @!P2 LEA R44, P4, R12.reuse, R44, 0x1 ;  /* 0x0000002c0c2ca211 */ /* 0x041fe200078808ff */
[----:B------:R-:W0:Y:S01]  /*0500*/  @!P3 LDC.64 R46, c[0x0][0x380] ;  /* 0x0000e000ff2ebb82 */ /* 0x000e220000000a00 */
[----:B------:R-:W-:Y:S01]  /*0510*/  @!P3 IMAD.MOV.U32 R33, RZ, RZ, R29 ;  /* 0x000000ffff21b224 */ /* 0x000fe200078e001d */
[----:B------:R-:W-:Y:S01]  /*0520*/  @!P2 IADD3 R8, PT, PT, R17, R31, RZ ;  /* 0x0000001f1108a210 */ /* 0x000fe20007ffe0ff */
[----:B------:R-:W-:Y:S01]  /*0530*/  @!P3 IMAD.MOV.U32 R24, RZ, RZ, R26 ;  /* 0x000000ffff18b224 */ /* 0x000fe200078e001a */
[----:B------:R-:W-:-:S02]  /*0540*/  @!P2 LEA.HI.X R45, R12, R45, R10, 0x1, P4 ;  /* 0x0000002d0c2da211 */ /* 0x000fc400020f0c0a */
[----:B------:R-:W-:Y:S02]  /*0550*/  CS2R R12, SRZ ;  /* 0x00000000000c7805 */ /* 0x000fe4000001ff00 */
[C---:B--2---:R-:W-:Y:S01]  /*0560*/  @!P2 LEA R22, P5, R16.reuse, R22, 0x1 ;  /* 0x000000161016a211 */ /* 0x044fe200078a08ff */
[-C--:B-1----:R-:W-:Y:S01]  /*0570*/  @!P3 IMAD R14, R19, R38.reuse, RZ ;  /* 0x00000026130eb224 */ /* 0x082fe200078e02ff */
[----:B------:R-:W1:Y:S02]  /*0580*/  LDC.64 R34, c[0x0][0x3b8] ;  /* 0x0000ee00ff227b82 */ /* 0x000e640000000a00 */
[----:B------:R-:W-:Y:S01]  /*0590*/  @!P2 LEA.HI.X R23, R16, R23, R8, 0x1, P5 ;  /* 0x000000171017a211 */ /* 0x000fe200028f0c08 */
[----:B------:R-:W-:-:S04]  /*05a0*/  @!P3 IMAD.WIDE.U32 R32, R15, R38, R32 ;  /* 0x000000260f20b225 */ /* 0x000fc800078e0020 */
[----:B------:R-:W-:Y:S01]  /*05b0*/  @!P3 IMAD R39, R15, R39, R14 ;  /* 0x000000270f27b224 */ /* 0x000fe200078e020e */
[----:B------:R-:W-:Y:S01]  /*05c0*/  CS2R R14, SRZ ;  /* 0x00000000000e7805 */ /* 0x000fe2000001ff00 */
[-C--:B---3--:R-:W-:Y:S01]  /*05d0*/  @!P0 IMAD R10, R11, R36.reuse, RZ ;  /* 0x000000240b0a8224 */ /* 0x088fe200078e02ff */
[----:B------:R-:W2:Y:S01]  /*05e0*/  LDC.64 R30, c[0x0][0x3b8] ;  /* 0x0000ee00ff1e7b82 */ /* 0x000ea20000000a00 */
[----:B------:R-:W-:-:S03]  /*05f0*/  @!P0 IMAD.WIDE.U32 R28, R9, R36, R28 ;  /* 0x00000024091c8225 */ /* 0x000fc600078e001c */
[----:B------:R3:W4:Y:S01]  /*0600*/  @!P2 LDG.E.128 R12, desc[UR12][R22.64] ;  /* 0x0000000c160ca981 */ /* 0x000722000c1e1d00 */
[----:B------:R-:W-:Y:S01]  /*0610*/  @!P0 IMAD R37, R9, R37, R10 ;  /* 0x0000002509258224 */ /* 0x000fe200078e020a */
[----:B------:R-:W-:Y:S02]  /*0620*/  CS2R R8, SRZ ;  /* 0x0000000000087805 */ /* 0x000fe4000001ff00 */
[----:B------:R-:W-:Y:S01]  /*0630*/  CS2R R10, SRZ ;  /* 0x00000000000a7805 */ /* 0x000fe2000001ff00 */
[----:B------:R-:W2:Y:S01]  /*0640*/  @!P0 LDC.64 R42, c[0x0][0x380] ;  /* 0x0000e000ff2a8b82 */ /* 0x000ea20000000a00 */
[----:B------:R-:W-:-:S04]  /*0650*/  CS2R R16, SRZ ;  /* 0x0000000000107805 */ /* 0x000fc8000001ff00 */
[----:B------:R0:W4:Y:S01]  /*0660*/  @!P2 LDG.E.128 R8, desc[UR12][R44.64] ;  /* 0x0000000c2c08a981 */ /* 0x000122000c1e1d00 */
[C---:B------:R-:W-:Y:S02]  /*0670*/  @!P3 IADD3 R41, P2, PT, R7.reuse, 0x20, RZ ;  /* 0x000000200729b810 */ /* 0x040fe40007f5e0ff */
[----:B------:R-:W2:Y:S01]  /*0680*/  LDC.64 R48, c[0x0][0x3b0] ;  /* 0x0000ec00ff307b82 */ /* 0x000ea20000000a00 */
[----:B------:R-:W-:Y:S02]  /*0690*/  CS2R R18, SRZ ;  /* 0x0000000000127805 */ /* 0x000fe4000001ff00 */
[----:B------:R-:W-:Y:S02]  /*06a0*/  CS2R R20, SRZ ;  /* 0x0000000000147805 */ /* 0x000fe4000001ff00 */
[----:B---3--:R-:W-:Y:S01]  /*06b0*/  CS2R R22, SRZ ;  /* 0x0000000000167805 */ /* 0x008fe2000001ff00 */
[----:B------:R-:W-:Y:S02]  /*06c0*/  @!P3 IMAD.X R36, RZ, RZ, UR5, P2 ;  /* 0x00000005ff24be24 */ /* 0x000fe400090e06ff */
[----:B0-----:R-:W0:Y:S01]  /*06d0*/  LDC.64 R44, c[0x0][0x3b0] ;  /* 0x0000ec00ff2c7b82 */ /* 0x001e220000000a00 */
[----:B------:R-:W-:Y:S01]  /*06e0*/  @!P0 IADD3 R7, P2, PT, R7, 0x30, RZ ;  /* 0x0000003007078810 */ /* 0x000fe20007f5e0ff */
[----:B------:R-:W3:Y:S01]  /*06f0*/  @!P1 LDG.E.128 R16, desc[UR12][R52.64] ;  /* 0x0000000c34109981 */ /* 0x000ee2000c1e1d00 */
[----:B------:R-:W-:-:S03]  /*0700*/  @!P3 IADD3 R33, PT, PT, R33, R39, RZ ;  /* 0x000000272121b210 */ /* 0x000fc60007ffe0ff */
[----:B------:R2:W3:Y:S01]  /*0710*/  @!P1 LDG.E.128 R20, desc[UR12][R50.64] ;  /* 0x0000000c32149981 */ /* 0x0004e2000c1e1d00 */
[----:B------:R-:W-:Y:S01]  /*0720*/  @!P3 LEA R46, P1, R32, R46, 0x1 ;  /* 0x0000002e202eb211 */ /* 0x000fe200078208ff */
[----:B------:R-:W-:Y:S02]  /*0730*/  @!P0 IMAD.X R39, RZ, RZ, UR5, P2 ;  /* 0x00000005ff278e24 */ /* 0x000fe400090e06ff */
[----:B-1----:R-:W-:Y:S01]  /*0740*/  @!P3 IMAD R36, R36, R34, RZ ;  /* 0x000000222424b224 */ /* 0x002fe200078e02ff */
[----:B------:R-:W-:Y:S01]  /*0750*/  @!P3 LEA.HI.X R47, R32, R47, R33, 0x1, P1 ;  /* 0x0000002f202fb211 */ /* 0x000fe200008f0c21 */
[----:B--2---:R-:W-:Y:S02]  /*0760*/  @!P0 IMAD R32, R39, R30, RZ ;  /* 0x0000001e27208224 */ /* 0x004fe400078e02ff */
[C---:B------:R-:W-:Y:S02]  /*0770*/  @!P3 IMAD R35, R41.reuse, R35, R36 ;  /* 0x000000232923b224 */ /* 0x040fe400078e0224 */
[----:B------:R-:W-:Y:S01]  /*0780*/  @!P3 IMAD.WIDE.U32 R24, R41, R34, R24 ;  /* 0x000000222918b225 */ /* 0x000fe200078e0018 */
[----:B------:R-:W-:Y:S01]  /*0790*/  @!P0 IADD3 R37, PT, PT, R29, R37, RZ ;  /* 0x000000251d258210 */ /* 0x000fe20007ffe0ff */
[----:B------:R-:W1:Y:S01]  /*07a0*/  LDC.64 R50, c[0x0][0x400] ;  /* 0x00010000ff327b82 */ /* 0x000e620000000a00 */
[----:B------:R-:W-:Y:S01]  /*07b0*/  @!P0 LEA R42, P1, R28, R42, 0x1 ;  /* 0x0000002a1c2a8211 */ /* 0x000fe200078208ff */
[----:B------:R-:W-:-:S02]  /*07c0*/  @!P0 IMAD R31, R7, R31, R32 ;  /* 0x0000001f071f8224 */ /* 0x000fc400078e0220 */
[----:B------:R-:W-:Y:S01]  /*07d0*/  @!P0 IMAD.WIDE.U32 R32, R7, R30, R26 ;  /* 0x0000001e07208225 */ /* 0x000fe200078e001a */
[----:B------:R-:W-:-:S03]  /*07e0*/  @!P3 LEA R48, P2, R24, R48, 0x1 ;  /* 0x000000301830b211 */ /* 0x000fc600078408ff */
[----:B------:R-:W-:Y:S01]  /*07f0*/  @!P3 IMAD.IADD R35, R25, 0x1, R35 ;  /* 0x000000011923b824 */ /* 0x000fe200078e0223 */
[----:B------:R-:W-:Y:S02]  /*0800*/  @!P0 LEA.HI.X R43, R28, R43, R37, 0x1, P1 ;  /* 0x0000002b1c2b8211 */ /* 0x000fe400008f0c25 */
[----:B------:R-:W-:Y:S02]  /*0810*/  @!P0 IADD3 R7, PT, PT, R33, R31, RZ ;  /* 0x0000001f21078210 */ /* 0x000fe40007ffe0ff */
[----:B0-----:R-:W-:Y:S02]  /*0820*/  @!P0 LEA R44, P1, R32, R44, 0x1 ;  /* 0x0000002c202c8211 */ /* 0x001fe400078208ff */
[----:B------:R-:W-:Y:S02]  /*0830*/  CS2R R26, SRZ ;  /* 0x00000000001a7805 */ /* 0x000fe4000001ff00 */
[----:B------:R-:W-:Y:S02]  /*0840*/  @!P3 LEA.HI.X R49, R24, R49, R35, 0x1, P2 ;  /* 0x000000311831b211 */ /* 0x000fe400010f0c23 */
[----:B------:R-:W-:-:S02]  /*0850*/  CS2R R24, SRZ ;  /* 0x0000000000187805 */ /* 0x000fc4000001ff00 */
[----:B------:R-:W-:Y:S02]  /*0860*/  CS2R R28, SRZ ;  /* 0x00000000001c7805 */ /* 0x000fe4000001ff00 */
[----:B------:R-:W-:Y:S02]  /*0870*/  CS2R R30, SRZ ;  /* 0x00000000001e7805 */ /* 0x000fe4000001ff00 */
[----:B------:R-:W-:Y:S02]  /*0880*/  @!P0 LEA.HI.X R45, R32, R45, R7, 0x1, P1 ;  /* 0x0000002d202d8211 */ /* 0x000fe400008f0c07 */
[----:B------:R-:W-:Y:S02]  /*0890*/  CS2R R32, SRZ ;  /* 0x0000000000207805 */ /* 0x000fe4000001ff00 */
[----:B------:R-:W-:Y:S02]  /*08a0*/  CS2R R34, SRZ ;  /* 0x0000000000227805 */ /* 0x000fe4000001ff00 */
[----:B------:R-:W-:-:S02]  /*08b0*/  CS2R R36, SRZ ;  /* 0x0000000000247805 */ /* 0x000fc4000001ff00 */
[----:B------:R-:W-:Y:S01]  /*08c0*/  CS2R R38, SRZ ;  /* 0x0000000000267805 */ /* 0x000fe2000001ff00 */
[----:B------:R-:W2:Y:S04]  /*08d0*/  @!P3 LDG.E.128 R24, desc[UR12][R46.64] ;  /* 0x0000000c2e18b981 */ /* 0x000ea8000c1e1d00 */
[----:B------:R0:W2:Y:S04]  /*08e0*/  @!P3 LDG.E.128 R28, desc[UR12][R48.64] ;  /* 0x0000000c301cb981 */ /* 0x0000a8000c1e1d00 */
[----:B------:R1:W2:Y:S04]  /*08f0*/  @!P0 LDG.E.128 R32, desc[UR12][R42.64] ;  /* 0x0000000c2a208981 */ /* 0x0002a8000c1e1d00 */
[----:B------:R4:W2:Y:S01]  /*0900*/  @!P0 LDG.E.128 R36, desc[UR12][R44.64] ;  /* 0x0000000c2c248981 */ /* 0x0008a2000c1e1d00 */
[C---:B------:R-:W-:Y:S01]  /*0910*/  ISETP.GE.AND P0, PT, R0.reuse, UR10, PT ;  /* 0x0000000a00007c0c */ /* 0x040fe2000bf06270 */
[----:B0-----:R-:W0:Y:S03]  /*0920*/  LDC.64 R48, c[0x0][0x408] ;  /* 0x00010200ff307b82 */ /* 0x001e260000000a00 */
[----:B------:R-:W-:-:S13]  /*0930*/  ISETP.GT.U32.OR P0, PT, R0, 0x3f, P0 ;  /* 0x0000003f0000780c */ /* 0x000fda0000704470 */
[----:B------:R-:W0:Y:S01]  /*0940*/  @!P0 LDC.64 R46, c[0x0][0x3f8] ;  /* 0x0000fe00ff2e8b82 */ /* 0x000e220000000a00 */
[----:B------:R-:W-:Y:S01]  /*0950*/  @!P0 MOV R53, RZ ;  /* 0x000000ff00358202 */ /* 0x000fe20000000f00 */
[----:B------:R-:W-:-:S04]  /*0960*/  @!P0 VIADD R52, R0, UR6 ;  /* 0x0000000600348c36 */ /* 0x000fc80008000000 */
[----:B-1----:R-:W-:-:S04]  /*0970*/  @!P0 IMAD.WIDE.U32 R52, R50, UR14, R52 ;  /* 0x0000000e32348c25 */ /* 0x002fc8000f8e0034 */
[----:B------:R-:W-:Y:S02]  /*0980*/  @!P0 IMAD R53, R51, UR14, R53 ;  /* 0x0000000e33358c24 */ /* 0x000fe4000f8e0235 */
[----:B0-----:R-:W-:-:S04]  /*0990*/  @!P0 IMAD.WIDE.U32 R42, R4, R48, R52 ;  /* 0x00000030042a8225 */ /* 0x001fc800078e0034 */
[----:B------:R-:W-:Y:S02]  /*09a0*/  @!P0 IMAD R49, R4, R49, R43 ;  /* 0x0000003104318224 */ /* 0x000fe400078e022b */
[----:B------:R-:W-:Y:S01]  /*09b0*/  IMAD.MOV.U32 R48, RZ, RZ, 0x7f800000 ;  /* 0x7f800000ff307424 */ /* 0x000fe200078e00ff */
[----:B------:R-:W-:-:S04]  /*09c0*/  @!P0 LEA R46, P1, R42, R46, 0x2 ;  /* 0x0000002e2a2e8211 */ /* 0x000fc800078210ff */
[----:B------:R-:W-:-:S05]  /*09d0*/  @!P0 LEA.HI.X R47, R42, R47, R49, 0x2, P1 ;  /* 0x0000002f2a2f8211 */ /* 0x000fca00008f1431 */
[----:B------:R0:W5:Y:S01]  /*09e0*/  @!P0 LDG.E R48, desc[UR12][R46.64] ;  /* 0x0000000c2e308981 */ /* 0x000162000c1e1900 */
[----:B------:R-:W-:Y:S01]  /*09f0*/  ISETP.NE.AND P0, PT, R40, RZ, PT ;  /* 0x000000ff2800720c */ /* 0x000fe20003f05270 */
[----:B------:R-:W-:Y:S01]  /*0a00*/  BSSY.RECONVERGENT B0, `(.L_x_20) ;  /* 0x000009b000007945 */ /* 0x000fe20003800200 */
[C---:B----4-:R-:W-:Y:S02]  /*0a10*/  LOP3.LUT R45, R12.reuse, 0xffff0000, RZ, 0xc0, !PT ;  /* 0xffff00000c2d7812 */ /* 0x050fe400078ec0ff */
[----:B------:R-:W-:Y:S02]  /*0a20*/  SHF.L.U32 R44, R12, 0x10, RZ ;  /* 0x000000100c2c7819 */ /* 0x000fe400000006ff */
[C---:B------:R-:W-:Y:S02]  /*0a30*/  SHF.L.U32 R7, R8.reuse, 0x10, RZ ;  /* 0x0000001008077819 */ /* 0x040fe400000006ff */
[----:B------:R-:W-:Y:S01]  /*0a40*/  LOP3.LUT R8, R8, 0xffff0000, RZ, 0xc0, !PT ;  /* 0xffff000008087812 */ /* 0x000fe200078ec0ff */
[----:B0-----:R-:W-:Y:S01]  /*0a50*/  IMAD.U32 R47, R15, 0x10000, RZ ;  /* 0x000100000f2f7824 */ /* 0x001fe200078e00ff */
[----:B------:R-:W-:-:S02]  /*0a60*/  SHF.L.U32 R46, R14, 0x10, RZ ;  /* 0x000000100e2e7819 */ /* 0x000fc400000006ff */
[----:B------:R-:W-:Y:S01]  /*0a70*/  LOP3.LUT R50, R14, 0xffff0000, RZ, 0xc0, !PT ;  /* 0xffff00000e327812 */ /* 0x000fe200078ec0ff */
[----:B------:R-:W-:Y:S01]  /*0a80*/  FMUL.FTZ R8, R8, R45 ;  /* 0x0000002d08087220 */ /* 0x000fe20000410000 */
[----:B------:R-:W-:Y:S02]  /*0a90*/  LOP3.LUT R14, R15, 0xffff0000, RZ, 0xc0, !PT ;  /* 0xffff00000f0e7812 */ /* 0x000fe400078ec0ff */
[----:B---3--:R-:W-:Y:S02]  /*0aa0*/  LOP3.LUT R49, R16, 0xffff0000, RZ, 0xc0, !PT ;  /* 0xffff000010317812 */ /* 0x008fe400078ec0ff */
[C---:B------:R-:W-:Y:S01]  /*0ab0*/  LOP3.LUT R52, R20.reuse, 0xffff0000, RZ, 0xc0, !PT ;  /* 0xffff000014347812 */ /* 0x040fe200078ec0ff */
[----:B------:R-:W-:Y:S01]  /*0ac0*/  IMAD.U32 R15, R20, 0x10000, RZ ;  /* 0x00010000140f7824 */ /* 0x000fe200078e00ff */
[----:B------:R-:W-:Y:S01]  /*0ad0*/  SHF.L.U32 R16, R16, 0x10, RZ ;  /* 0x0000001010107819 */ /* 0x000fe200000006ff */
[----:B------:R-:W-:Y:S02]  /*0ae0*/  IMAD.U32 R41, R9, 0x10000, RZ ;  /* 0x0001000009297824 */ /* 0x000fe400078e00ff */
[----:B------:R-:W-:Y:S01]  /*0af0*/  FMUL.FTZ R49, R49, R52 ;  /* 0x0000003431317220 */ /* 0x000fe20000410000 */
[----:B------:R-:W-:-:S02]  /*0b00*/  IMAD.U32 R12, R13, 0x10000, RZ ;  /* 0x000100000d0c7824 */ /* 0x000fc400078e00ff */
[----:B------:R-:W-:Y:S01]  /*0b10*/  FFMA.FTZ R44, R7, R44, R8 ;  /* 0x0000002c072c7223 */ /* 0x000fe20000010008 */
[----:B------:R-:W-:Y:S01]  /*0b20*/  SHF.L.U32 R7, R17, 0x10, RZ ;  /* 0x0000001011077819 */ /* 0x000fe200000006ff */
[----:B------:R-:W-:Y:S02]  /*0b30*/  IMAD.U32 R8, R21, 0x10000, RZ ;  /* 0x0001000015087824 */ /* 0x000fe400078e00ff */
[----:B------:R-:W-:Y:S01]  /*0b40*/  FFMA.FTZ R16, R16, R15, R49 ;  /* 0x0000000f10107223 */ /* 0x000fe20000010031 */
[----:B------:R-:W-:Y:S01]  /*0b50*/  LOP3.LUT R42, R9, 0xffff0000, RZ, 0xc0, !PT ;  /* 0xffff0000092a7812 */ /* 0x000fe200078ec0ff */
[----:B------:R-:W-:Y:S01]  /*0b60*/  FFMA.FTZ R41, R41, R12, R44 ;  /* 0x0000000c29297223 */ /* 0x000fe2000001002c */
[----:B------:R-:W-:Y:S01]  /*0b70*/  LOP3.LUT R13, R13, 0xffff0000, RZ, 0xc0, !PT ;  /* 0xffff00000d0d7812 */ /* 0x000fe200078ec0ff */
[----:B------:R-:W-:Y:S01]  /*0b80*/  FFMA.FTZ R16, R7, R8, R16 ;  /* 0x0000000807107223 */ /* 0x000fe20000010010 */
[----:B------:R-:W-:Y:S02]  /*0b90*/  LOP3.LUT R17, R17, 0xffff0000, RZ, 0xc0, !PT ;  /* 0xffff000011117812 */ /* 0x000fe400078ec0ff */
[----:B------:R-:W-:Y:S01]  /*0ba0*/  LOP3.LUT R12, R21, 0xffff0000, RZ, 0xc0, !PT ;  /* 0xffff0000150c7812 */ /* 0x000fe200078ec0ff */
[----:B------:R-:W-:Y:S01]  /*0bb0*/  FFMA.FTZ R42, R42, R13, R41 ;  /* 0x0000000d2a2a7223 */ /* 0x000fe20000010029 */
[----:B------:R-:W-:Y:S01]  /*0bc0*/  SHF.L.U32 R9, R10, 0x10, RZ ;  /* 0x000000100a097819 */ /* 0x000fe200000006ff */
[----:B------:R-:W-:Y:S01]  /*0bd0*/  IMAD.U32 R8, R22, 0x10000, RZ ;  /* 0x0001000016087824 */ /* 0x000fe200078e00ff */
[----:B------:R-:W-:Y:S01]  /*0be0*/  SHF.L.U32 R7, R18, 0x10, RZ ;  /* 0x0000001012077819 */ /* 0x000fe200000006ff */
[----:B------:R-:W-:Y:S01]  /*0bf0*/  FFMA.FTZ R12, R17, R12, R16 ;  /* 0x0000000c110c7223 */ /* 0x000fe20000010010 */
[----:B------:R-:W-:Y:S01]  /*0c00*/  LOP3.LUT R43, R10, 0xffff0000, RZ, 0xc0, !PT ;  /* 0xffff00000a2b7812 */ /* 0x000fe200078ec0ff */
[----:B------:R-:W-:-:S02]  /*0c10*/  FFMA.FTZ R42, R9, R46, R42 ;  /* 0x0000002e092a7223 */ /* 0x000fc4000001002a */
[----:B------:R-:W-:Y:S01]  /*0c20*/  FFMA.FTZ R13, R7, R8, R12 ;  /* 0x00000008070d7223 */ /* 0x000fe2000001000c */
[C---:B------:R-:W-:Y:S01]  /*0c30*/  IMAD.U32 R7, R23.reuse, 0x10000, RZ ;  /* 0x0001000017077824 */ /* 0x040fe200078e00ff */
[----:B------:R-:W-:Y:S01]  /*0c40*/  LOP3.LUT R8, R23, 0xffff0000, RZ, 0xc0, !PT ;  /* 0xffff000017087812 */ /* 0x000fe200078ec0ff */
[----:B------:R-:W-:Y:S01]  /*0c50*/  FFMA.FTZ R43, R43, R50, R42 ;  /* 0x000000322b2b7223 */ /* 0x000fe2000001002a */
[C---:B--2---:R-:W-:Y:S02]  /*0c60*/  SHF.L.U32 R17, R24.reuse, 0x10, RZ ;  /* 0x0000001018117819 */ /* 0x044fe400000006ff */
[----:B------:R-:W-:Y:S02]  /*0c70*/  LOP3.LUT R24, R24, 0xffff0000, RZ, 0xc0, !PT ;  /* 0xffff000018187812 */ /* 0x000fe400078ec0ff */
[C---:B------:R-:W-:Y:S02]  /*0c80*/  LOP3.LUT R23, R28.reuse, 0xffff0000, RZ, 0xc0, !PT ;  /* 0xffff00001c177812 */ /* 0x040fe400078ec0ff */
[----:B------:R-:W-:-:S02]  /*0c90*/  SHF.L.U32 R42, R28, 0x10, RZ ;  /* 0x000000101c2a7819 */ /* 0x000fc400000006ff */
[----:B------:R-:W-:Y:S01]  /*0ca0*/  LOP3.LUT R21, R32, 0xffff0000, RZ, 0xc0, !PT ;  /* 0xffff000020157812 */ /* 0x000fe200078ec0ff */
[----:B------:R-:W-:Y:S01]  /*0cb0*/  FMUL.FTZ R24, R24, R23 ;  /* 0x0000001718187220 */ /* 0x000fe20000410000 */
[C---:B------:R-:W-:Y:S01]  /*0cc0*/  LOP3.LUT R28, R36.reuse, 0xffff0000, RZ, 0xc0, !PT ;  /* 0xffff0000241c7812 */ /* 0x040fe200078ec0ff */
[----:B------:R-:W-:Y:S01]  /*0cd0*/  IMAD.U32 R23, R36, 0x10000, RZ ;  /* 0x0001000024177824 */ /* 0x000fe200078e00ff */
[----:B------:R-:W-:Y:S02]  /*0ce0*/  LOP3.LUT R18, R18, 0xffff0000, RZ, 0xc0, !PT ;  /* 0xffff000012127812 */ /* 0x000fe400078ec0ff */
[----:B------:R-:W-:Y:S01]  /*0cf0*/  LOP3.LUT R9, R22, 0xffff0000, RZ, 0xc0, !PT ;  /* 0xffff000016097812 */ /* 0x000fe200078ec0ff */
[----:B------:R-:W-:Y:S01]  /*0d00*/  FMUL.FTZ R21, R21, R28 ;  /* 0x0000001c15157220 */ /* 0x000fe20000410000 */
[----:B------:R-:W-:Y:S01]  /*0d10*/  SHF.L.U32 R32, R32, 0x10, RZ ;  /* 0x0000001020207819 */ /* 0x000fe200000006ff */
[----:B------:R-:W-:Y:S02]  /*0d20*/  IMAD.U32 R15, R25, 0x10000, RZ ;  /* 0x00010000190f7824 */ /* 0x000fe400078e00ff */
[----:B------:R-:W-:Y:S01]  /*0d30*/  FFMA.FTZ R42, R17, R42, R24 ;  /* 0x0000002a112a7223 */ /* 0x000fe20000010018 */
[----:B------:R-:W-:Y:S01]  /*0d40*/  IMAD.U32 R44, R29, 0x10000, RZ ;  /* 0x000100001d2c7824 */ /* 0x000fe200078e00ff */
[----:B------:R-:W-:Y:S01]  /*0d50*/  SHF.L.U32 R12, R19, 0x10, RZ ;  /* 0x00000010130c7819 */ /* 0x000fe200000006ff */
[----:B------:R-:W-:Y:S01]  /*0d60*/  FFMA.FTZ R9, R18, R9, R13 ;  /* 0x0000000912097223 */ /* 0x000fe2000001000d */
[----:B------:R-:W-:Y:S01]  /*0d70*/  SHF.L.U32 R17, R33, 0x10, RZ ;  /* 0x0000001021117819 */ /* 0x000fe200000006ff */
[----:B------:R-:W-:-:S02]  /*0d80*/  IMAD.U32 R24, R37, 0x10000, RZ ;  /* 0x0001000025187824 */ /* 0x000fc400078e00ff */
[----:B------:R-:W-:Y:S01]  /*0d90*/  FFMA.FTZ R32, R32, R23, R21 ;  /* 0x0000001720207223 */ /* 0x000fe20000010015 */
[----:B------:R-:W-:Y:S01]  /*0da0*/  LOP3.LUT R25, R25, 0xffff0000, RZ, 0xc0, !PT ;  /* 0xffff000019197812 */ /* 0x000fe200078ec0ff */
[----:B------:R-:W-:Y:S01]  /*0db0*/  FFMA.FTZ R42, R15, R44, R42 ;  /* 0x0000002c0f2a7223 */ /* 0x000fe2000001002a */
[----:B------:R-:W-:Y:S01]  /*0dc0*/  LOP3.LUT R22, R29, 0xffff0000, RZ, 0xc0, !PT ;  /* 0xffff00001d167812 */ /* 0x000fe200078ec0ff */
[----:B------:R-:W-:Y:S01]  /*0dd0*/  FFMA.FTZ R12, R12, R7, R9 ;  /* 0x000000070c0c7223 */ /* 0x000fe20000010009 */
[----:B------:R-:W-:Y:S01]  /*0de0*/  LOP3.LUT R33, R33, 0xffff0000, RZ, 0xc0, !PT ;  /* 0xffff000021217812 */ /* 0x000fe200078ec0ff */
[----:B------:R-:W-:Y:S01]  /*0df0*/  FFMA.FTZ R24, R17, R24, R32 ;  /* 0x0000001811187223 */ /* 0x000fe20000010020 */
[----:B------:R-:W-:Y:S01]  /*0e00*/  LOP3.LUT R28, R37, 0xffff0000, RZ, 0xc0, !PT ;  /* 0xffff0000251c7812 */ /* 0x000fe200078ec0ff */
[----:B------:R-:W-:Y:S01]  /*0e10*/  FFMA.FTZ R42, R25, R22, R42 ;  /* 0x00000016192a7223 */ /* 0x000fe2000001002a */
[----:B------:R-:W-:Y:S02]  /*0e20*/  SHF.L.U32 R9, R26, 0x10, RZ ;  /* 0x000000101a097819 */ /* 0x000fe400000006ff */
[----:B------:R-:W-:Y:S01]  /*0e30*/  SHF.L.U32 R20, R30, 0x10, RZ ;  /* 0x000000101e147819 */ /* 0x000fe200000006ff */
[----:B------:R-:W-:Y:S01]  /*0e40*/  IMAD.U32 R22, R38, 0x10000, RZ ;  /* 0x0001000026167824 */ /* 0x000fe200078e00ff */
[----:B------:R-:W-:Y:S01]  /*0e50*/  SHF.L.U32 R15, R34, 0x10, RZ ;  /* 0x00000010220f7819 */ /* 0x000fe200000006ff */
[----:B------:R-:W-:Y:S01]  /*0e60*/  FFMA.FTZ R24, R33, R28, R24 ;  /* 0x0000001c21187223 */ /* 0x000fe20000010018 */
[----:B------:R-:W-:Y:S01]  /*0e70*/  LOP3.LUT R26, R26, 0xffff0000, RZ, 0xc0, !PT ;  /* 0xffff00001a1a7812 */ /* 0x000fe200078ec0ff */
[----:B------:R-:W-:Y:S01]  /*0e80*/  FFMA.FTZ R9, R9, R20, R42 ;  /* 0x0000001409097223 */ /* 0x000fe2000001002a */
[----:B------:R-:W-:Y:S01]  /*0e90*/  LOP3.LUT R13, R30, 0xffff0000, RZ, 0xc0, !PT ;  /* 0xffff00001e0d7812 */ /* 0x000fe200078ec0ff */
[----:B------:R-:W-:Y:S01]  /*0ea0*/  FFMA.FTZ R15, R15, R22, R24 ;  /* 0x000000160f0f7223 */ /* 0x000fe20000010018 */
[----:B------:R-:W-:-:S02]  /*0eb0*/  LOP3.LUT R34, R34, 0xffff0000, RZ, 0xc0, !PT ;  /* 0xffff000022227812 */ /* 0x000fc400078ec0ff */
[----:B------:R-:W-:Y:S01]  /*0ec0*/  LOP3.LUT R17, R38, 0xffff0000, RZ, 0xc0, !PT ;  /* 0xffff000026117812 */ /* 0x000fe200078ec0ff */
[----:B------:R-:W-:Y:S02]  /*0ed0*/  IMAD.U32 R7, R27, 0x10000, RZ ;  /* 0x000100001b077824 */ /* 0x000fe400078e00ff */
[----:B------:R-:W-:Y:S01]  /*0ee0*/  FFMA.FTZ R26, R26, R13, R9 ;  /* 0x0000000d1a1a7223 */ /* 0x000fe20000010009 */
[----:B------:R-:W-:Y:S01]  /*0ef0*/  IMAD.U32 R18, R31, 0x10000, RZ ;  /* 0x000100001f127824 */ /* 0x000fe200078e00ff */
[----:B------:R-:W-:Y:S01]  /*0f00*/  SHF.L.U32 R9, R35, 0x10, RZ ;  /* 0x0000001023097819 */ /* 0x000fe200000006ff */
[----:B------:R-:W-:Y:S02]  /*0f10*/  IMAD.U32 R10, R11, 0x10000, RZ ;  /* 0x000100000b0a7824 */ /* 0x000fe400078e00ff */
[----:B------:R-:W-:Y:S01]  /*0f20*/  FFMA.FTZ R34, R34, R17, R15 ;  /* 0x0000001122227223 */ /* 0x000fe2000001000f */
[----:B------:R-:W-:Y:S02]  /*0f30*/  IMAD.U32 R20, R39, 0x10000, RZ ;  /* 0x0001000027147824 */ /* 0x000fe400078e00ff */
[----:B------:R-:W-:Y:S01]  /*0f40*/  FFMA.FTZ R26, R7, R18, R26 ;  /* 0x00000012071a7223 */ /* 0x000fe2000001001a */
[----:B------:R-:W-:Y:S01]  /*0f50*/  LOP3.LUT R11, R11, 0xffff0000, RZ, 0xc0, !PT ;  /* 0xffff00000b0b7812 */ /* 0x000fe200078ec0ff */
[----:B------:R-:W-:Y:S01]  /*0f60*/  FFMA.FTZ R10, R10, R47, R43 ;  /* 0x0000002f0a0a7223 */ /* 0x000fe2000001002b */
[----:B------:R-:W-:Y:S01]  /*0f70*/  LOP3.LUT R19, R19, 0xffff0000, RZ, 0xc0, !PT ;  /* 0xffff000013137812 */ /* 0x000fe200078ec0ff */
[----:B------:R-:W-:Y:S01]  /*0f80*/  FFMA.FTZ R20, R9, R20, R34 ;  /* 0x0000001409147223 */ /* 0x000fe20000010022 */
[----:B------:R-:W-:-:S02]  /*0f90*/  LOP3.LUT R27, R27, 0xffff0000, RZ, 0xc0, !PT ;  /* 0xffff00001b1b7812 */ /* 0x000fc400078ec0ff */
[----:B------:R-:W-:Y:S02]  /*0fa0*/  LOP3.LUT R16, R31, 0xffff0000, RZ, 0xc0, !PT ;  /* 0xffff00001f107812 */ /* 0x000fe400078ec0ff */
[----:B------:R-:W-:Y:S02]  /*0fb0*/  LOP3.LUT R35, R35, 0xffff0000, RZ, 0xc0, !PT ;  /* 0xffff000023237812 */ /* 0x000fe400078ec0ff */
[----:B------:R-:W-:Y:S01]  /*0fc0*/  LOP3.LUT R18, R39, 0xffff0000, RZ, 0xc0, !PT ;  /* 0xffff000027127812 */ /* 0x000fe200078ec0ff */
[----:B------:R-:W-:Y:S01]  /*0fd0*/  FFMA.FTZ R10, R11, R14, R10 ;  /* 0x0000000e0b0a7223 */ /* 0x000fe2000001000a */
[----:B------:R-:W-:Y:S01]  /*0fe0*/  FFMA.FTZ R12, R19, R8, R12 ;  /* 0x00000008130c7223 */ /* 0x000fe2000001000c */
[----:B------:R-:W-:Y:S02]  /*0ff0*/  FFMA.FTZ R16, R27, R16, R26 ;  /* 0x000000101b107223 */ /* 0x000fe4000001001a */
[----:B------:R-:W-:Y:S01]  /*1000*/  FFMA.FTZ R20, R35, R18, R20 ;  /* 0x0000001223147223 */ /* 0x000fe20000010014 */
[----:B------:R-:W0:Y:S04]  /*1010*/  SHFL.BFLY PT, R7, R10, 0x8, 0x1f ;  /* 0x0d001f000a077f89 */ /* 0x000e2800000e0000 */
[----:B------:R-:W1:Y:S04]  /*1020*/  SHFL.BFLY PT, R9, R12, 0x8, 0x1f ;  /* 0x0d001f000c097f89 */ /* 0x000e6800000e0000 */
[----:B------:R-:W2:Y:S04]  /*1030*/  SHFL.BFLY PT, R13, R16, 0x8, 0x1f ;  /* 0x0d001f00100d7f89 */ /* 0x000ea800000e0000 */
[----:B------:R-:W3:Y:S01]  /*1040*/  SHFL.BFLY PT, R17, R20, 0x8, 0x1f ;  /* 0x0d001f0014117f89 */ /* 0x000ee200000e0000 */
[----:B0-----:R-:W-:Y:S01]  /*1050*/  FADD.FTZ R7, R10, R7 ;  /* 0x000000070a077221 */ /* 0x001fe20000010000 */
[----:B-1----:R-:W-:Y:S01]  /*1060*/  FADD.FTZ R11, R12, R9 ;  /* 0x000000090c0b7221 */ /* 0x002fe20000010000 */
[----:B--2---:R-:W-:Y:S01]  /*1070*/  FADD.FTZ R15, R16, R13 ;  /* 0x0000000d100f7221 */ /* 0x004fe20000010000 */
[----:B---3--:R-:W-:-:S02]  /*1080*/  FADD.FTZ R19, R20, R17 ;  /* 0x0000001114137221 */ /* 0x008fc40000010000 */
        /* <DEDUP_REMOVED lines=23> */
[----:B---3--:R-:W-:Y:S01]  /*1200*/  FADD.FTZ R15, R7, R8 ;  /* 0x00000008070f7221 */ /* 0x008fe20000010000 */
[----:B------:R-:W-:Y:S06]  /*1210*/  @P0 BRA `(.L_x_21) ;  /* 0x0000000000640947 */ /* 0x000fec0003800000 */
[----:B------:R-:W0:Y:S01]  /*1220*/  LDCU.64 UR8, c[0x0][0x3e8] ;  /* 0x00007d00ff0877ac */ /* 0x000e220008000a00 */
[----:B------:R-:W1:Y:S01]  /*1230*/  LDC.64 R10, c[0x0][0x3f0] ;  /* 0x0000fc00ff0a7b82 */ /* 0x000e620000000a00 */
[----:B------:R-:W-:Y:S01]  /*1240*/  ISETP.GE.AND P0, PT, R6, UR10, PT ;  /* 0x0000000a06007c0c */ /* 0x000fe2000bf06270 */
[----:B------:R-:W-:Y:S01]  /*1250*/  UMOV UR4, UR6 ;  /* 0x0000000600047c82 */ /* 0x000fe20008000000 */
[----:B------:R-:W-:Y:S01]  /*1260*/  UMOV UR5, URZ ;  /* 0x000000ff00057c82 */ /* 0x000fe20008000000 */
[----:B------:R-:W2:Y:S01]  /*1270*/  LDCU.64 UR16, c[0x0][0x3d0] ;  /* 0x00007a00ff1077ac */ /* 0x000ea20008000a00 */
[----:B------:R-:W-:Y:S02]  /*1280*/  ISETP.GE.AND P3, PT, R2, UR10, PT ;  /* 0x0000000a02007c0c */ /* 0x000fe4000bf66270 */
[----:B------:R-:W-:Y:S02]  /*1290*/  ISETP.GE.AND P2, PT, R3, UR10, PT ;  /* 0x0000000a03007c0c */ /* 0x000fe4000bf46270 */
[----:B------:R-:W-:Y:S01]  /*12a0*/  FSEL R3, R14, RZ, !P3 ;  /* 0x000000ff0e037208 */ /* 0x000fe20005800000 */
[----:B0-----:R-:W-:-:S04]  /*12b0*/  UIMAD.WIDE.U32 UR4, UR14, UR8, UR4 ;  /* 0x000000080e0472a5 */ /* 0x001fc8000f8e0004 */
[----:B------:R-:W-:-:S06]  /*12c0*/  UIMAD UR5, UR14, UR9, UR5 ;  /* 0x000000090e0572a4 */ /* 0x000fcc000f8e0205 */
[----:B-1----:R-:W-:-:S04]  /*12d0*/  IMAD.WIDE.U32 R8, R4, R10, UR4 ;  /* 0x0000000404087e25 */ /* 0x002fc8000f8e000a */
[----:B------:R-:W-:Y:S01]  /*12e0*/  IMAD R7, R4, R11, R9 ;  /* 0x0000000b04077224 */ /* 0x000fe200078e0209 */
[----:B------:R-:W-:Y:S02]  /*12f0*/  IADD3 R8, P1, PT, R2, R8, RZ ;  /* 0x0000000802087210 */ /* 0x000fe40007f3e0ff */
[----:B------:R-:W-:Y:S02]  /*1300*/  FSEL R11, R15, RZ, !P0 ;  /* 0x000000ff0f0b7208 */ /* 0x000fe40004000000 */
[----:B------:R-:W-:Y:S02]  /*1310*/  IADD3.X R7, PT, PT, RZ, R7, RZ, P1, !PT ;  /* 0x00000007ff077210 */ /* 0x000fe40000ffe4ff */
[C---:B--2---:R-:W-:Y:S02]  /*1320*/  LEA R6, P4, R8.reuse, UR16, 0x2 ;  /* 0x0000001008067c11 */ /* 0x044fe4000f8810ff */
[----:B------:R-:W-:Y:S02]  /*1330*/  ISETP.GE.AND P1, PT, R5, UR10, PT ;  /* 0x0000000a05007c0c */ /* 0x000fe4000bf26270 */
[----:B------:R-:W-:-:S02]  /*1340*/  LEA.HI.X R7, R8, UR17, R7, 0x2, P4 ;  /* 0x0000001108077c11 */ /* 0x000fc4000a0f1407 */
[----:B------:R-:W-:Y:S02]  /*1350*/  FSEL R5, R12, RZ, !P2 ;  /* 0x000000ff0c057208 */ /* 0x000fe40005000000 */
[----:B------:R-:W-:Y:S01]  /*1360*/  FSEL R9, R16, RZ, !P1 ;  /* 0x000000ff10097208 */ /* 0x000fe20004800000 */
[----:B------:R0:W-:Y:S04]  /*1370*/  STG.E desc[UR12][R6.64], R3 ;  /* 0x0000000306007986 */ /* 0x0001e8000c10190c */
[----:B------:R0:W-:Y:S04]  /*1380*/  STG.E desc[UR12][R6.64+0x40], R5 ;  /* 0x0000400506007986 */ /* 0x0001e8000c10190c */
[----:B------:R0:W-:Y:S04]  /*1390*/  STG.E desc[UR12][R6.64+0x80], R9 ;  /* 0x0000800906007986 */ /* 0x0001e8000c10190c */
[----:B------:R0:W-:Y:S02]  /*13a0*/  STG.E desc[UR12][R6.64+0xc0], R11 ;  /* 0x0000c00b06007986 */ /* 0x0001e4000c10190c */
.L_x_21:
[----:B------:R-:W-:Y:S05]  /*13b0*/  BSYNC.RECONVERGENT B0 ;  /* 0x0000000000007941 */ /* 0x000fea0003800200 */
.L_x_20:
[----:B------:R-:W-:Y:S01]  /*13c0*/  UIADD3 UR4, UPT, UPT, UR7, 0x3f, URZ ;  /* 0x0000003f07047890 */ /* 0x000fe2000fffe0ff */
[----:B0-----:R-:W0:Y:S01]  /*13d0*/  LDC.64 R10, c[0x0][0x440] ;  /* 0x00011000ff0a7b82 */ /* 0x001e220000000a00 */
[----:B------:R-:W-:Y:S02]  /*13e0*/  BSSY.RECONVERGENT B0, `(.L_x_22) ;  /* 0x0000019000007945 */ /* 0x000fe40003800200 */
[----:B------:R-:W-:-:S04]  /*13f0*/  USHF.R.S32.HI UR5, URZ, 0x1f, UR4 ;  /* 0x0000001fff057899 */ /* 0x000fc80008011404 */
[----:B------:R-:W-:Y:S01]  /*1400*/  ULEA.HI UR5, UR5, UR4, URZ, 0x6 ;  /* 0x0000000405057291 */ /* 0x000fe2000f8f30ff */
[----:B------:R-:W1:Y:S03]  /*1410*/  LDC.64 R12, c[0x0][0x448] ;  /* 0x00011200ff0c7b82 */ /* 0x000e660000000a00 */
[----:B------:R-:W-:-:S04]  /*1420*/  ULOP3.LUT UR5, UR5, 0xffffffc0, URZ, 0xc0, !UPT ;  /* 0xffffffc005057892 */ /* 0x000fc8000f8ec0ff */
[----:B------:R-:W-:-:S04]  /*1430*/  UIADD3 UR5, UPT, UPT, UR6, UR4, -UR5 ;  /* 0x0000000406057290 */ /* 0x000fc8000fffe805 */
[----:B------:R-:W-:-:S06]  /*1440*/  UIADD3 UR5, UPT, UPT, UR4, -UR5, URZ ;  /* 0x8000000504057290 */ /* 0x000fcc000fffe0ff */
[----:B------:R-:W-:-:S04]  /*1450*/  ISETP.GE.AND P0, PT, R0, UR5, PT ;  /* 0x0000000500007c0c */ /* 0x000fc8000bf06270 */
[----:B------:R-:W-:-:S13]  /*1460*/  ISETP.GT.U32.OR P0, PT, R0, 0x3f, P0 ;  /* 0x0000003f0000780c */ /* 0x000fda0000704470 */
[----:B------:R-:W-:Y:S05]  /*1470*/  @P0 BRA `(.L_x_23) ;  /* 0x00000000003c0947 */ /* 0x000fea0003800000 */
[----:B------:R-:W2:Y:S01]  /*1480*/  LDC.64 R6, c[0x0][0x418] ;  /* 0x00010600ff067b82 */ /* 0x000ea20000000a00 */
[----:B------:R-:W3:Y:S01]  /*1490*/  LDCU.64 UR4, c[0x0][0x420] ;  /* 0x00008400ff0477ac */ /* 0x000ee20008000a00 */
[----:B------:R-:W-:Y:S02]  /*14a0*/  HFMA2 R3, -RZ, RZ, 0, 0 ;  /* 0x00000000ff037431 */ /* 0x000fe400000001ff */
[----:B------:R-:W-:Y:S02]  /*14b0*/  VIADD R2, R0, UR6 ;  /* 0x0000000600027c36 */ /* 0x000fe40008000000 */
[C---:B-----5:R-:W-:Y:S01]  /*14c0*/  FMUL.FTZ R5, R48.reuse, 1.4426950216293334961 ;  /* 0x3fb8aa3b30057820 */ /* 0x060fe20000410000 */
[----:B------:R-:W-:Y:S01]  /*14d0*/  FSETP.NEU.FTZ.AND P0, PT, R48, -INF , PT ;  /* 0xff8000003000780b */ /* 0x000fe20003f1d000 */
[----:B------:R-:W4:Y:S03]  /*14e0*/  LDC.64 R8, c[0x0][0x410] ;  /* 0x00010400ff087b82 */ /* 0x000f260000000a00 */
[----:B------:R-:W-:Y:S01]  /*14f0*/  FSEL R5, R5, RZ, P0 ;  /* 0x000000ff05057208 */ /* 0x000fe20000000000 */
[----:B--2---:R-:W-:-:S04]  /*1500*/  IMAD.WIDE.U32 R2, R6, UR14, R2 ;  /* 0x0000000e06027c25 */ /* 0x004fc8000f8e0002 */
[----:B------:R-:W-:Y:S02]  /*1510*/  IMAD R3, R7, UR14, R3 ;  /* 0x0000000e07037c24 */ /* 0x000fe4000f8e0203 */
[----:B---3--:R-:W-:-:S04]  /*1520*/  IMAD.WIDE.U32 R2, R4, UR4, R2 ;  /* 0x0000000404027c25 */ /* 0x008fc8000f8e0002 */
[----:B------:R-:W-:Y:S01]  /*1530*/  IMAD R3, R4, UR5, R3 ;  /* 0x0000000504037c24 */ /* 0x000fe2000f8e0203 */
[----:B----4-:R-:W-:-:S04]  /*1540*/  LEA R6, P1, R2, R8, 0x2 ;  /* 0x0000000802067211 */ /* 0x010fc800078210ff */
[----:B------:R-:W-:-:S05]  /*1550*/  LEA.HI.X R7, R2, R9, R3, 0x2, P1 ;  /* 0x0000000902077211 */ /* 0x000fca00008f1403 */
[----:B------:R2:W-:Y:S04]  /*1560*/  STG.E desc[UR12][R6.64], R5 ;  /* 0x0000000506007986 */ /* 0x0005e8000c10190c */
.L_x_23:
[----:B------:R-:W-:Y:S05]  /*1570*/  BSYNC.RECONVERGENT B0 ;  /* 0x0000000000007941 */ /* 0x000fea0003800200 */
.L_x_22:
[----:B------:R-:W-:Y:S01]  /*1580*/  USHF.L.U32 UR4, UR11, 0xd, URZ ;  /* 0x0000000d0b047899 */ /* 0x000fe200080006ff */
[----:B------:R-:W-:Y:S01]  /*1590*/  IMAD.SHL.U32 R2, R0, 0x4, RZ ;  /* 0x0000000400027824 */ /* 0x000fe200078e00ff */
[----:B------:R-:W3:Y:S01]  /*15a0*/  LDCU.64 UR8, c[0x0][0x458] ;  /* 0x00008b00ff0877ac */ /* 0x000ee20008000a00 */
[----:B------:R-:W-:-:S03]  /*15b0*/  MOV R3, RZ ;  /* 0x000000ff00037202 */ /* 0x000fc60000000f00 */
[----:B------:R-:W-:-:S05]  /*15c0*/  LOP3.LUT R2, R2, UR4, RZ, 0xfc, !PT ;  /* 0x0000000402027c12 */ /* 0x000fca000f8efcff */
[----:B------:R-:W2:Y:S01]  /*15d0*/  LDCU.64 UR4, c[0x0][0x428] ;  /* 0x00008500ff0477ac */ /* 0x000ea20008000a00 */
[----:B0-----:R-:W-:-:S04]  /*15e0*/  IMAD.WIDE.U32 R2, R10, UR14, R2 ;  /* 0x0000000e0a027c25 */ /* 0x001fc8000f8e0002 */
[----:B------:R-:W-:Y:S01]  /*15f0*/  IMAD R3, R11, UR14, R3 ;  /* 0x0000000e0b037c24 */ /* 0x000fe2000f8e0203 */
[----:B---3--:R-:W-:Y:S01]  /*1600*/  ISETP.NE.U32.AND P0, PT, RZ, UR8, PT ;  /* 0x00000008ff007c0c */ /* 0x008fe2000bf05070 */
[----:B-1----:R-:W-:-:S03]  /*1610*/  IMAD.WIDE.U32 R2, R4, R12, R2 ;  /* 0x0000000c04027225 */ /* 0x002fc600078e0002 */
[----:B------:R-:W-:Y:S01]  /*1620*/  ISETP.NE.AND.EX P0, PT, RZ, UR9, PT, P0 ;  /* 0x00000009ff007c0c */ /* 0x000fe2000bf05300 */
[----:B------:R-:W-:-:S03]  /*1630*/  IMAD R3, R4, R13, R3 ;  /* 0x0000000d04037224 */ /* 0x000fc600078e0203 */
[----:B------:R-:W-:Y:S02]  /*1640*/  ISETP.NE.OR P0, PT, R0, RZ, !P0 ;  /* 0x000000ff0000720c */ /* 0x000fe40004705670 */
[----:B--2---:R-:W-:-:S04]  /*1650*/  LEA R6, P1, R2, UR4, 0x2 ;  /* 0x0000000402067c11 */ /* 0x004fc8000f8210ff */
[----:B------:R-:W-:-:S05]  /*1660*/  LEA.HI.X R7, R2, UR5, R3, 0x2, P1 ;  /* 0x0000000502077c11 */ /* 0x000fca00088f1403 */
[----:B------:R0:W-:Y:S04]  /*1670*/  STG.E.128 desc[UR12][R6.64], RZ ;  /* 0x000000ff06007986 */ /* 0x0001e8000c101d0c */
[----:B------:R0:W-:Y:S04]  /*1680*/  STG.E.128 desc[UR12][R6.64+0x1000], RZ ;  /* 0x001000ff06007986 */ /* 0x0001e8000c101d0c */
[----:B------:R0:W-:Y:S04]  /*1690*/  STG.E.128 desc[UR12][R6.64+0x2000], RZ ;  /* 0x002000ff06007986 */ /* 0x0001e8000c101d0c */
[----:B------:R0:W-:Y:S04]  /*16a0*/  STG.E.128 desc[UR12][R6.64+0x3000], RZ ;  /* 0x003000ff06007986 */ /* 0x0001e8000c101d0c */
[----:B------:R0:W-:Y:S04]  /*16b0*/  STG.E.128 desc[UR12][R6.64+0x4000], RZ ;  /* 0x004000ff06007986 */ /* 0x0001e8000c101d0c */
[----:B------:R0:W-:Y:S04]  /*16c0*/  STG.E.128 desc[UR12][R6.64+0x5000], RZ ;  /* 0x005000ff06007986 */ /* 0x0001e8000c101d0c */
[----:B------:R0:W-:Y:S04]  /*16d0*/  STG.E.128 desc[UR12][R6.64+0x6000], RZ ;  /* 0x006000ff06007986 */ /* 0x0001e8000c101d0c */
[----:B------:R0:W-:Y:S01]  /*16e0*/  STG.E.128 desc[UR12][R6.64+0x7000], RZ ;  /* 0x007000ff06007986 */ /* 0x0001e2000c101d0c */
[----:B------:R-:W-:Y:S05]  /*16f0*/  @P0 EXIT ;  /* 0x000000000000094d */ /* 0x000fea0003800000 */
[----:B------:R-:W1:Y:S08]  /*1700*/  LDC R5, c[0x0][0x450] ;  /* 0x00011400ff057b82 */ /* 0x000e700000000800 */
[----:B0-----:R-:W0:Y:S08]  /*1710*/  LDC R7, c[0x0][0x390] ;  /* 0x0000e400ff077b82 */ /* 0x001e300000000800 */
[----:B------:R-:W2:Y:S01]  /*1720*/  LDC.64 R2, c[0x0][0x458] ;  /* 0x00011600ff027b82 */ /* 0x000ea20000000a00 */
[----:B-1----:R-:W-:-:S04]  /*1730*/  IMAD R4, R5, UR11, R4 ;  /* 0x0000000b05047c24 */ /* 0x002fc8000f8e0204 */
[----:B0-----:R-:W-:-:S04]  /*1740*/  IMAD R5, R4, R7, UR14 ;  /* 0x0000000e04057e24 */ /* 0x001fc8000f8e0207 */
[----:B--2---:R-:W-:-:S05]  /*1750*/  IMAD.WIDE R2, R5, 0x4, R2 ;  /* 0x0000000405027825 */ /* 0x004fca00078e0202 */
[----:B------:R-:W-:Y:S01]  /*1760*/  STG.E desc[UR12][R2.64], RZ ;  /* 0x000000ff02007986 */ /* 0x000fe2000c10190c */
[----:B------:R-:W-:Y:S05]  /*1770*/  EXIT ;  /* 0x000000000000794d */ /* 0x000fea0003800000 */
.L_x_24:
        /* <DEDUP_REMOVED lines=16> */
.L_x_96:


//--------------------- .text._ZN7cutlass13device_kernelIN5flash11enable_sm90INS1_16FlashAttnBwdSm90INS1_25CollectiveMainloopBwdSm90ILi2ELi2ELi2EN4cute5tupleIJNS5_1CILi1EEES8_S8_EEENS6_IJNS7_ILi64EEENS7_ILi128EEESB_EEENS_10bfloat16_tEfNS_4arch4Sm90ELb1ELb0ELb1ELb1ELb0ELb1ELb0ELb0ELi2ELi1ELi2ELi1ELb0EEENS1_21CollectiveEpilogueBwdISC_SD_SF_Li256ELb1ELb0ELi1EEENS1_25SingleTileBwdLPTSchedulerILb1ELi128ELb0EEEEEEEEEvNT_6ParamsE --------------------------
	.section	.text._ZN7cutlass13device_kernelIN5flash11enable_sm90INS1_16FlashAttnBwdSm90INS1_25CollectiveMainloopBwdSm90ILi2ELi2ELi2EN4cute5tupleIJNS5_1CILi1EEES8_S8_EEENS6_IJNS7_ILi64EEENS7_ILi128EEESB_EEENS_10bfloat16_tEfNS_4arch4Sm90ELb1ELb0ELb1ELb1ELb0ELb1ELb0ELb0ELi2ELi1ELi2ELi1ELb0EEENS1_21CollectiveEpilogueBwdISC_SD_SF_Li256ELb1ELb0ELi1EEENS1_25SingleTileBwdLPTSchedulerILb1ELi128ELb0EEEEEEEEEvNT_6ParamsE,"ax",@progbits
	.align	128
.text._ZN7cutlass13device_kernelIN5flash11enable_sm90INS1_16FlashAttnBwdSm90INS1_25CollectiveMainloopBwdSm90ILi2ELi2ELi2EN4cute5tupleIJNS5_1CILi1EEES8_S8_EEENS6_IJNS7_ILi64EEENS7_ILi128EEESB_EEENS_10bfloat16_tEfNS_4arch4Sm90ELb1ELb0ELb1ELb1ELb0ELb1ELb0ELb0ELi2ELi1ELi2ELi1ELb0EEENS1_21CollectiveEpilogueBwdISC_SD_SF_Li256ELb1ELb0ELi1EEENS1_25SingleTileBwdLPTSchedulerILb1ELi128ELb0EEEEEEEEEvNT_6ParamsE:
        .type           _ZN7cutlass13device_kernelIN5flash11enable_sm90INS1_16FlashAttnBwdSm90INS1_25CollectiveMainloopBwdSm90ILi2ELi2ELi2EN4cute5tupleIJNS5_1CILi1EEES8_S8_EEENS6_IJNS7_ILi64EEENS7_ILi128EEESB_EEENS_10bfloat16_tEfNS_4arch4Sm90ELb1ELb0ELb1ELb1ELb0ELb1ELb0ELb0ELi2ELi1ELi2ELi1ELb0EEENS1_21CollectiveEpilogueBwdISC_SD_SF_Li256ELb1ELb0ELi1EEENS1_25SingleTileBwdLPTSchedulerILb1ELi128ELb0EEEEEEEEEvNT_6ParamsE,@function
        .size           _ZN7cutlass13device_kernelIN5flash11enable_sm90INS1_16FlashAttnBwdSm90INS1_25CollectiveMainloopBwdSm90ILi2ELi2ELi2EN4cute5tupleIJNS5_1CILi1EEES8_S8_EEENS6_IJNS7_ILi64EEENS7_ILi128EEESB_EEENS_10bfloat16_tEfNS_4arch4Sm90ELb1ELb0ELb1ELb1ELb0ELb1ELb0ELb0ELi2ELi1ELi2ELi1ELb0EEENS1_21CollectiveEpilogueBwdISC_SD_SF_Li256ELb1ELb0ELi1EEENS1_25SingleTileBwdLPTSchedulerILb1ELi128ELb0EEEEEEEEEvNT_6ParamsE,(.L_x_97 - _ZN7cutlass13device_kernelIN5flash11enable_sm90INS1_16FlashAttnBwdSm90INS1_25CollectiveMainloopBwdSm90ILi2ELi2ELi2EN4cute5tupleIJNS5_1CILi1EEES8_S8_EEENS6_IJNS7_ILi64EEENS7_ILi128EEESB_EEENS_10bfloat16_tEfNS_4arch4Sm90ELb1ELb0ELb1ELb1ELb0ELb1ELb0ELb0ELi2ELi1ELi2ELi1ELb0EEENS1_21CollectiveEpilogueBwdISC_SD_SF_Li256ELb1ELb0ELi1EEENS1_25SingleTileBwdLPTSchedulerILb1ELi128ELb0EEEEEEEEEvNT_6ParamsE)
        .other          _ZN7cutlass13device_kernelIN5flash11enable_sm90INS1_16FlashAttnBwdSm90INS1_25CollectiveMainloopBwdSm90ILi2ELi2ELi2EN4cute5tupleIJNS5_1CILi1EEES8_S8_EEENS6_IJNS7_ILi64EEENS7_ILi128EEESB_EEENS_10bfloat16_tEfNS_4arch4Sm90ELb1ELb0ELb1ELb1ELb0ELb1ELb0ELb0ELi2ELi1ELi2ELi1ELb0EEENS1_21CollectiveEpilogueBwdISC_SD_SF_Li256ELb1ELb0ELi1EEENS1_25SingleTileBwdLPTSchedulerILb1ELi128ELb0EEEEEEEEEvNT_6ParamsE,@"STO_CUDA_ENTRY STV_DEFAULT"
_ZN7cutlass13device_kernelIN5flash11enable_sm90INS1_16FlashAttnBwdSm90INS1_25CollectiveMainloopBwdSm90ILi2ELi2ELi2EN4cute5tupleIJNS5_1CILi1EEES8_S8_EEENS6_IJNS7_ILi64EEENS7_ILi128EEESB_EEENS_10bfloat16_tEfNS_4arch4Sm90ELb1ELb0ELb1ELb1ELb0ELb1ELb0ELb0ELi2ELi1ELi2ELi1ELb0EEENS1_21CollectiveEpilogueBwdISC_SD_SF_Li256ELb1ELb0ELi1EEENS1_25SingleTileBwdLPTSchedulerILb1ELi128ELb0EEEEEEEEEvNT_6ParamsE:
[----:B------:R-:W-:Y:S01]  /*0000*/  LDC R1, c[0x0][0x37c] ;  /* 0x0000df00ff017b82 */ /* 0x000fe20000000800 */
[----:B------:R-:W-:Y:S05]  /*0010*/  EXIT ;  /* 0x000000000000794d */ /* 0x000fea0003800000 */
.L_x_25:
        /* <DEDUP_REMOVED lines=14> */
.L_x_97:


//--------------------- .text._ZN7cutlass13device_kernelIN5flash11enable_sm90INS1_16FlashAttnBwdSm90INS1_25CollectiveMainloopBwdSm90ILi2ELi2ELi2EN4cute5tupleIJNS5_1CILi1EEES8_S8_EEENS6_IJNS7_ILi64EEENS7_ILi128EEESB_EEENS_10bfloat16_tEfNS_4arch4Sm90ELb1ELb0ELb1ELb1ELb1ELb1ELb0ELb0ELi2ELi1ELi2ELi1ELb0EEENS1_21CollectiveEpilogueBwdISC_SD_SF_Li256ELb1ELb0ELi1EEENS1_25SingleTileBwdLPTSchedulerILb1ELi128ELb1EEEEEEEEEvNT_6ParamsE --------------------------
	.section	.text._ZN7cutlass13device_kernelIN5flash11enable_sm90INS1_16FlashAttnBwdSm90INS1_25CollectiveMainloopBwdSm90ILi2ELi2ELi2EN4cute5tupleIJNS5_1CILi1EEES8_S8_EEENS6_IJNS7_ILi64EEENS7_ILi128EEESB_EEENS_10bfloat16_tEfNS_4arch4Sm90ELb1ELb0ELb1ELb1ELb1ELb1ELb0ELb0ELi2ELi1ELi2ELi1ELb0EEENS1_21CollectiveEpilogueBwdISC_SD_SF_Li256ELb1ELb0ELi1EEENS1_25SingleTileBwdLPTSchedulerILb1ELi128ELb1EEEEEEEEEvNT_6ParamsE,"ax",@progbits
	.align	128
.text._ZN7cutlass13device_kernelIN5flash11enable_sm90INS1_16FlashAttnBwdSm90INS1_25CollectiveMainloopBwdSm90ILi2ELi2ELi2EN4cute5tupleIJNS5_1CILi1EEES8_S8_EEENS6_IJNS7_ILi64EEENS7_ILi128EEESB_EEENS_10bfloat16_tEfNS_4arch4Sm90ELb1ELb0ELb1ELb1ELb1ELb1ELb0ELb0ELi2ELi1ELi2ELi1ELb0EEENS1_21CollectiveEpilogueBwdISC_SD_SF_Li256ELb1ELb0ELi1EEENS1_25SingleTileBwdLPTSchedulerILb1ELi128ELb1EEEEEEEEEvNT_6ParamsE:
        .type           _ZN7cutlass13device_kernelIN5flash11enable_sm90INS1_16FlashAttnBwdSm90INS1_25CollectiveMainloopBwdSm90ILi2ELi2ELi2EN4cute5tupleIJNS5_1CILi1EEES8_S8_EEENS6_IJNS7_ILi64EEENS7_ILi128EEESB_EEENS_10bfloat16_tEfNS_4arch4Sm90ELb1ELb0ELb1ELb1ELb1ELb1ELb0ELb0ELi2ELi1ELi2ELi1ELb0EEENS1_21CollectiveEpilogueBwdISC_SD_SF_Li256ELb1ELb0ELi1EEENS1_25SingleTileBwdLPTSchedulerILb1ELi128ELb1EEEEEEEEEvNT_6ParamsE,@function
        .size           _ZN7cutlass13device_kernelIN5flash11enable_sm90INS1_16FlashAttnBwdSm90INS1_25CollectiveMainloopBwdSm90ILi2ELi2ELi2EN4cute5tupleIJNS5_1CILi1EEES8_S8_EEENS6_IJNS7_ILi64EEENS7_ILi128EEESB_EEENS_10bfloat16_tEfNS_4arch4Sm90ELb1ELb0ELb1ELb1ELb1ELb1ELb0ELb0ELi2ELi1ELi2ELi1ELb0EEENS1_21CollectiveEpilogueBwdISC_SD_SF_Li256ELb1ELb0ELi1EEENS1_25SingleTileBwdLPTSchedulerILb1ELi128ELb1EEEEEEEEEvNT_6ParamsE,(.L_x_98 - _ZN7cutlass13device_kernelIN5flash11enable_sm90INS1_16FlashAttnBwdSm90INS1_25CollectiveMainloopBwdSm90ILi2ELi2ELi2EN4cute5tupleIJNS5_1CILi1EEES8_S8_EEENS6_IJNS7_ILi64EEENS7_ILi128EEESB_EEENS_10bfloat16_tEfNS_4arch4Sm90ELb1ELb0ELb1ELb1ELb1ELb1ELb0ELb0ELi2ELi1ELi2ELi1ELb0EEENS1_21CollectiveEpilogueBwdISC_SD_SF_Li256ELb1ELb0ELi1EEENS1_25SingleTileBwdLPTSchedulerILb1ELi128ELb1EEEEEEEEEvNT_6ParamsE)
        .other          _ZN7cutlass13device_kernelIN5flash11enable_sm90INS1_16FlashAttnBwdSm90INS1_25CollectiveMainloopBwdSm90ILi2ELi2ELi2EN4cute5tupleIJNS5_1CILi1EEES8_S8_EEENS6_IJNS7_ILi64EEENS7_ILi128EEESB_EEENS_10bfloat16_tEfNS_4arch4Sm90ELb1ELb0ELb1ELb1ELb1ELb1ELb0ELb0ELi2ELi1ELi2ELi1ELb0EEENS1_21CollectiveEpilogueBwdISC_SD_SF_Li256ELb1ELb0ELi1EEENS1_25SingleTileBwdLPTSchedulerILb1ELi128ELb1EEEEEEEEEvNT_6ParamsE,@"STO_CUDA_ENTRY STV_DEFAULT"
_ZN7cutlass13device_kernelIN5flash11enable_sm90INS1_16FlashAttnBwdSm90INS1_25CollectiveMainloopBwdSm90ILi2ELi2ELi2EN4cute5tupleIJNS5_1CILi1EEES8_S8_EEENS6_IJNS7_ILi64EEENS7_ILi128EEESB_EEENS_10bfloat16_tEfNS_4arch4Sm90ELb1ELb0ELb1ELb1ELb1ELb1ELb0ELb0ELi2ELi1ELi2ELi1ELb0EEENS1_21CollectiveEpilogueBwdISC_SD_SF_Li256ELb1ELb0ELi1EEENS1_25SingleTileBwdLPTSchedulerILb1ELi128ELb1EEEEEEEEEvNT_6ParamsE:
[----:B------:R-:W-:Y:S01]  /*0000*/  LDC R1, c[0x0][0x37c] ;  /* 0x0000df00ff017b82 */ /* 0x000fe20000000800 */
[----:B------:R-:W-:Y:S05]  /*0010*/  EXIT ;  /* 0x000000000000794d */ /* 0x000fea0003800000 */
.L_x_26:
        /* <DEDUP_REMOVED lines=14> */
.L_x_98:


//--------------------- .text._ZN7cutlass13device_kernelIN5flash11enable_sm90INS1_16FlashAttnBwdSm90INS1_25CollectiveMainloopBwdSm90ILi2ELi2ELi2EN4cute5tupleIJNS5_1CILi1EEES8_S8_EEENS6_IJNS7_ILi64EEENS7_ILi128EEESB_EEENS_10bfloat16_tEfNS_4arch4Sm90ELb1ELb0ELb1ELb1ELb0ELb1ELb0ELb0ELi2ELi1ELi2ELi1ELb0EEENS1_24CollectiveEpilogueBwdGQAISC_fSF_Li256ELb1ELb0EEENS1_25SingleTileBwdLPTSchedulerILb1ELi128ELb0EEEEEEEEEvNT_6ParamsE --------------------------
	.section	.text._ZN7cutlass13device_kernelIN5flash11enable_sm90INS1_16FlashAttnBwdSm90INS1_25CollectiveMainloopBwdSm90ILi2ELi2ELi2EN4cute5tupleIJNS5_1CILi1EEES8_S8_EEENS6_IJNS7_ILi64EEENS7_ILi128EEESB_EEENS_10bfloat16_tEfNS_4arch4Sm90ELb1ELb0ELb1ELb1ELb0ELb1ELb0ELb0ELi2ELi1ELi2ELi1ELb0EEENS1_24CollectiveEpilogueBwdGQAISC_fSF_Li256ELb1ELb0EEENS1_25SingleTileBwdLPTSchedulerILb1ELi128ELb0EEEEEEEEEvNT_6ParamsE,"ax",@progbits
	.align	128
.text._ZN7cutlass13device_kernelIN5flash11enable_sm90INS1_16FlashAttnBwdSm90INS1_25CollectiveMainloopBwdSm90ILi2ELi2ELi2EN4cute5tupleIJNS5_1CILi1EEES8_S8_EEENS6_IJNS7_ILi64EEENS7_ILi128EEESB_EEENS_10bfloat16_tEfNS_4arch4Sm90ELb1ELb0ELb1ELb1ELb0ELb1ELb0ELb0ELi2ELi1ELi2ELi1ELb0EEENS1_24CollectiveEpilogueBwdGQAISC_fSF_Li256ELb1ELb0EEENS1_25SingleTileBwdLPTSchedulerILb1ELi128ELb0EEEEEEEEEvNT_6ParamsE:
        .type           _ZN7cutlass13device_kernelIN5flash11enable_sm90INS1_16FlashAttnBwdSm90INS1_25CollectiveMainloopBwdSm90ILi2ELi2ELi2EN4cute5tupleIJNS5_1CILi1EEES8_S8_EEENS6_IJNS7_ILi64EEENS7_ILi128EEESB_EEENS_10bfloat16_tEfNS_4arch4Sm90ELb1ELb0ELb1ELb1ELb0ELb1ELb0ELb0ELi2ELi1ELi2ELi1ELb0EEENS1_24CollectiveEpilogueBwdGQAISC_fSF_Li256ELb1ELb0EEENS1_25SingleTileBwdLPTSchedulerILb1ELi128ELb0EEEEEEEEEvNT_6ParamsE,@function
        .size           _ZN7cutlass13device_kernelIN5flash11enable_sm90INS1_16FlashAttnBwdSm90INS1_25CollectiveMainloopBwdSm90ILi2ELi2ELi2EN4cute5tupleIJNS5_1CILi1EEES8_S8_EEENS6_IJNS7_ILi64EEENS7_ILi128EEESB_EEENS_10bfloat16_tEfNS_4arch4Sm90ELb1ELb0ELb1ELb1ELb0ELb1ELb0ELb0ELi2ELi1ELi2ELi1ELb0EEENS1_24CollectiveEpilogueBwdGQAISC_fSF_Li256ELb1ELb0EEENS1_25SingleTileBwdLPTSchedulerILb1ELi128ELb0EEEEEEEEEvNT_6ParamsE,(.L_x_99 - _ZN7cutlass13device_kernelIN5flash11enable_sm90INS1_16FlashAttnBwdSm90INS1_25CollectiveMainloopBwdSm90ILi2ELi2ELi2EN4cute5tupleIJNS5_1CILi1EEES8_S8_EEENS6_IJNS7_ILi64EEENS7_ILi128EEESB_EEENS_10bfloat16_tEfNS_4arch4Sm90ELb1ELb0ELb1ELb1ELb0ELb1ELb0ELb0ELi2ELi1ELi2ELi1ELb0EEENS1_24CollectiveEpilogueBwdGQAISC_fSF_Li256ELb1ELb0EEENS1_25SingleTileBwdLPTSchedulerILb1ELi128ELb0EEEEEEEEEvNT_6ParamsE)
        .other          _ZN7cutlass13device_kernelIN5flash11enable_sm90INS1_16FlashAttnBwdSm90INS1_25CollectiveMainloopBwdSm90ILi2ELi2ELi2EN4cute5tupleIJNS5_1CILi1EEES8_S8_EEENS6_IJNS7_ILi64EEENS7_ILi128EEESB_EEENS_10bfloat16_tEfNS_4arch4Sm90ELb1ELb0ELb1ELb1ELb0ELb1ELb0ELb0ELi2ELi1ELi2ELi1ELb0EEENS1_24CollectiveEpilogueBwdGQAISC_fSF_Li256ELb1ELb0EEENS1_25SingleTileBwdLPTSchedulerILb1ELi128ELb0EEEEEEEEEvNT_6ParamsE,@"STO_CUDA_ENTRY STV_DEFAULT"
_ZN7cutlass13device_kernelIN5flash11enable_sm90INS1_16FlashAttnBwdSm90INS1_25CollectiveMainloopBwdSm90ILi2ELi2ELi2EN4cute5tupleIJNS5_1CILi1EEES8_S8_EEENS6_IJNS7_ILi64EEENS7_ILi128EEESB_EEENS_10bfloat16_tEfNS_4arch4Sm90ELb1ELb0ELb1ELb1ELb0ELb1ELb0ELb0ELi2ELi1ELi2ELi1ELb0EEENS1_24CollectiveEpilogueBwdGQAISC_fSF_Li256ELb1ELb0EEENS1_25SingleTileBwdLPTSchedulerILb1ELi128ELb0EEEEEEEEEvNT_6ParamsE:
[----:B------:R-:W-:Y:S01]  /*0000*/  LDC R1, c[0x0][0x37c] ;  /* 0x0000df00ff017b82 */ /* 0x000fe20000000800 */
[----:B------:R-:W-:Y:S05]  /*0010*/  EXIT ;  /* 0x000000000000794d */ /* 0x000fea0003800000 */
.L_x_27:
        /* <DEDUP_REMOVED lines=14> */
.L_x_99:


//--------------------- .text._ZN7cutlass13device_kernelIN5flash32FlashAttnBwdPostprocessConvertdQIN4cute5tupleIJNS3_1CILi128EEES6_EEENS_10bfloat16_tEfNS_4arch4Sm90ELi256ENS3_8TiledMMAINS3_8MMA_AtomIJNS3_4SM904GMMA28MMA_64x128x16_F32BF16BF16_RSILNSE_5MajorE0ELSG_1ELNSE_7ScaleInE1ELSH_1EEEEEENS3_6LayoutINS4_IJNS5_ILi2EEENS5_ILi1EEESM_EEENS4_IJSM_NS5_ILi0EEESO_EEEEENS4_IJNS3_10UnderscoreESR_SR_EEEEELb0EEEEEvNT_6ParamsE --------------------------
	.section	.text._ZN7cutlass13device_kernelIN5flash32FlashAttnBwdPostprocessConvertdQIN4cute5tupleIJNS3_1CILi128EEES6_EEENS_10bfloat16_tEfNS_4arch4Sm90ELi256ENS3_8TiledMMAINS3_8MMA_AtomIJNS3_4SM904GMMA28MMA_64x128x16_F32BF16BF16_RSILNSE_5MajorE0ELSG_1ELNSE_7ScaleInE1ELSH_1EEEEEENS3_6LayoutINS4_IJNS5_ILi2EEENS5_ILi1EEESM_EEENS4_IJSM_NS5_ILi0EEESO_EEEEENS4_IJNS3_10UnderscoreESR_SR_EEEEELb0EEEEEvNT_6ParamsE,"ax",@progbits
	.align	128
.text._ZN7cutlass13device_kernelIN5flash32FlashAttnBwdPostprocessConvertdQIN4cute5tupleIJNS3_1CILi128EEES6_EEENS_10bfloat16_tEfNS_4arch4Sm90ELi256ENS3_8TiledMMAINS3_8MMA_AtomIJNS3_4SM904GMMA28MMA_64x128x16_F32BF16BF16_RSILNSE_5MajorE0ELSG_1ELNSE_7ScaleInE1ELSH_1EEEEEENS3_6LayoutINS4_IJNS5_ILi2EEENS5_ILi1EEESM_EEENS4_IJSM_NS5_ILi0EEESO_EEEEENS4_IJNS3_10UnderscoreESR_SR_EEEEELb0EEEEEvNT_6ParamsE:
        .type           _ZN7cutlass13device_kernelIN5flash32FlashAttnBwdPostprocessConvertdQIN4cute5tupleIJNS3_1CILi128EEES6_EEENS_10bfloat16_tEfNS_4arch4Sm90ELi256ENS3_8TiledMMAINS3_8MMA_AtomIJNS3_4SM904GMMA28MMA_64x128x16_F32BF16BF16_RSILNSE_5MajorE0ELSG_1ELNSE_7ScaleInE1ELSH_1EEEEEENS3_6LayoutINS4_IJNS5_ILi2EEENS5_ILi1EEESM_EEENS4_IJSM_NS5_ILi0EEESO_EEEEENS4_IJNS3_10UnderscoreESR_SR_EEEEELb0EEEEEvNT_6ParamsE,@function
        .size           _ZN7cutlass13device_kernelIN5flash32FlashAttnBwdPostprocessConvertdQIN4cute5tupleIJNS3_1CILi128EEES6_EEENS_10bfloat16_tEfNS_4arch4Sm90ELi256ENS3_8TiledMMAINS3_8MMA_AtomIJNS3_4SM904GMMA28MMA_64x128x16_F32BF16BF16_RSILNSE_5MajorE0ELSG_1ELNSE_7ScaleInE1ELSH_1EEEEEENS3_6LayoutINS4_IJNS5_ILi2EEENS5_ILi1EEESM_EEENS4_IJSM_NS5_ILi0EEESO_EEEEENS4_IJNS3_10UnderscoreESR_SR_EEEEELb0EEEEEvNT_6ParamsE,(.L_x_100 - _ZN7cutlass13device_kernelIN5flash32FlashAttnBwdPostprocessConvertdQIN4cute5tupleIJNS3_1CILi128EEES6_EEENS_10bfloat16_tEfNS_4arch4Sm90ELi256ENS3_8TiledMMAINS3_8MMA_AtomIJNS3_4SM904GMMA28MMA_64x128x16_F32BF16BF16_RSILNSE_5MajorE0ELSG_1ELNSE_7ScaleInE1ELSH_1EEEEEENS3_6LayoutINS4_IJNS5_ILi2EEENS5_ILi1EEESM_EEENS4_IJSM_NS5_ILi0EEESO_EEEEENS4_IJNS3_10UnderscoreESR_SR_EEEEELb0EEEEEvNT_6ParamsE)
        .other          _ZN7cutlass13device_kernelIN5flash32FlashAttnBwdPostprocessConvertdQIN4cute5tupleIJNS3_1CILi128EEES6_EEENS_10bfloat16_tEfNS_4arch4Sm90ELi256ENS3_8TiledMMAINS3_8MMA_AtomIJNS3_4SM904GMMA28MMA_64x128x16_F32BF16BF16_RSILNSE_5MajorE0ELSG_1ELNSE_7ScaleInE1ELSH_1EEEEEENS3_6LayoutINS4_IJNS5_ILi2EEENS5_ILi1EEESM_EEENS4_IJSM_NS5_ILi0EEESO_EEEEENS4_IJNS3_10UnderscoreESR_SR_EEEEELb0EEEEEvNT_6ParamsE,@"STO_CUDA_ENTRY STV_DEFAULT"
_ZN7cutlass13device_kernelIN5flash32FlashAttnBwdPostprocessConvertdQIN4cute5tupleIJNS3_1CILi128EEES6_EEENS_10bfloat16_tEfNS_4arch4Sm90ELi256ENS3_8TiledMMAINS3_8MMA_AtomIJNS3_4SM904GMMA28MMA_64x128x16_F32BF16BF16_RSILNSE_5MajorE0ELSG_1ELNSE_7ScaleInE1ELSH_1EEEEEENS3_6LayoutINS4_IJNS5_ILi2EEENS5_ILi1EEESM_EEENS4_IJSM_NS5_ILi0EEESO_EEEEENS4_IJNS3_10UnderscoreESR_SR_EEEEELb0EEEEEvNT_6ParamsE:
[----:B------:R-:W-:Y:S08]  /*0000*/  LDC R1, c[0x0][0x37c] ;  /* 0x0000df00ff017b82 */ /* 0x000ff00000000800 */
[----:B------:R-:W0:Y:S01]  /*0010*/  LDC.64 R10, c[0x0][0x3e0] ;  /* 0x0000f800ff0a7b82 */ /* 0x000e220000000a00 */
[----:B------:R-:W1:Y:S01]  /*0020*/  S2R R5, SR_CTAID.X ;  /* 0x0000000000057919 */ /* 0x000e620000002500 */
[----:B------:R-:W2:Y:S01]  /*0030*/  LDCU.64 UR8, c[0x0][0x358] ;  /* 0x00006b00ff0877ac */ /* 0x000ea20008000a00 */
[----:B------:R-:W3:Y:S01]  /*0040*/  S2R R9, SR_CTAID.Z ;  /* 0x0000000000097919 */ /* 0x000ee20000002700 */
[----:B0-----:R-:W-:-:S04]  /*0050*/  ISETP.NE.U32.AND P0, PT, R10, RZ, PT ;  /* 0x000000ff0a00720c */ /* 0x001fc80003f05070 */
[----:B------:R-:W-:-:S13]  /*0060*/  ISETP.NE.AND.EX P1, PT, R11, RZ, PT, P0 ;  /* 0x000000ff0b00720c */ /* 0x000fda0003f25300 */
[----:B-123--:R-:W-:Y:S05]  /*0070*/  @P1 BRA `(.L_x_28) ;  /* 0x0000000000241947 */ /* 0x00efea0003800000 */
[----:B------:R-:W0:Y:S01]  /*0080*/  LDCU.64 UR4, c[0x0][0x3e8] ;  /* 0x00007d00ff0477ac */ /* 0x000e220008000a00 */
[----:B------:R-:W-:Y:S02]  /*0090*/  CS2R R6, SRZ ;  /* 0x0000000000067805 */ /* 0x000fe4000001ff00 */
[----:B------:R-:W-:Y:S01]  /*00a0*/  CS2R R64, SRZ ;  /* 0x0000000000407805 */ /* 0x000fe2000001ff00 */
[----:B------:R-:W1:Y:S01]  /*00b0*/  LDCU UR6, c[0x0][0x3b0] ;  /* 0x00007600ff0677ac */ /* 0x000e620008000800 */
[----:B0-----:R-:W-:-:S04]  /*00c0*/  UISETP.NE.U32.AND UP0, UPT, UR4, URZ, UPT ;  /* 0x000000ff0400728c */ /* 0x001fc8000bf05070 */
[----:B------:R-:W-:Y:S01]  /*00d0*/  UISETP.NE.AND.EX UP0, UPT, UR5, URZ, UPT, UP0 ;  /* 0x000000ff0500728c */ /* 0x000fe2000bf05300 */
[----:B-1----:R-:W-:-:S08]  /*00e0*/  IMAD.U32 R59, RZ, RZ, UR6 ;  /* 0x00000006ff3b7e24 */ /* 0x002fd0000f8e00ff */
[----:B------:R-:W-:Y:S05]  /*00f0*/  BRA.U !UP0, `(.L_x_29) ;  /* 0x0000000108547547 */ /* 0x000fea000b800000 */
[----:B------:R-:W-:Y:S05]  /*0100*/  BRA `(.L_x_30) ;  /* 0x0000000000387947 */ /* 0x000fea0003800000 */
.L_x_28:
[----:B------:R-:W0:Y:S01]  /*0110*/  LDC.64 R2, c[0x0][0x3e0] ;  /* 0x0000f800ff027b82 */ /* 0x000e220000000a00 */
[----:B------:R-:W1:Y:S01]  /*0120*/  LDCU.64 UR4, c[0x0][0x3e8] ;  /* 0x00007d00ff0477ac */ /* 0x000e620008000a00 */
[----:B0-----:R-:W-:-:S05]  /*0130*/  IMAD.WIDE.U32 R2, R9, 0x4, R2 ;  /* 0x0000000409027825 */ /* 0x001fca00078e0002 */
[----:B------:R-:W2:Y:S01]  /*0140*/  LDG.E R64, desc[UR8][R2.64] ;  /* 0x0000000802407981 */ /* 0x000ea2000c1e1900 */
[----:B-1----:R-:W-:-:S04]  /*0150*/  UISETP.NE.U32.AND UP0, UPT, UR4, URZ, UPT ;  /* 0x000000ff0400728c */ /* 0x002fc8000bf05070 */
[----:B------:R-:W-:Y:S01]  /*0160*/  UISETP.NE.AND.EX UP0, UPT, UR5, URZ, UPT, UP0 ;  /* 0x000000ff0500728c */ /* 0x000fe2000bf05300 */
[--C-:B--2---:R-:W-:Y:S01]  /*0170*/  IMAD R0, R9, 0x80, R64.reuse ;  /* 0x0000008009007824 */ /* 0x104fe200078e0240 */
[----:B------:R-:W-:-:S04]  /*0180*/  SHF.R.S32.HI R65, RZ, 0x1f, R64 ;  /* 0x0000001fff417819 */ /* 0x000fc80000011440 */
[----:B------:R-:W-:-:S04]  /*0190*/  SHF.R.S32.HI R7, RZ, 0x1f, R0 ;  /* 0x0000001fff077819 */ /* 0x000fc80000011400 */
[----:B------:R-:W-:-:S04]  /*01a0*/  LEA.HI R7, R7, R0, RZ, 0x7 ;  /* 0x0000000007077211 */ /* 0x000fc800078f38ff */
[----:B------:R-:W-:-:S04]  /*01b0*/  SHF.L.U32 R7, R7, 0x7, RZ ;  /* 0x0000000707077819 */ /* 0x000fc800000006ff */
[----:B------:R-:W-:-:S04]  /*01c0*/  LOP3.LUT R6, R7, 0xffffc000, RZ, 0xc0, !PT ;  /* 0xffffc00007067812 */ /* 0x000fc800078ec0ff */
[----:B------:R-:W-:Y:S01]  /*01d0*/  SHF.R.S32.HI R7, RZ, 0x1f, R6 ;  /* 0x0000001fff077819 */ /* 0x000fe20000011406 */
[----:B------:R-:W-:Y:S06]  /*01e0*/  BRA.U !UP0, `(.L_x_31) ;  /* 0x0000000108107547 */ /* 0x000fec000b800000 */
.L_x_30:
[----:B------:R-:W0:Y:S02]  /*01f0*/  LDC.64 R2, c[0x0][0x3e8] ;  /* 0x0000fa00ff027b82 */ /* 0x000e240000000a00 */
[----:B0-----:R-:W-:-:S05]  /*0200*/  IMAD.WIDE.U32 R2, R9, 0x4, R2 ;  /* 0x0000000409027825 */ /* 0x001fca00078e0002 */
[----:B------:R0:W5:Y:S01]  /*0210*/  LDG.E R59, desc[UR8][R2.64] ;  /* 0x00000008023b7981 */ /* 0x000162000c1e1900 */
[----:B------:R-:W-:Y:S05]  /*0220*/  BRA `(.L_x_29) ;  /* 0x0000000000087947 */ /* 0x000fea0003800000 */
.L_x_31:
[----:B------:R-:W2:Y:S02]  /*0230*/  LDG.E R3, desc[UR8][R2.64+0x4] ;  /* 0x0000040802037981 */ /* 0x000ea4000c1e1900 */
[----:B--2---:R-:W-:-:S07]  /*0240*/  IMAD.IADD R59, R3, 0x1, -R64 ;  /* 0x00000001033b7824 */ /* 0x004fce00078e0a40 */
.L_x_29:
[----:B------:R-:W-:Y:S01]  /*0250*/  IMAD.SHL.U32 R4, R5, 0x80, RZ ;  /* 0x0000008005047824 */ /* 0x000fe200078e00ff */
[----:B------:R-:W-:-:S04]  /*0260*/  ISETP.NE.AND.EX P0, PT, R11, RZ, PT, P0 ;  /* 0x000000ff0b00720c */ /* 0x000fc80003f05300 */
[----:B-----5:R-:W-:-:S13]  /*0270*/  ISETP.GT.AND P2, PT, R59, R4, PT ;  /* 0x000000043b00720c */ /* 0x020fda0003f44270 */
[----:B------:R-:W-:Y:S05]  /*0280*/  @!P2 EXIT P0 ;  /* 0x000000000000a94d */ /* 0x000fea0000000000 */
[----:B0-----:R-:W0:Y:S01]  /*0290*/  S2R R2, SR_CTAID.Y ;  /* 0x0000000000027919 */ /* 0x001e220000002600 */
[----:B------:R-:W0:Y:S01]  /*02a0*/  LDC.64 R10, c[0x0][0x398] ;  /* 0x0000e600ff0a7b82 */ /* 0x000e220000000a00 */
[----:B------:R-:W-:Y:S01]  /*02b0*/  LEA R6, P0, R5, R6, 0xe ;  /* 0x0000000605067211 */ /* 0x000fe200078070ff */
[----:B------:R-:W-:Y:S01]  /*02c0*/  BSSY.RECONVERGENT B0, `(.L_x_32) ;  /* 0x0000024000007945 */ /* 0x000fe20003800200 */
[----:B------:R-:W1:Y:S01]  /*02d0*/  S2R R0, SR_TID.X ;  /* 0x0000000000007919 */ /* 0x000e620000002100 */
[----:B------:R-:W-:Y:S02]  /*02e0*/  SEL R3, R9, RZ, !P1 ;  /* 0x000000ff09037207 */ /* 0x000fe40004800000 */
[----:B------:R-:W-:Y:S01]  /*02f0*/  IADD3.X R7, PT, PT, RZ, R7, RZ, P0, !PT ;  /* 0x00000007ff077210 */ /* 0x000fe200007fe4ff */
[----:B------:R-:W2:Y:S01]  /*0300*/  S2R R17, SR_CgaCtaId ;  /* 0x0000000000117919 */ /* 0x000ea20000008800 */
[----:B------:R-:W3:Y:S08]  /*0310*/  LDC.64 R12, c[0x0][0x3a0] ;  /* 0x0000e800ff0c7b82 */ /* 0x000ef00000000a00 */
[----:B------:R-:W4:Y:S01]  /*0320*/  LDC.64 R14, c[0x0][0x380] ;  /* 0x0000e000ff0e7b82 */ /* 0x000f220000000a00 */
[----:B0-----:R-:W-:Y:S01]  /*0330*/  IMAD.WIDE.U32 R6, R2, R10, R6 ;  /* 0x0000000a02067225 */ /* 0x001fe200078e0006 */
[----:B-1----:R-:W-:-:S03]  /*0340*/  ISETP.NE.AND P0, PT, R0, RZ, PT ;  /* 0x000000ff0000720c */ /* 0x002fc60003f05270 */
[----:B------:R-:W-:Y:S02]  /*0350*/  IMAD R7, R2, R11, R7 ;  /* 0x0000000b02077224 */ /* 0x000fe400078e0207 */
[----:B---3--:R-:W-:-:S04]  /*0360*/  IMAD.WIDE.U32 R6, R3, R12, R6 ;  /* 0x0000000c03067225 */ /* 0x008fc800078e0006 */
[----:B------:R-:W-:Y:S01]  /*0370*/  IMAD R7, R3, R13, R7 ;  /* 0x0000000d03077224 */ /* 0x000fe200078e0207 */
[----:B----4-:R-:W-:-:S04]  /*0380*/  LEA R14, P1, R6, R14, 0x2 ;  /* 0x0000000e060e7211 */ /* 0x010fc800078210ff */
[----:B------:R-:W-:Y:S01]  /*0390*/  LEA.HI.X R7, R6, R15, R7, 0x2, P1 ;  /* 0x0000000f06077211 */ /* 0x000fe200008f1407 */
[----:B--2---:R-:W-:Y:S08]  /*03a0*/  @P0 BRA `(.L_x_33) ;  /* 0x0000000000540947 */ /* 0x004ff00003800000 */
[----:B------:R-:W0:Y:S01]  /*03b0*/  S2UR UR7, SR_CgaCtaId ;  /* 0x00000000000779c3 */ /* 0x000e220000008800 */
[----:B------:R-:W-:Y:S01]  /*03c0*/  UMOV UR6, 0x400 ;  /* 0x0000040000067882 */ /* 0x000fe20000000000 */
[----:B------:R-:W-:Y:S01]  /*03d0*/  UMOV UR4, 0x1 ;  /* 0x0000000100047882 */ /* 0x000fe20000000000 */
[----:B------:R-:W-:Y:S01]  /*03e0*/  IMAD.MOV.U32 R6, RZ, RZ, 0x10000 ;  /* 0x00010000ff067424 */ /* 0x000fe200078e00ff */
[----:B------:R-:W-:-:S04]  /*03f0*/  UIADD3 UR4, UPT, UPT, -UR4, 0x100000, URZ ;  /* 0x0010000004047890 */ /* 0x000fc8000fffe1ff */
[----:B------:R-:W-:Y:S02]  /*0400*/  USHF.L.U32 UR5, UR4, 0xb, URZ ;  /* 0x0000000b04057899 */ /* 0x000fe400080006ff */
[----:B------:R-:W-:Y:S01]  /*0410*/  USHF.L.U32 UR4, UR4, 0x1, URZ ;  /* 0x0000000104047899 */ /* 0x000fe200080006ff */
[----:B------:R-:W-:Y:S01]  /*0420*/  PLOP3.LUT P0, PT, PT, PT, PT, 0x80, 0x8 ;  /* 0x000000000008781c */ /* 0x000fe20003f0f070 */
[----:B------:R-:W-:Y:S01]  /*0430*/  UMOV UR10, 0x1000 ;  /* 0x00001000000a7882 */ /* 0x000fe20000000000 */
[----:B0-----:R-:W-:-:S04]  /*0440*/  ULEA UR6, UR7, UR6, 0x18 ;  /* 0x0000000607067291 */ /* 0x001fc8000f8ec0ff */
[----:B------:R-:W-:Y:S01]  /*0450*/  UIADD3 UR7, UPT, UPT, UR6, 0x18000, URZ ;  /* 0x0001800006077890 */ /* 0x000fe2000fffe0ff */
[----:B------:R-:W0:Y:S07]  /*0460*/  FENCE.VIEW.ASYNC.S ;  /* 0x00000000000073c6 */ /* 0x000e2e0000000000 */
[----:B0-----:R0:W1:Y:S02]  /*0470*/  SYNCS.EXCH.64 URZ, [UR6+0x18000], UR4 ;  /* 0x0180000406ff75b2 */ /* 0x0010640008000100 */
[----:B0-----:R-:W-:-:S02]  /*0480*/  R2UR UR4, R14 ;  /* 0x000000000e0472ca */ /* 0x001fc400000e0000 */
[----:B------:R-:W-:Y:S01]  /*0490*/  R2UR UR5, R7 ;  /* 0x00000000070572ca */ /* 0x000fe200000e0000 */
[----:B-1----:R0:W-:-:S14]  /*04a0*/  SYNCS.ARRIVE.TRANS64 RZ, [UR6+0x18000], R6 ;  /* 0x01800006ffff79a7 */ /* 0x0021dc0008000006 */
.L_x_34:
[----:B------:R-:W-:Y:S01]  /*04b0*/  @P0 ELECT P1, URZ, PT ;  /* 0x0000000000ff082f */ /* 0x000fe20003820000 */
[----:B------:R1:W-:-:S12]  /*04c0*/  UBLKCP.S.G [UR6], [UR4], UR10 ;  /* 0x00000006040073ba */ /* 0x0003d8000800020a */
[----:B------:R-:W-:Y:S02]  /*04d0*/  @P1 PLOP3.LUT P0, PT, P1, PT, PT, 0x8, 0x80 ;  /* 0x000000000080181c */ /* 0x000fe40000f0e170 */
[----:B------:R-:W-:-:S11]  /*04e0*/  PLOP3.LUT P1, PT, PT, PT, PT, 0x8, 0x80 ;  /* 0x000000000080781c */ /* 0x000fd60003f2e170 */
[----:B-1----:R-:W-:Y:S05]  /*04f0*/  @P0 BRA.U.ANY `(.L_x_34) ;  /* 0xfffffffd00ec0947 */ /* 0x002fea000393ffff */
.L_x_33:
[----:B------:R-:W-:Y:S05]  /*0500*/  BSYNC.RECONVERGENT B0 ;  /* 0x0000000000007941 */ /* 0x000fea0003800200 */
.L_x_32:
[----:B------:R-:W-:Y:S01]  /*0510*/  BAR.SYNC.DEFER_BLOCKING 0x0 ;  /* 0x0000000000007b1d */ /* 0x000fe20000010000 */
[----:B0-----:R-:W-:Y:S02]  /*0520*/  MOV R6, 0x400 ;  /* 0x0000040000067802 */ /* 0x001fe40000000f00 */
[----:B------:R-:W-:Y:S02]  /*0530*/  SHF.L.U32 R7, RZ, 0x1f, RZ ;  /* 0x0000001fff077819 */ /* 0x000fe400000006ff */
[----:B------:R-:W-:-:S07]  /*0540*/  LEA R6, R17, R6, 0x18 ;  /* 0x0000000611067211 */ /* 0x000fce00078ec0ff */
.L_x_35:
[----:B0-----:R0:W1:Y:S02]  /*0550*/  SYNCS.PHASECHK.TRANS64.TRYWAIT P0, [R6+URZ+0x18000], R7 ;  /* 0x01800007060075a7 */ /* 0x00106400080011ff */
[----:B-1----:R-:W-:Y:S05]  /*0560*/  @!P0 NANOSLEEP.SYNCS 0x989680 ;  /* 0x009896800000895d */ /* 0x002fea0003900000 */
[----:B------:R-:W1:Y:S02]  /*0570*/  @!P0 SYNCS.PHASECHK.TRANS64 P0, [R6+URZ+0x18000], R7 ;  /* 0x01800007060085a7 */ /* 0x000e6400080010ff */
[----:B-1----:R-:W-:Y:S05]  /*0580*/  @!P0 BRA `(.L_x_35) ;  /* 0xfffffffc00f08947 */ /* 0x002fea000383ffff */
[C---:B------:R-:W-:Y:S01]  /*0590*/  IMAD.SHL.U32 R8, R0.reuse, 0x10, RZ ;  /* 0x0000001000087824 */ /* 0x040fe200078e00ff */
[C---:B0-----:R-:W-:Y:S01]  /*05a0*/  SHF.L.U32 R7, R0.reuse, 0x8, RZ ;  /* 0x0000000800077819 */ /* 0x041fe200000006ff */
[C---:B------:R-:W-:Y:S01]  /*05b0*/  IMAD.SHL.U32 R12, R0.reuse, 0x40, RZ ;  /* 0x00000040000c7824 */ /* 0x040fe200078e00ff */
[----:B------:R-:W-:Y:S01]  /*05c0*/  SHF.L.U32 R13, R0, 0xa, RZ ;  /* 0x0000000a000d7819 */ /* 0x000fe200000006ff */
[----:B------:R-:W0:Y:S01]  /*05d0*/  LDCU UR4, c[0x0][0x3d8] ;  /* 0x00007b00ff0477ac */ /* 0x000e220008000800 */
[----:B------:R-:W-:Y:S01]  /*05e0*/  LOP3.LUT R8, R8, 0x7f0, RZ, 0xc0, !PT ;  /* 0x000007f008087812 */ /* 0x000fe200078ec0ff */
[----:B------:R-:W-:Y:S01]  /*05f0*/  IMAD.SHL.U32 R44, R0, 0x4, RZ ;  /* 0x00000004002c7824 */ /* 0x000fe200078e00ff */
[----:B------:R-:W-:Y:S01]  /*0600*/  LOP3.LUT R40, R12, 0x1c0, RZ, 0xc0, !PT ;  /* 0x000001c00c287812 */ /* 0x000fe200078ec0ff */
[----:B------:R-:W1:Y:S01]  /*0610*/  LDCU.64 UR6, c[0x0][0x3c8] ;  /* 0x00007900ff0677ac */ /* 0x000e620008000a00 */
[----:B------:R-:W-:Y:S01]  /*0620*/  LOP3.LUT R7, R8, 0x38000, R7, 0xf8, !PT ;  /* 0x0003800008077812 */ /* 0x000fe200078ef807 */
[----:B------:R-:W-:Y:S01]  /*0630*/  BSSY.RECONVERGENT B0, `(.L_x_36) ;  /* 0x00000bd000007945 */ /* 0x000fe20003800200 */
[----:B------:R-:W-:Y:S01]  /*0640*/  LOP3.LUT R42, R12, 0x200, RZ, 0xc0, !PT ;  /* 0x000002000c2a7812 */ /* 0x000fe200078ec0ff */
[----:B------:R-:W2:Y:S01]  /*0650*/  LDCU.64 UR10, c[0x0][0x3d0] ;  /* 0x00007a00ff0a77ac */ /* 0x000ea20008000a00 */
[----:B------:R-:W-:Y:S01]  /*0660*/  LOP3.LUT R45, R13, 0x2000, RZ, 0xc0, !PT ;  /* 0x000020000d2d7812 */ /* 0x000fe200078ec0ff */
[----:B------:R-:W-:Y:S01]  /*0670*/  IMAD.IADD R56, R6, 0x1, R7 ;  /* 0x0000000106387824 */ /* 0x000fe200078e0207 */
[----:B------:R-:W-:Y:S01]  /*0680*/  SHF.R.U32.HI R41, RZ, 0x1, R0 ;  /* 0x00000001ff297819 */ /* 0x000fe20000011600 */
[----:B------:R-:W-:Y:S01]  /*0690*/  IMAD.SHL.U32 R7, R0, 0x8, RZ ;  /* 0x0000000800077824 */ /* 0x000fe200078e00ff */
[----:B------:R-:W-:-:S02]  /*06a0*/  LOP3.LUT R46, R44, 0x1c0, RZ, 0xc0, !PT ;  /* 0x000001c02c2e7812 */ /* 0x000fc400078ec0ff */
[----:B------:R-:W0:Y:S01]  /*06b0*/  LDS.128 R24, [R56+0x1800] ;  /* 0x0018000038187984 */ /* 0x000e220000000c00 */
[----:B------:R-:W-:Y:S02]  /*06c0*/  SHF.L.U32 R43, R0, 0x5, RZ ;  /* 0x00000005002b7819 */ /* 0x000fe400000006ff */
[--C-:B------:R-:W-:Y:S01]  /*06d0*/  LOP3.LUT R40, R40, 0x8, R41.reuse, 0xf8, !PT ;  /* 0x0000000828287812 */ /* 0x100fe200078ef829 */
[----:B------:R-:W3:Y:S01]  /*06e0*/  LDS.128 R8, [R56] ;  /* 0x0000000038087984 */ /* 0x000ee20000000c00 */
[----:B------:R-:W-:Y:S02]  /*06f0*/  LOP3.LUT R46, R46, 0x38, R41, 0xf8, !PT ;  /* 0x000000382e2e7812 */ /* 0x000fe400078ef829 */
[----:B------:R-:W-:Y:S01]  /*0700*/  LOP3.LUT R43, R42, 0x7c00, R43, 0xf8, !PT ;  /* 0x00007c002a2b7812 */ /* 0x000fe200078ef82b */
[----:B------:R-:W4:Y:S01]  /*0710*/  LDS.128 R20, [R56+0x1000] ;  /* 0x0010000038147984 */ /* 0x000f220000000c00 */
[--C-:B------:R-:W-:Y:S02]  /*0720*/  LOP3.LUT R40, R40, 0x38, R7.reuse, 0x78, !PT ;  /* 0x0000003828287812 */ /* 0x100fe400078e7807 */
[----:B------:R-:W-:Y:S01]  /*0730*/  LOP3.LUT R45, R45, 0xe00, R44, 0xf8, !PT ;  /* 0x00000e002d2d7812 */ /* 0x000fe200078ef82c */
[----:B------:R-:W5:Y:S01]  /*0740*/  LDS.128 R28, [R56+0x2000] ;  /* 0x00200000381c7984 */ /* 0x000f620000000c00 */
[----:B------:R-:W-:-:S02]  /*0750*/  LOP3.LUT R46, R46, 0x38, R7, 0x78, !PT ;  /* 0x000000382e2e7812 */ /* 0x000fc400078e7807 */
[----:B------:R-:W-:Y:S01]  /*0760*/  LOP3.LUT R55, R43, R40, RZ, 0xfc, !PT ;  /* 0x000000282b377212 */ /* 0x000fe200078efcff */
[----:B------:R-:W1:Y:S01]  /*0770*/  LDS.128 R32, [R56+0x2800] ;  /* 0x0028000038207984 */ /* 0x000e620000000c00 */
[----:B------:R-:W-:Y:S02]  /*0780*/  LOP3.LUT R57, R45, R46, RZ, 0xfc, !PT ;  /* 0x0000002e2d397212 */ /* 0x000fe400078efcff */
[----:B------:R-:W-:Y:S01]  /*0790*/  R2P PR, R0, 0x6 ;  /* 0x0000000600007804 */ /* 0x000fe20000000000 */
[----:B------:R-:W2:Y:S01]  /*07a0*/  LDS.128 R36, [R56+0x3000] ;  /* 0x0030000038247984 */ /* 0x000ea20000000c00 */
[----:B------:R-:W-:-:S03]  /*07b0*/  VIADDMNMX R59, R59, -R4, 0x80, PT ;  /* 0x000000803b3b7446 */ /* 0x000fc60003800904 */
[----:B------:R-:W2:Y:S04]  /*07c0*/  LDS.128 R12, [R56+0x3800] ;  /* 0x00380000380c7984 */ /* 0x000ea80000000c00 */
[----:B------:R-:W2:Y:S01]  /*07d0*/  LDS.128 R16, [R56+0x800] ;  /* 0x0008000038107984 */ /* 0x000ea20000000c00 */
[----:B0-----:R-:W-:Y:S01]  /*07e0*/  FMUL.FTZ R24, R24, UR4 ;  /* 0x0000000418187c20 */ /* 0x001fe20008410000 */
[----:B------:R-:W-:Y:S01]  /*07f0*/  FMUL.FTZ R25, R25, UR4 ;  /* 0x0000000419197c20 */ /* 0x000fe20008410000 */
[----:B------:R-:W-:Y:S01]  /*0800*/  FMUL.FTZ R40, R26, UR4 ;  /* 0x000000041a287c20 */ /* 0x000fe20008410000 */
[----:B------:R-:W-:Y:S01]  /*0810*/  FMUL.FTZ R41, R27, UR4 ;  /* 0x000000041b297c20 */ /* 0x000fe20008410000 */
[----:B---3--:R-:W-:Y:S01]  /*0820*/  FMUL.FTZ R74, R8, UR4 ;  /* 0x00000004084a7c20 */ /* 0x008fe20008410000 */
[----:B------:R-:W-:Y:S01]  /*0830*/  FMUL.FTZ R75, R9, UR4 ;  /* 0x00000004094b7c20 */ /* 0x000fe20008410000 */
[----:B------:R-:W-:Y:S01]  /*0840*/  FMUL.FTZ R60, R10, UR4 ;  /* 0x000000040a3c7c20 */ /* 0x000fe20008410000 */
[----:B------:R-:W-:Y:S01]  /*0850*/  FMUL.FTZ R70, R11, UR4 ;  /* 0x000000040b467c20 */ /* 0x000fe20008410000 */
[----:B----4-:R-:W-:Y:S01]  /*0860*/  FMUL.FTZ R47, R20, UR4 ;  /* 0x00000004142f7c20 */ /* 0x010fe20008410000 */
[----:B------:R-:W-:Y:S01]  /*0870*/  FMUL.FTZ R58, R21, UR4 ;  /* 0x00000004153a7c20 */ /* 0x000fe20008410000 */
[----:B------:R-:W-:Y:S01]  /*0880*/  FMUL.FTZ R50, R22, UR4 ;  /* 0x0000000416327c20 */ /* 0x000fe20008410000 */
[----:B------:R-:W-:Y:S01]  /*0890*/  FMUL.FTZ R63, R23, UR4 ;  /* 0x00000004173f7c20 */ /* 0x000fe20008410000 */
[----:B-----5:R-:W-:Y:S01]  /*08a0*/  FMUL.FTZ R46, R28, UR4 ;  /* 0x000000041c2e7c20 */ /* 0x020fe20008410000 */
[----:B------:R-:W-:Y:S01]  /*08b0*/  FMUL.FTZ R51, R29, UR4 ;  /* 0x000000041d337c20 */ /* 0x000fe20008410000 */
[----:B------:R-:W-:Y:S01]  /*08c0*/  FMUL.FTZ R48, R30, UR4 ;  /* 0x000000041e307c20 */ /* 0x000fe20008410000 */
[----:B------:R-:W-:Y:S01]  /*08d0*/  FMUL.FTZ R61, R31, UR4 ;  /* 0x000000041f3d7c20 */ /* 0x000fe20008410000 */
[----:B-1----:R-:W-:Y:S01]  /*08e0*/  FMUL.FTZ R42, R32, UR4 ;  /* 0x00000004202a7c20 */ /* 0x002fe20008410000 */
[----:B------:R-:W-:Y:S01]  /*08f0*/  FMUL.FTZ R45, R33, UR4 ;  /* 0x00000004212d7c20 */ /* 0x000fe20008410000 */
[----:B------:R-:W-:Y:S01]  /*0900*/  FMUL.FTZ R43, R34, UR4 ;  /* 0x00000004222b7c20 */ /* 0x000fe20008410000 */
[----:B------:R-:W-:Y:S01]  /*0910*/  FMUL.FTZ R44, R35, UR4 ;  /* 0x00000004232c7c20 */ /* 0x000fe20008410000 */
[----:B--2---:R-:W-:Y:S01]  /*0920*/  FMUL.FTZ R52, R36, UR4 ;  /* 0x0000000424347c20 */ /* 0x004fe20008410000 */
[----:B------:R-:W-:Y:S01]  /*0930*/  FMUL.FTZ R49, R37, UR4 ;  /* 0x0000000425317c20 */ /* 0x000fe20008410000 */
[----:B------:R-:W0:Y:S01]  /*0940*/  LDS.128 R8, [R56+0x4000] ;  /* 0x0040000038087984 */ /* 0x000e220000000c00 */
[----:B------:R-:W-:Y:S01]  /*0950*/  F2FP.BF16.F32.PACK_AB R30, R25, R24 ;  /* 0x00000018191e723e */ /* 0x000fe200000010ff */
[----:B------:R-:W-:Y:S01]  /*0960*/  FMUL.FTZ R54, R12, UR4 ;  /* 0x000000040c367c20 */ /* 0x000fe20008410000 */
[----:B------:R-:W-:Y:S01]  /*0970*/  FMUL.FTZ R67, R13, UR4 ;  /* 0x000000040d437c20 */ /* 0x000fe20008410000 */
[----:B------:R-:W-:Y:S01]  /*0980*/  FMUL.FTZ R62, R14, UR4 ;  /* 0x000000040e3e7c20 */ /* 0x000fe20008410000 */
[----:B------:R-:W-:Y:S01]  /*0990*/  FMUL.FTZ R69, R15, UR4 ;  /* 0x000000040f457c20 */ /* 0x000fe20008410000 */
[----:B------:R-:W-:Y:S01]  /*09a0*/  FMUL.FTZ R53, R38, UR4 ;  /* 0x0000000426357c20 */ /* 0x000fe20008410000 */
[----:B------:R-:W1:Y:S01]  /*09b0*/  LDS.128 R12, [R56+0x4800] ;  /* 0x00480000380c7984 */ /* 0x000e620000000c00 */
[----:B------:R-:W-:Y:S01]  /*09c0*/  FMUL.FTZ R66, R39, UR4 ;  /* 0x0000000427427c20 */ /* 0x000fe20008410000 */
[----:B------:R-:W-:Y:S01]  /*09d0*/  F2FP.BF16.F32.PACK_AB R31, R41, R40 ;  /* 0x00000028291f723e */ /* 0x000fe200000010ff */
[----:B------:R-:W-:Y:S01]  /*09e0*/  FMUL.FTZ R71, R18, UR4 ;  /* 0x0000000412477c20 */ /* 0x000fe20008410000 */
[----:B------:R-:W2:Y:S01]  /*09f0*/  LDS.128 R20, [R56+0x5000] ;  /* 0x0050000038147984 */ /* 0x000ea20000000c00 */
[----:B------:R-:W-:Y:S01]  /*0a00*/  F2FP.BF16.F32.PACK_AB R28, R58, R47 ;  /* 0x0000002f3a1c723e */ /* 0x000fe200000010ff */
[----:B------:R-:W-:Y:S01]  /*0a10*/  FMUL.FTZ R72, R19, UR4 ;  /* 0x0000000413487c20 */ /* 0x000fe20008410000 */
[----:B------:R-:W-:Y:S01]  /*0a20*/  F2FP.BF16.F32.PACK_AB R29, R63, R50 ;  /* 0x000000323f1d723e */ /* 0x000fe200000010ff */
[----:B------:R-:W3:Y:S01]  /*0a30*/  LDS.128 R24, [R56+0x5800] ;  /* 0x0058000038187984 */ /* 0x000ee20000000c00 */
[----:B------:R-:W-:Y:S01]  /*0a40*/  F2FP.BF16.F32.PACK_AB R40, R51, R46 ;  /* 0x0000002e3328723e */ /* 0x000fe200000010ff */
[----:B------:R-:W-:Y:S01]  /*0a50*/  FMUL.FTZ R68, R16, UR4 ;  /* 0x0000000410447c20 */ /* 0x000fe20008410000 */
[----:B------:R-:W-:Y:S01]  /*0a60*/  F2FP.BF16.F32.PACK_AB R41, R61, R48 ;  /* 0x000000303d29723e */ /* 0x000fe200000010ff */
[----:B------:R-:W4:Y:S01]  /*0a70*/  LDS.128 R32, [R56+0x6000] ;  /* 0x0060000038207984 */ /* 0x000f220000000c00 */
[----:B------:R-:W-:Y:S01]  /*0a80*/  F2FP.BF16.F32.PACK_AB R42, R45, R42 ;  /* 0x0000002a2d2a723e */ /* 0x000fe200000010ff */
[----:B------:R-:W-:Y:S01]  /*0a90*/  FMUL.FTZ R73, R17, UR4 ;  /* 0x0000000411497c20 */ /* 0x000fe20008410000 */
[----:B------:R-:W-:Y:S01]  /*0aa0*/  F2FP.BF16.F32.PACK_AB R43, R44, R43 ;  /* 0x0000002b2c2b723e */ /* 0x000fe200000010ff */
[----:B------:R-:W5:Y:S01]  /*0ab0*/  LDS.128 R36, [R56+0x6800] ;  /* 0x0068000038247984 */ /* 0x000f620000000c00 */
[----:B------:R-:W-:Y:S01]  /*0ac0*/  F2FP.BF16.F32.PACK_AB R52, R49, R52 ;  /* 0x000000343134723e */ /* 0x000fe200000010ff */
[----:B------:R-:W-:Y:S01]  /*0ad0*/  VIADD R58, R6, 0x10000 ;  /* 0x00010000063a7836 */ /* 0x000fe20000000000 */
[----:B------:R-:W-:Y:S01]  /*0ae0*/  F2FP.BF16.F32.PACK_AB R19, R72, R71 ;  /* 0x000000474813723e */ /* 0x000fe200000010ff */
[----:B------:R-:W5:Y:S01]  /*0af0*/  LDS.128 R44, [R56+0x7000] ;  /* 0x00700000382c7984 */ /* 0x000f620000000c00 */
[----:B------:R-:W-:Y:S01]  /*0b00*/  IMAD.MOV.U32 R71, RZ, RZ, 0x20 ;  /* 0x00000020ff477424 */ /* 0x000fe200078e00ff */
[----:B------:R-:W-:Y:S01]  /*0b10*/  F2FP.BF16.F32.PACK_AB R18, R73, R68 ;  /* 0x000000444912723e */ /* 0x000fe200000010ff */
[C---:B------:R-:W-:Y:S01]  /*0b20*/  IMAD R61, R55.reuse, 0x2, R6 ;  /* 0x00000002373d7824 */ /* 0x040fe200078e0206 */
[----:B------:R-:W5:Y:S01]  /*0b30*/  LDS.128 R48, [R56+0x7800] ;  /* 0x0078000038307984 */ /* 0x000f620000000c00 */
[----:B------:R-:W-:-:S02]  /*0b40*/  LEA R68, R55, R58, 0x1 ;  /* 0x0000003a37447211 */ /* 0x000fc400078e08ff */
[----:B------:R-:W-:Y:S02]  /*0b50*/  SEL R71, R71, 0xffffffe0, !P1 ;  /* 0xffffffe047477807 */ /* 0x000fe40004800000 */
[----:B------:R-:W-:Y:S02]  /*0b60*/  F2FP.BF16.F32.PACK_AB R16, R75, R74 ;  /* 0x0000004a4b10723e */ /* 0x000fe400000010ff */
[----:B------:R-:W-:Y:S01]  /*0b70*/  F2FP.BF16.F32.PACK_AB R17, R70, R60 ;  /* 0x0000003c4611723e */ /* 0x000fe200000010ff */
[----:B------:R-:W-:Y:S02]  /*0b80*/  IMAD.IADD R63, R71, 0x1, R68 ;  /* 0x00000001473f7824 */ /* 0x000fe400078e0244 */
[----:B0-----:R-:W-:Y:S01]  /*0b90*/  FMUL.FTZ R8, R8, UR4 ;  /* 0x0000000408087c20 */ /* 0x001fe20008410000 */
[C---:B------:R-:W-:Y:S02]  /*0ba0*/  VIADD R60, R68.reuse, 0x40 ;  /* 0x00000040443c7836 */ /* 0x040fe40000000000 */
[----:B------:R-:W-:Y:S01]  /*0bb0*/  FMUL.FTZ R9, R9, UR4 ;  /* 0x0000000409097c20 */ /* 0x000fe20008410000 */
[----:B------:R-:W-:Y:S01]  /*0bc0*/  @P2 IADD3 R60, PT, PT, R68, -0x40, RZ ;  /* 0xffffffc0443c2810 */ /* 0x000fe20007ffe0ff */
[----:B------:R-:W-:Y:S01]  /*0bd0*/  FMUL.FTZ R10, R10, UR4 ;  /* 0x000000040a0a7c20 */ /* 0x000fe20008410000 */
[----:B------:R-:W-:Y:S01]  /*0be0*/  FMUL.FTZ R11, R11, UR4 ;  /* 0x000000040b0b7c20 */ /* 0x000fe20008410000 */
[----:B------:R0:W-:Y:S01]  /*0bf0*/  STSM.16.M88.4 [R61+0x10000], R16 ;  /* 0x010000103d007844 */ /* 0x0001e20000000200 */
[----:B-1----:R-:W-:Y:S01]  /*0c00*/  FMUL.FTZ R12, R12, UR4 ;  /* 0x000000040c0c7c20 */ /* 0x002fe20008410000 */
[----:B------:R-:W-:Y:S01]  /*0c10*/  FMUL.FTZ R13, R13, UR4 ;  /* 0x000000040d0d7c20 */ /* 0x000fe20008410000 */
[----:B------:R-:W-:Y:S01]  /*0c20*/  FMUL.FTZ R14, R14, UR4 ;  /* 0x000000040e0e7c20 */ /* 0x000fe20008410000 */
[----:B------:R-:W-:Y:S01]  /*0c30*/  FMUL.FTZ R15, R15, UR4 ;  /* 0x000000040f0f7c20 */ /* 0x000fe20008410000 */
[----:B------:R1:W-:Y:S01]  /*0c40*/  STSM.16.M88.4 [R63], R28 ;  /* 0x0000001c3f007844 */ /* 0x0003e20000000200 */
[----:B--2---:R-:W-:Y:S01]  /*0c50*/  FMUL.FTZ R20, R20, UR4 ;  /* 0x0000000414147c20 */ /* 0x004fe20008410000 */
        /* <DEDUP_REMOVED lines=8> */
[----:B------:R-:W-:Y:S01]  /*0ce0*/  F2FP.BF16.F32.PACK_AB R55, R69, R62 ;  /* 0x0000003e4537723e */ /* 0x000fe200000010ff */
[----:B0-----:R-:W-:Y:S01]  /*0cf0*/  FMUL.FTZ R17, R34, UR4 ;  /* 0x0000000422117c20 */ /* 0x001fe20008410000 */
[----:B------:R-:W-:Y:S01]  /*0d00*/  FMUL.FTZ R18, R35, UR4 ;  /* 0x0000000423127c20 */ /* 0x000fe20008410000 */
[----:B------:R-:W-:Y:S01]  /*0d10*/  FMUL.FTZ R16, R32, UR4 ;  /* 0x0000000420107c20 */ /* 0x000fe20008410000 */
[----:B-----5:R-:W-:Y:S01]  /*0d20*/  FMUL.FTZ R36, R36, UR4 ;  /* 0x0000000424247c20 */ /* 0x020fe20008410000 */
[----:B------:R-:W-:Y:S01]  /*0d30*/  FMUL.FTZ R37, R37, UR4 ;  /* 0x0000000425257c20 */ /* 0x000fe20008410000 */
[----:B------:R-:W-:Y:S01]  /*0d40*/  FMUL.FTZ R19, R38, UR4 ;  /* 0x0000000426137c20 */ /* 0x000fe20008410000 */
[----:B-1----:R-:W-:Y:S01]  /*0d50*/  FMUL.FTZ R28, R39, UR4 ;  /* 0x00000004271c7c20 */ /* 0x002fe20008410000 */
[----:B------:R-:W-:Y:S01]  /*0d60*/  FMUL.FTZ R44, R44, UR4 ;  /* 0x000000042c2c7c20 */ /* 0x000fe20008410000 */
[----:B------:R-:W-:Y:S01]  /*0d70*/  FMUL.FTZ R45, R45, UR4 ;  /* 0x000000042d2d7c20 */ /* 0x000fe20008410000 */
[----:B------:R-:W-:Y:S01]  /*0d80*/  FMUL.FTZ R46, R46, UR4 ;  /* 0x000000042e2e7c20 */ /* 0x000fe20008410000 */
[----:B------:R-:W-:Y:S01]  /*0d90*/  FMUL.FTZ R47, R47, UR4 ;  /* 0x000000042f2f7c20 */ /* 0x000fe20008410000 */
[----:B------:R-:W-:Y:S01]  /*0da0*/  FMUL.FTZ R48, R48, UR4 ;  /* 0x0000000430307c20 */ /* 0x000fe20008410000 */
[----:B------:R-:W-:Y:S01]  /*0db0*/  FMUL.FTZ R49, R49, UR4 ;  /* 0x0000000431317c20 */ /* 0x000fe20008410000 */
[----:B------:R-:W-:Y:S01]  /*0dc0*/  FMUL.FTZ R50, R50, UR4 ;  /* 0x0000000432327c20 */ /* 0x000fe20008410000 */
[----:B------:R-:W-:Y:S01]  /*0dd0*/  FMUL.FTZ R51, R51, UR4 ;  /* 0x0000000433337c20 */ /* 0x000fe20008410000 */
[----:B------:R-:W-:Y:S01]  /*0de0*/  F2FP.BF16.F32.PACK_AB R8, R9, R8 ;  /* 0x000000080908723e */ /* 0x000fe200000010ff */
[----:B------:R-:W-:Y:S01]  /*0df0*/  IMAD.IADD R62, R71, 0x1, R60 ;  /* 0x00000001473e7824 */ /* 0x000fe200078e023c */
[----:B------:R-:W-:Y:S01]  /*0e00*/  F2FP.BF16.F32.PACK_AB R53, R66, R53 ;  /* 0x000000354235723e */ /* 0x000fe200000010ff */
[----:B------:R-:W-:Y:S01]  /*0e10*/  STSM.16.M88.4 [R60], R40 ;  /* 0x000000283c007844 */ /* 0x000fe20000000200 */
[----:B------:R-:W-:Y:S01]  /*0e20*/  F2FP.BF16.F32.PACK_AB R54, R67, R54 ;  /* 0x000000364336723e */ /* 0x000fe200000010ff */
[----:B------:R-:W0:Y:S01]  /*0e30*/  LDCU UR4, c[0x0][0x3b4] ;  /* 0x00007680ff0477ac */ /* 0x000e220008000800 */
[----:B------:R-:W-:Y:S01]  /*0e40*/  F2FP.BF16.F32.PACK_AB R9, R11, R10 ;  /* 0x0000000a0b09723e */ /* 0x000fe200000010ff */
[----:B------:R-:W-:Y:S01]  /*0e50*/  IMAD.MOV.U32 R29, RZ, RZ, RZ ;  /* 0x000000ffff1d7224 */ /* 0x000fe200078e00ff */
[----:B------:R-:W-:Y:S01]  /*0e60*/  F2FP.BF16.F32.PACK_AB R10, R13, R12 ;  /* 0x0000000c0d0a723e */ /* 0x000fe200000010ff */
[----:B------:R-:W-:Y:S01]  /*0e70*/  STSM.16.M88.4 [R62], R52 ;  /* 0x000000343e007844 */ /* 0x000fe20000000200 */
[----:B------:R-:W-:-:S02]  /*0e80*/  F2FP.BF16.F32.PACK_AB R11, R15, R14 ;  /* 0x0000000e0f0b723e */ /* 0x000fc400000010ff */
[----:B------:R-:W-:Y:S02]  /*0e90*/  F2FP.BF16.F32.PACK_AB R12, R21, R20 ;  /* 0x00000014150c723e */ /* 0x000fe400000010ff */
[----:B------:R-:W-:Y:S01]  /*0ea0*/  F2FP.BF16.F32.PACK_AB R13, R23, R22 ;  /* 0x00000016170d723e */ /* 0x000fe200000010ff */
[----:B------:R-:W-:Y:S01]  /*0eb0*/  STSM.16.M88.4 [R61+0x14000], R8 ;  /* 0x014000083d007844 */ /* 0x000fe20000000200 */
[----:B------:R-:W-:Y:S02]  /*0ec0*/  F2FP.BF16.F32.PACK_AB R14, R25, R24 ;  /* 0x00000018190e723e */ /* 0x000fe400000010ff */
[----:B------:R-:W-:Y:S02]  /*0ed0*/  F2FP.BF16.F32.PACK_AB R15, R27, R26 ;  /* 0x0000001a1b0f723e */ /* 0x000fe400000010ff */
[----:B------:R-:W-:Y:S02]  /*0ee0*/  F2FP.BF16.F32.PACK_AB R17, R18, R17 ;  /* 0x000000111211723e */ /* 0x000fe400000010ff */
[----:B------:R-:W-:Y:S01]  /*0ef0*/  F2FP.BF16.F32.PACK_AB R16, R33, R16 ;  /* 0x000000102110723e */ /* 0x000fe200000010ff */
[----:B------:R1:W-:Y:S01]  /*0f00*/  STSM.16.M88.4 [R63+0x4000], R12 ;  /* 0x0040000c3f007844 */ /* 0x0003e20000000200 */
[----:B------:R-:W-:-:S02]  /*0f10*/  F2FP.BF16.F32.PACK_AB R18, R37, R36 ;  /* 0x000000242512723e */ /* 0x000fc400000010ff */
[----:B------:R-:W-:Y:S02]  /*0f20*/  F2FP.BF16.F32.PACK_AB R19, R28, R19 ;  /* 0x000000131c13723e */ /* 0x000fe400000010ff */
[----:B------:R-:W-:Y:S02]  /*0f30*/  F2FP.BF16.F32.PACK_AB R20, R45, R44 ;  /* 0x0000002c2d14723e */ /* 0x000fe400000010ff */
[----:B------:R-:W-:Y:S01]  /*0f40*/  F2FP.BF16.F32.PACK_AB R21, R47, R46 ;  /* 0x0000002e2f15723e */ /* 0x000fe200000010ff */
[----:B------:R2:W-:Y:S01]  /*0f50*/  STSM.16.M88.4 [R60+0x4000], R16 ;  /* 0x004000103c007844 */ /* 0x0005e20000000200 */
[----:B------:R-:W-:Y:S02]  /*0f60*/  F2FP.BF16.F32.PACK_AB R22, R49, R48 ;  /* 0x000000303116723e */ /* 0x000fe400000010ff */
[----:B------:R-:W-:Y:S02]  /*0f70*/  F2FP.BF16.F32.PACK_AB R23, R51, R50 ;  /* 0x000000323317723e */ /* 0x000fe400000010ff */
[----:B------:R-:W-:-:S02]  /*0f80*/  LEA R6, R57, R6, 0x1 ;  /* 0x0000000639067211 */ /* 0x000fc400078e08ff */
[----:B------:R-:W-:Y:S01]  /*0f90*/  SHF.R.U32.HI R31, RZ, 0x4, R0 ;  /* 0x00000004ff1f7819 */ /* 0x000fe20000011600 */
[----:B------:R2:W-:Y:S01]  /*0fa0*/  STSM.16.M88.4 [R62+0x4000], R20 ;  /* 0x004000143e007844 */ /* 0x0005e20000000200 */
[----:B------:R-:W-:Y:S01]  /*0fb0*/  LOP3.LUT R28, R7, 0x78, RZ, 0xc0, !PT ;  /* 0x00000078071c7812 */ /* 0x000fe200078ec0ff */
[----:B-1----:R-:W-:Y:S01]  /*0fc0*/  IMAD R12, R57, 0x2, R58 ;  /* 0x00000002390c7824 */ /* 0x002fe200078e023a */
[----:B------:R-:W-:Y:S01]  /*0fd0*/  BAR.SYNC.DEFER_BLOCKING 0x0 ;  /* 0x0000000000007b1d */ /* 0x000fe20000010000 */
[C---:B------:R-:W-:Y:S01]  /*0fe0*/  IADD3 R8, P1, PT, R31.reuse, R64, RZ ;  /* 0x000000401f087210 */ /* 0x040fe20007f3e0ff */
[C---:B------:R-:W-:Y:S01]  /*0ff0*/  VIADD R4, R31.reuse, 0x20 ;  /* 0x000000201f047836 */ /* 0x040fe20000000000 */
[----:B0-----:R-:W-:Y:S01]  /*1000*/  ISETP.GE.AND P0, PT, R28, UR4, PT ;  /* 0x000000041c007c0c */ /* 0x001fe2000bf06270 */
[----:B------:R-:W-:Y:S01]  /*1010*/  IMAD.WIDE.U32 R10, R2, UR6, R28 ;  /* 0x00000006020a7c25 */ /* 0x000fe2000f8e001c */
[----:B------:R-:W-:Y:S02]  /*1020*/  IADD3.X R9, PT, PT, RZ, R65, RZ, P1, !PT ;  /* 0x00000041ff097210 */ /* 0x000fe40000ffe4ff */
[CC--:B------:R-:W-:Y:S01]  /*1030*/  ISETP.GE.OR P1, PT, R31.reuse, R59.reuse, P0 ;  /* 0x0000003b1f00720c */ /* 0x0c0fe20000726670 */
[C---:B------:R-:W-:Y:S01]  /*1040*/  VIADD R0, R31.reuse, 0x10 ;  /* 0x000000101f007836 */ /* 0x040fe20000000000 */
[----:B------:R-:W-:Y:S01]  /*1050*/  ISETP.GE.OR P5, PT, R4, R59, P0 ;  /* 0x0000003b0400720c */ /* 0x000fe200007a6670 */
[----:B------:R-:W-:Y:S01]  /*1060*/  IMAD R11, R2, UR7, R11 ;  /* 0x00000007020b7c24 */ /* 0x000fe2000f8e020b */
[----:B------:R-:W-:-:S02]  /*1070*/  IADD3 R4, PT, PT, R31, 0x40, RZ ;  /* 0x000000401f047810 */ /* 0x000fc40007ffe0ff */
[-C--:B------:R-:W-:Y:S01]  /*1080*/  ISETP.GE.OR P6, PT, R0, R59.reuse, P0 ;  /* 0x0000003b0000720c */ /* 0x080fe200007c6670 */
[----:B------:R-:W-:Y:S01]  /*1090*/  VIADD R0, R31, 0x30 ;  /* 0x000000301f007836 */ /* 0x000fe20000000000 */
[-C--:B------:R-:W-:Y:S01]  /*10a0*/  ISETP.GE.OR P3, PT, R4, R59.reuse, P0 ;  /* 0x0000003b0400720c */ /* 0x080fe20000766670 */
[----:B------:R-:W-:Y:S01]  /*10b0*/  IMAD.WIDE.U32 R4, R5, 0x80, R8 ;  /* 0x0000008005047825 */ /* 0x000fe200078e0008 */
[----:B------:R-:W-:Y:S02]  /*10c0*/  IADD3 R7, PT, PT, R31, 0x50, RZ ;  /* 0x000000501f077810 */ /* 0x000fe40007ffe0ff */
[-C--:B------:R-:W-:Y:S01]  /*10d0*/  ISETP.GE.OR P4, PT, R0, R59.reuse, P0 ;  /* 0x0000003b0000720c */ /* 0x080fe20000786670 */
[----:B------:R-:W-:Y:S01]  /*10e0*/  IMAD.WIDE.U32 R8, R3, UR10, R10 ;  /* 0x0000000a03087c25 */ /* 0x000fe2000f8e000a */
[----:B------:R-:W-:Y:S02]  /*10f0*/  IADD3 R0, PT, PT, R31, 0x60, RZ ;  /* 0x000000601f007810 */ /* 0x000fe40007ffe0ff */
[----:B------:R-:W-:Y:S01]  /*1100*/  ISETP.GE.OR P2, PT, R7, R59, P0 ;  /* 0x0000003b0700720c */ /* 0x000fe20000746670 */
[----:B------:R2:W0:Y:S01]  /*1110*/  LDS.128 R24, [R6+0x13800] ;  /* 0x0138000006187984 */ /* 0x0004220000000c00 */
[----:B------:R-:W-:-:S02]  /*1120*/  IMAD R3, R3, UR11, R9 ;  /* 0x0000000b03037c24 */ /* 0x000fc4000f8e0209 */
[----:B------:R-:W-:Y:S01]  /*1130*/  VIADD R31, R31, 0x70 ;  /* 0x000000701f1f7836 */ /* 0x000fe20000000000 */
[----:B------:R-:W-:Y:S08]  /*1140*/  @P1 BRA `(.L_x_37) ;  /* 0x00000000002c1947 */ /* 0x000ff00003800000 */
[----:B------:R-:W1:Y:S01]  /*1150*/  LDS.128 R12, [R12] ;  /* 0x000000000c0c7984 */ /* 0x000e620000000c00 */
[----:B------:R-:W3:Y:S01]  /*1160*/  LDCU.64 UR4, c[0x0][0x3c0] ;  /* 0x00007800ff0477ac */ /* 0x000ee20008000a00 */
[----:B------:R-:W-:Y:S01]  /*1170*/  MOV R2, R8 ;  /* 0x0000000800027202 */ /* 0x000fe20000000f00 */
[----:B------:R-:W2:Y:S01]  /*1180*/  LDCU.64 UR6, c[0x0][0x3a8] ;  /* 0x00007500ff0677ac */ /* 0x000ea20008000a00 */
[----:B---3--:R-:W-:-:S03]  /*1190*/  IMAD R7, R5, UR4, RZ ;  /* 0x0000000405077c24 */ /* 0x008fc6000f8e02ff */
[----:B------:R-:W-:-:S04]  /*11a0*/  IMAD.WIDE.U32 R10, R4, UR4, R2 ;  /* 0x00000004040a7c25 */ /* 0x000fc8000f8e0002 */
[----:B------:R-:W-:Y:S01]  /*11b0*/  IMAD R7, R4, UR5, R7 ;  /* 0x0000000504077c24 */ /* 0x000fe2000f8e0207 */
[----:B--2---:R-:W-:-:S03]  /*11c0*/  LEA R16, P1, R10, UR6, 0x1 ;  /* 0x000000060a107c11 */ /* 0x004fc6000f8208ff */
[----:B------:R-:W-:-:S05]  /*11d0*/  IMAD.IADD R7, R11, 0x1, R7 ;  /* 0x000000010b077824 */ /* 0x000fca00078e0207 */
[----:B------:R-:W-:-:S05]  /*11e0*/  LEA.HI.X R17, R10, UR7, R7, 0x1, P1 ;  /* 0x000000070a117c11 */ /* 0x000fca00088f0c07 */
[----:B-1----:R1:W-:Y:S02]  /*11f0*/  STG.E.128 desc[UR8][R16.64], R12 ;  /* 0x0000000c10007986 */ /* 0x0023e4000c101d08 */
.L_x_37:
[----:B------:R-:W-:Y:S05]  /*1200*/  BSYNC.RECONVERGENT B0 ;  /* 0x0000000000007941 */ /* 0x000fea0003800200 */
.L_x_36:
[----:B-1----:R1:W3:Y:S01]  /*1210*/  LDS.128 R12, [R6+0x10800] ;  /* 0x01080000060c7984 */ /* 0x0022e20000000c00 */
[----:B------:R-:W-:Y:S01]  /*1220*/  BSSY.RECONVERGENT B0, `(.L_x_38) ;  /* 0x0000011000007945 */ /* 0x000fe20003800200 */
[-C--:B------:R-:W-:Y:S02]  /*1230*/  ISETP.GE.OR P1, PT, R0, R59.reuse, P0 ;  /* 0x0000003b0000720c */ /* 0x080fe40000726670 */
[----:B------:R-:W-:Y:S01]  /*1240*/  ISETP.GE.OR P0, PT, R31, R59, P0 ;  /* 0x0000003b1f00720c */ /* 0x000fe20000706670 */
[----:B------:R-:W-:-:S12]  /*1250*/  @P6 BRA `(.L_x_39) ;  /* 0x0000000000346947 */ /* 0x000fd80003800000 */
[----:B------:R-:W4:Y:S01]  /*1260*/  LDCU.64 UR4, c[0x0][0x3c0] ;  /* 0x00007800ff0477ac */ /* 0x000f220008000a00 */
[----:B------:R-:W-:Y:S01]  /*1270*/  IADD3 R7, P6, PT, R4, 0x10, RZ ;  /* 0x0000001004077810 */ /* 0x000fe20007fde0ff */
[----:B------:R-:W-:Y:S01]  /*1280*/  IMAD.MOV.U32 R10, RZ, RZ, R8 ;  /* 0x000000ffff0a7224 */ /* 0x000fe200078e0008 */
[----:B------:R-:W-:Y:S01]  /*1290*/  MOV R11, R3 ;  /* 0x00000003000b7202 */ /* 0x000fe20000000f00 */
[----:B------:R-:W2:Y:S01]  /*12a0*/  LDCU.64 UR6, c[0x0][0x3a8] ;  /* 0x00007500ff0677ac */ /* 0x000ea20008000a00 */
[----:B------:R-:W-:-:S05]  /*12b0*/  IADD3.X R0, PT, PT, RZ, R5, RZ, P6, !PT ;  /* 0x00000005ff007210 */ /* 0x000fca00037fe4ff */
[----:B----4-:R-:W-:Y:S02]  /*12c0*/  IMAD R0, R0, UR4, RZ ;  /* 0x0000000400007c24 */ /* 0x010fe4000f8e02ff */
[----:B------:R-:W-:-:S04]  /*12d0*/  IMAD.WIDE.U32 R10, R7, UR4, R10 ;  /* 0x00000004070a7c25 */ /* 0x000fc8000f8e000a */
[----:B------:R-:W-:Y:S01]  /*12e0*/  IMAD R7, R7, UR5, R0 ;  /* 0x0000000507077c24 */ /* 0x000fe2000f8e0200 */
[----:B--2---:R-:W-:-:S03]  /*12f0*/  LEA R16, P6, R10, UR6, 0x1 ;  /* 0x000000060a107c11 */ /* 0x004fc6000f8c08ff */
[----:B------:R-:W-:-:S05]  /*1300*/  IMAD.IADD R7, R11, 0x1, R7 ;  /* 0x000000010b077824 */ /* 0x000fca00078e0207 */
[----:B------:R-:W-:-:S05]  /*1310*/  LEA.HI.X R17, R10, UR7, R7, 0x1, P6 ;  /* 0x000000070a117c11 */ /* 0x000fca000b0f0c07 */
[----:B---3--:R4:W-:Y:S02]  /*1320*/  STG.E.128 desc[UR8][R16.64], R12 ;  /* 0x0000000c10007986 */ /* 0x0089e4000c101d08 */
.L_x_39:
[----:B------:R-:W-:Y:S05]  /*1330*/  BSYNC.RECONVERGENT B0 ;  /* 0x0000000000007941 */ /* 0x000fea0003800200 */
.L_x_38:
[----:B---34-:R3:W4:Y:S01]  /*1340*/  LDS.128 R12, [R6+0x11000] ;  /* 0x01100000060c7984 */ /* 0x0187220000000c00 */
[----:B------:R-:W-:Y:S04]  /*1350*/  BSSY.RECONVERGENT B0, `(.L_x_40) ;  /* 0x000000f000007945 */ /* 0x000fe80003800200 */
[----:B------:R-:W-:Y:S05]  /*1360*/  @P5 BRA `(.L_x_41) ;  /* 0x0000000000345947 */ /* 0x000fea0003800000 */
[----:B------:R-:W5:Y:S01]  /*1370*/  LDCU.64 UR4, c[0x0][0x3c0] ;  /* 0x00007800ff0477ac */ /* 0x000f620008000a00 */
[----:B------:R-:W-:Y:S01]  /*1380*/  IADD3 R7, P5, PT, R4, 0x20, RZ ;  /* 0x0000002004077810 */ /* 0x000fe20007fbe0ff */
[----:B------:R-:W-:Y:S01]  /*1390*/  IMAD.MOV.U32 R10, RZ, RZ, R8 ;  /* 0x000000ffff0a7224 */ /* 0x000fe200078e0008 */
[----:B------:R-:W-:Y:S01]  /*13a0*/  MOV R11, R3 ;  /* 0x00000003000b7202 */ /* 0x000fe20000000f00 */
[----:B------:R-:W2:Y:S01]  /*13b0*/  LDCU.64 UR6, c[0x0][0x3a8] ;  /* 0x00007500ff0677ac */ /* 0x000ea20008000a00 */
[----:B------:R-:W-:-:S05]  /*13c0*/  IADD3.X R0, PT, PT, RZ, R5, RZ, P5, !PT ;  /* 0x00000005ff007210 */ /* 0x000fca0002ffe4ff */
[----:B-----5:R-:W-:Y:S02]  /*13d0*/  IMAD R0, R0, UR4, RZ ;  /* 0x0000000400007c24 */ /* 0x020fe4000f8e02ff */
[----:B------:R-:W-:-:S04]  /*13e0*/  IMAD.WIDE.U32 R10, R7, UR4, R10 ;  /* 0x00000004070a7c25 */ /* 0x000fc8000f8e000a */
[----:B------:R-:W-:Y:S01]  /*13f0*/  IMAD R7, R7, UR5, R0 ;  /* 0x0000000507077c24 */ /* 0x000fe2000f8e0200 */
[----:B--2---:R-:W-:-:S03]  /*1400*/  LEA R16, P5, R10, UR6, 0x1 ;  /* 0x000000060a107c11 */ /* 0x004fc6000f8a08ff */
[----:B------:R-:W-:-:S05]  /*1410*/  IMAD.IADD R7, R11, 0x1, R7 ;  /* 0x000000010b077824 */ /* 0x000fca00078e0207 */
[----:B------:R-:W-:-:S05]  /*1420*/  LEA.HI.X R17, R10, UR7, R7, 0x1, P5 ;  /* 0x000000070a117c11 */ /* 0x000fca000a8f0c07 */
[----:B----4-:R2:W-:Y:S02]  /*1430*/  STG.E.128 desc[UR8][R16.64], R12 ;  /* 0x0000000c10007986 */ /* 0x0105e4000c101d08 */
.L_x_41:
[----:B------:R-:W-:Y:S05]  /*1440*/  BSYNC.RECONVERGENT B0 ;  /* 0x0000000000007941 */ /* 0x000fea0003800200 */
.L_x_40:
[----:B--2-4-:R2:W4:Y:S01]  /*1450*/  LDS.128 R12, [R6+0x11800] ;  /* 0x01180000060c7984 */ /* 0x0145220000000c00 */
[----:B------:R-:W-:Y:S04]  /*1460*/  BSSY.RECONVERGENT B0, `(.L_x_42) ;  /* 0x000000f000007945 */ /* 0x000fe80003800200 */
[----:B------:R-:W-:Y:S05]  /*1470*/  @P4 BRA `(.L_x_43) ;  /* 0x0000000000344947 */ /* 0x000fea0003800000 */
[----:B------:R-:W5:Y:S01]  /*1480*/  LDCU.64 UR4, c[0x0][0x3c0] ;  /* 0x00007800ff0477ac */ /* 0x000f620008000a00 */
[----:B------:R-:W-:Y:S01]  /*1490*/  IADD3 R7, P4, PT, R4, 0x30, RZ ;  /* 0x0000003004077810 */ /* 0x000fe20007f9e0ff */
[----:B------:R-:W-:Y:S01]  /*14a0*/  IMAD.MOV.U32 R10, RZ, RZ, R8 ;  /* 0x000000ffff0a7224 */ /* 0x000fe200078e0008 */
[----:B------:R-:W-:Y:S01]  /*14b0*/  MOV R11, R3 ;  /* 0x00000003000b7202 */ /* 0x000fe20000000f00 */
[----:B------:R-:W0:Y:S01]  /*14c0*/  LDCU.64 UR6, c[0x0][0x3a8] ;  /* 0x00007500ff0677ac */ /* 0x000e220008000a00 */
[----:B------:R-:W-:-:S05]  /*14d0*/  IADD3.X R0, PT, PT, RZ, R5, RZ, P4, !PT ;  /* 0x00000005ff007210 */ /* 0x000fca00027fe4ff */
[----:B-----5:R-:W-:Y:S02]  /*14e0*/  IMAD R0, R0, UR4, RZ ;  /* 0x0000000400007c24 */ /* 0x020fe4000f8e02ff */
[----:B------:R-:W-:-:S04]  /*14f0*/  IMAD.WIDE.U32 R10, R7, UR4, R10 ;  /* 0x00000004070a7c25 */ /* 0x000fc8000f8e000a */
[----:B------:R-:W-:Y:S01]  /*1500*/  IMAD R7, R7, UR5, R0 ;  /* 0x0000000507077c24 */ /* 0x000fe2000f8e0200 */
[----:B0-----:R-:W-:-:S03]  /*1510*/  LEA R16, P4, R10, UR6, 0x1 ;  /* 0x000000060a107c11 */ /* 0x001fc6000f8808ff */
[----:B------:R-:W-:-:S05]  /*1520*/  IMAD.IADD R7, R11, 0x1, R7 ;  /* 0x000000010b077824 */ /* 0x000fca00078e0207 */
[----:B------:R-:W-:-:S05]  /*1530*/  LEA.HI.X R17, R10, UR7, R7, 0x1, P4 ;  /* 0x000000070a117c11 */ /* 0x000fca000a0f0c07 */
[----:B----4-:R0:W-:Y:S02]  /*1540*/  STG.E.128 desc[UR8][R16.64], R12 ;  /* 0x0000000c10007986 */ /* 0x0101e4000c101d08 */
.L_x_43:
[----:B------:R-:W-:Y:S05]  /*1550*/  BSYNC.RECONVERGENT B0 ;  /* 0x0000000000007941 */ /* 0x000fea0003800200 */
.L_x_42:
[----:B0---4-:R0:W4:Y:S01]  /*1560*/  LDS.128 R12, [R6+0x12000] ;  /* 0x01200000060c7984 */ /* 0x0111220000000c00 */
[----:B------:R-:W-:Y:S04]  /*1570*/  BSSY.RECONVERGENT B0, `(.L_x_44) ;  /* 0x000000f000007945 */ /* 0x000fe80003800200 */
[----:B------:R-:W-:Y:S05]  /*1580*/  @P3 BRA `(.L_x_45) ;  /* 0x0000000000343947 */ /* 0x000fea0003800000 */
[----:B------:R-:W5:Y:S01]  /*1590*/  LDCU.64 UR4, c[0x0][0x3c0] ;  /* 0x00007800ff0477ac */ /* 0x000f620008000a00 */
[----:B------:R-:W-:Y:S01]  /*15a0*/  IADD3 R7, P3, PT, R4, 0x40, RZ ;  /* 0x0000004004077810 */ /* 0x000fe20007f7e0ff */
[----:B------:R-:W-:Y:S01]  /*15b0*/  IMAD.MOV.U32 R10, RZ, RZ, R8 ;  /* 0x000000ffff0a7224 */ /* 0x000fe200078e0008 */
[----:B------:R-:W-:Y:S01]  /*15c0*/  MOV R11, R3 ;  /* 0x00000003000b7202 */ /* 0x000fe20000000f00 */
[----:B------:R-:W1:Y:S01]  /*15d0*/  LDCU.64 UR6, c[0x0][0x3a8] ;  /* 0x00007500ff0677ac */ /* 0x000e620008000a00 */
[----:B------:R-:W-:-:S05]  /*15e0*/  IADD3.X R0, PT, PT, RZ, R5, RZ, P3, !PT ;  /* 0x00000005ff007210 */ /* 0x000fca0001ffe4ff */
[----:B-----5:R-:W-:Y:S02]  /*15f0*/  IMAD R0, R0, UR4, RZ ;  /* 0x0000000400007c24 */ /* 0x020fe4000f8e02ff */
[----:B------:R-:W-:-:S04]  /*1600*/  IMAD.WIDE.U32 R10, R7, UR4, R10 ;  /* 0x00000004070a7c25 */ /* 0x000fc8000f8e000a */
[----:B------:R-:W-:Y:S01]  /*1610*/  IMAD R7, R7, UR5, R0 ;  /* 0x0000000507077c24 */ /* 0x000fe2000f8e0200 */
[----:B-1----:R-:W-:-:S03]  /*1620*/  LEA R16, P3, R10, UR6, 0x1 ;  /* 0x000000060a107c11 */ /* 0x002fc6000f8608ff */
[----:B------:R-:W-:-:S05]  /*1630*/  IMAD.IADD R7, R11, 0x1, R7 ;  /* 0x000000010b077824 */ /* 0x000fca00078e0207 */
[----:B------:R-:W-:-:S05]  /*1640*/  LEA.HI.X R17, R10, UR7, R7, 0x1, P3 ;  /* 0x000000070a117c11 */ /* 0x000fca00098f0c07 */
[----:B----4-:R1:W-:Y:S02]  /*1650*/  STG.E.128 desc[UR8][R16.64], R12 ;  /* 0x0000000c10007986 */ /* 0x0103e4000c101d08 */
.L_x_45:
[----:B------:R-:W-:Y:S05]  /*1660*/  BSYNC.RECONVERGENT B0 ;  /* 0x0000000000007941 */ /* 0x000fea0003800200 */
.L_x_44:
[----:B-1--4-:R1:W4:Y:S01]  /*1670*/  LDS.128 R12, [R6+0x12800] ;  /* 0x01280000060c7984 */ /* 0x0123220000000c00 */
        /* <DEDUP_REMOVED lines=15> */
.L_x_47:
[----:B------:R-:W-:Y:S05]  /*1770*/  BSYNC.RECONVERGENT B0 ;  /* 0x0000000000007941 */ /* 0x000fea0003800200 */
.L_x_46:
[----:B0---4-:R0:W4:Y:S01]  /*1780*/  LDS.128 R12, [R6+0x13000] ;  /* 0x01300000060c7984 */ /* 0x0111220000000c00 */
[----:B------:R-:W-:Y:S04]  /*1790*/  BSSY.RECONVERGENT B0, `(.L_x_48) ;  /* 0x000000f000007945 */ /* 0x000fe80003800200 */
[----:B------:R-:W-:Y:S05]  /*17a0*/  @P1 BRA `(.L_x_49) ;  /* 0x0000000000341947 */ /* 0x000fea0003800000 */
[----:B------:R-:W5:Y:S01]  /*17b0*/  LDCU.64 UR4, c[0x0][0x3c0] ;  /* 0x00007800ff0477ac */ /* 0x000f620008000a00 */
[----:B------:R-:W-:Y:S01]  /*17c0*/  IADD3 R11, P1, PT, R4, 0x60, RZ ;  /* 0x00000060040b7810 */ /* 0x000fe20007f3e0ff */
[----:B0123--:R-:W-:Y:S01]  /*17d0*/  IMAD.MOV.U32 R6, RZ, RZ, R8 ;  /* 0x000000ffff067224 */ /* 0x00ffe200078e0008 */
        /* <DEDUP_REMOVED lines=10> */
.L_x_49:
[----:B------:R-:W-:Y:S05]  /*1880*/  BSYNC.RECONVERGENT B0 ;  /* 0x0000000000007941 */ /* 0x000fea0003800200 */
.L_x_48:
[----:B------:R-:W-:Y:S05]  /*1890*/  @P0 EXIT ;  /* 0x000000000000094d */ /* 0x000fea0003800000 */
[----:B------:R-:W5:Y:S01]  /*18a0*/  LDCU.64 UR4, c[0x0][0x3c0] ;  /* 0x00007800ff0477ac */ /* 0x000f620008000a00 */
[----:B------:R-:W-:Y:S01]  /*18b0*/  IADD3 R7, P0, PT, R4, 0x70, RZ ;  /* 0x0000007004077810 */ /* 0x000fe20007f1e0ff */
[----:B------:R-:W-:Y:S01]  /*18c0*/  IMAD.MOV.U32 R2, RZ, RZ, R8 ;  /* 0x000000ffff027224 */ /* 0x000fe200078e0008 */
[----:B------:R-:W0:Y:S02]  /*18d0*/  LDCU.64 UR6, c[0x0][0x3a8] ;  /* 0x00007500ff0677ac */ /* 0x000e240008000a00 */
[----:B------:R-:W-:-:S05]  /*18e0*/  IADD3.X R4, PT, PT, RZ, R5, RZ, P0, !PT ;  /* 0x00000005ff047210 */ /* 0x000fca00007fe4ff */
[----:B-----5:R-:W-:Y:S02]  /*18f0*/  IMAD R4, R4, UR4, RZ ;  /* 0x0000000404047c24 */ /* 0x020fe4000f8e02ff */
[----:B------:R-:W-:-:S04]  /*1900*/  IMAD.WIDE.U32 R2, R7, UR4, R2 ;  /* 0x0000000407027c25 */ /* 0x000fc8000f8e0002 */
[----:B------:R-:W-:Y:S01]  /*1910*/  IMAD R7, R7, UR5, R4 ;  /* 0x0000000507077c24 */ /* 0x000fe2000f8e0204 */
[----:B0-----:R-:W-:-:S04]  /*1920*/  LEA R4, P0, R2, UR6, 0x1 ;  /* 0x0000000602047c11 */ /* 0x001fc8000f8008ff */
[----:B------:R-:W-:-:S04]  /*1930*/  IADD3 R3, PT, PT, R3, R7, RZ ;  /* 0x0000000703037210 */ /* 0x000fc80007ffe0ff */
[----:B------:R-:W-:-:S05]  /*1940*/  LEA.HI.X R5, R2, UR7, R3, 0x1, P0 ;  /* 0x0000000702057c11 */ /* 0x000fca00080f0c03 */
[----:B------:R-:W-:Y:S01]  /*1950*/  STG.E.128 desc[UR8][R4.64], R24 ;  /* 0x0000001804007986 */ /* 0x000fe2000c101d08 */
[----:B------:R-:W-:Y:S05]  /*1960*/  EXIT ;  /* 0x000000000000794d */ /* 0x000fea0003800000 */
.L_x_50:
        /* <DEDUP_REMOVED lines=9> */
.L_x_100:


//--------------------- .text._ZN7cutlass13device_kernelIN5flash32FlashAttnBwdPostprocessConvertdQIN4cute5tupleIJNS3_1CILi64EEENS5_ILi128EEEEEENS_10bfloat16_tEfNS_4arch4Sm90ELi256ENS3_8TiledMMAINS3_8MMA_AtomIJNS3_4SM904GMMA27MMA_64x64x16_F32BF16BF16_SSILNSF_5MajorE0ELSH_1ELNSF_7ScaleInE1ELSI_1EEEEEENS3_6LayoutINS4_IJNS5_ILi1EEENS5_ILi2EEESM_EEENS4_IJNS5_ILi0EEESM_SP_EEEEENS4_IJNS3_10UnderscoreESS_SS_EEEEELb0EEEEEvNT_6ParamsE --------------------------
	.section	.text._ZN7cutlass13device_kernelIN5flash32FlashAttnBwdPostprocessConvertdQIN4cute5tupleIJNS3_1CILi64EEENS5_ILi128EEEEEENS_10bfloat16_tEfNS_4arch4Sm90ELi256ENS3_8TiledMMAINS3_8MMA_AtomIJNS3_4SM904GMMA27MMA_64x64x16_F32BF16BF16_SSILNSF_5MajorE0ELSH_1ELNSF_7ScaleInE1ELSI_1EEEEEENS3_6LayoutINS4_IJNS5_ILi1EEENS5_ILi2EEESM_EEENS4_IJNS5_ILi0EEESM_SP_EEEEENS4_IJNS3_10UnderscoreESS_SS_EEEEELb0EEEEEvNT_6ParamsE,"ax",@progbits
	.align	128
.text._ZN7cutlass13device_kernelIN5flash32FlashAttnBwdPostprocessConvertdQIN4cute5tupleIJNS3_1CILi64EEENS5_ILi128EEEEEENS_10bfloat16_tEfNS_4arch4Sm90ELi256ENS3_8TiledMMAINS3_8MMA_AtomIJNS3_4SM904GMMA27MMA_64x64x16_F32BF16BF16_SSILNSF_5MajorE0ELSH_1ELNSF_7ScaleInE1ELSI_1EEEEEENS3_6LayoutINS4_IJNS5_ILi1EEENS5_ILi2EEESM_EEENS4_IJNS5_ILi0EEESM_SP_EEEEENS4_IJNS3_10UnderscoreESS_SS_EEEEELb0EEEEEvNT_6ParamsE:
        .type           _ZN7cutlass13device_kernelIN5flash32FlashAttnBwdPostprocessConvertdQIN4cute5tupleIJNS3_1CILi64EEENS5_ILi128EEEEEENS_10bfloat16_tEfNS_4arch4Sm90ELi256ENS3_8TiledMMAINS3_8MMA_AtomIJNS3_4SM904GMMA27MMA_64x64x16_F32BF16BF16_SSILNSF_5MajorE0ELSH_1ELNSF_7ScaleInE1ELSI_1EEEEEENS3_6LayoutINS4_IJNS5_ILi1EEENS5_ILi2EEESM_EEENS4_IJNS5_ILi0EEESM_SP_EEEEENS4_IJNS3_10UnderscoreESS_SS_EEEEELb0EEEEEvNT_6ParamsE,@function
        .size           _ZN7cutlass13device_kernelIN5flash32FlashAttnBwdPostprocessConvertdQIN4cute5tupleIJNS3_1CILi64EEENS5_ILi128EEEEEENS_10bfloat16_tEfNS_4arch4Sm90ELi256ENS3_8TiledMMAINS3_8MMA_AtomIJNS3_4SM904GMMA27MMA_64x64x16_F32BF16BF16_SSILNSF_5MajorE0ELSH_1ELNSF_7ScaleInE1ELSI_1EEEEEENS3_6LayoutINS4_IJNS5_ILi1EEENS5_ILi2EEESM_EEENS4_IJNS5_ILi0EEESM_SP_EEEEENS4_IJNS3_10UnderscoreESS_SS_EEEEELb0EEEEEvNT_6ParamsE,(.L_x_101 - _ZN7cutlass13device_kernelIN5flash32FlashAttnBwdPostprocessConvertdQIN4cute5tupleIJNS3_1CILi64EEENS5_ILi128EEEEEENS_10bfloat16_tEfNS_4arch4Sm90ELi256ENS3_8TiledMMAINS3_8MMA_AtomIJNS3_4SM904GMMA27MMA_64x64x16_F32BF16BF16_SSILNSF_5MajorE0ELSH_1ELNSF_7ScaleInE1ELSI_1EEEEEENS3_6LayoutINS4_IJNS5_ILi1EEENS5_ILi2EEESM_EEENS4_IJNS5_ILi0EEESM_SP_EEEEENS4_IJNS3_10UnderscoreESS_SS_EEEEELb0EEEEEvNT_6ParamsE)
        .other          _ZN7cutlass13device_kernelIN5flash32FlashAttnBwdPostprocessConvertdQIN4cute5tupleIJNS3_1CILi64EEENS5_ILi128EEEEEENS_10bfloat16_tEfNS_4arch4Sm90ELi256ENS3_8TiledMMAINS3_8MMA_AtomIJNS3_4SM904GMMA27MMA_64x64x16_F32BF16BF16_SSILNSF_5MajorE0ELSH_1ELNSF_7ScaleInE1ELSI_1EEEEEENS3_6LayoutINS4_IJNS5_ILi1EEENS5_ILi2EEESM_EEENS4_IJNS5_ILi0EEESM_SP_EEEEENS4_IJNS3_10UnderscoreESS_SS_EEEEELb0EEEEEvNT_6ParamsE,@"STO_CUDA_ENTRY STV_DEFAULT"
_ZN7cutlass13device_kernelIN5flash32FlashAttnBwdPostprocessConvertdQIN4cute5tupleIJNS3_1CILi64EEENS5_ILi128EEEEEENS_10bfloat16_tEfNS_4arch4Sm90ELi256ENS3_8TiledMMAINS3_8MMA_AtomIJNS3_4SM904GMMA27MMA_64x64x16_F32BF16BF16_SSILNSF_5MajorE0ELSH_1ELNSF_7ScaleInE1ELSI_1EEEEEENS3_6LayoutINS4_IJNS5_ILi1EEENS5_ILi2EEESM_EEENS4_IJNS5_ILi0EEESM_SP_EEEEENS4_IJNS3_10UnderscoreESS_SS_EEEEELb0EEEEEvNT_6ParamsE:
        /* <DEDUP_REMOVED lines=17> */
.L_x_51:
[----:B------:R-:W0:Y:S01]  /*0110*/  LDC.64 R6, c[0x0][0x3e0] ;  /* 0x0000f800ff067b82 */ /* 0x000e220000000a00 */
[----:B------:R-:W1:Y:S01]  /*0120*/  LDCU.64 UR4, c[0x0][0x3e8] ;  /* 0x00007d00ff0477ac */ /* 0x000e620008000a00 */
[----:B0-----:R-:W-:-:S05]  /*0130*/  IMAD.WIDE.U32 R6, R37, 0x4, R6 ;  /* 0x0000000425067825 */ /* 0x001fca00078e0006 */
[----:B------:R-:W2:Y:S01]  /*0140*/  LDG.E R2, desc[UR8][R6.64] ;  /* 0x0000000806027981 */ /* 0x000ea2000c1e1900 */
[----:B-1----:R-:W-:-:S04]  /*0150*/  UISETP.NE.U32.AND UP0, UPT, UR4, URZ, UPT ;  /* 0x000000ff0400728c */ /* 0x002fc8000bf05070 */
[----:B------:R-:W-:Y:S01]  /*0160*/  UISETP.NE.AND.EX UP0, UPT, UR5, URZ, UPT, UP0 ;  /* 0x000000ff0500728c */ /* 0x000fe2000bf05300 */
[----:B--2---:R-:W-:-:S05]  /*0170*/  IMAD R0, R37, 0x40, R2 ;  /* 0x0000004025007824 */ /* 0x004fca00078e0202 */
[----:B------:R-:W-:-:S04]  /*0180*/  SHF.R.S32.HI R3, RZ, 0x1f, R0 ;  /* 0x0000001fff037819 */ /* 0x000fc80000011400 */
[----:B------:R-:W-:-:S05]  /*0190*/  LEA.HI R3, R3, R0, RZ, 0x6 ;  /* 0x0000000003037211 */ /* 0x000fca00078f30ff */
[----:B------:R-:W-:-:S05]  /*01a0*/  IMAD.SHL.U32 R3, R3, 0x80, RZ ;  /* 0x0000008003037824 */ /* 0x000fca00078e00ff */
[----:B------:R-:W-:Y:S02]  /*01b0*/  LOP3.LUT R4, R3, 0xffffe000, RZ, 0xc0, !PT ;  /* 0xffffe00003047812 */ /* 0x000fe400078ec0ff */
[----:B------:R-:W-:Y:S02]  /*01c0*/  SHF.R.S32.HI R3, RZ, 0x1f, R2 ;  /* 0x0000001fff037819 */ /* 0x000fe40000011402 */
[----:B------:R-:W-:Y:S01]  /*01d0*/  SHF.R.S32.HI R5, RZ, 0x1f, R4 ;  /* 0x0000001fff057819 */ /* 0x000fe20000011404 */
[----:B------:R-:W-:Y:S06]  /*01e0*/  BRA.U !UP0, `(.L_x_54) ;  /* 0x0000000108107547 */ /* 0x000fec000b800000 */
.L_x_53:
[----:B------:R-:W0:Y:S02]  /*01f0*/  LDC.64 R6, c[0x0][0x3e8] ;  /* 0x0000fa00ff067b82 */ /* 0x000e240000000a00 */
[----:B0-----:R-:W-:-:S05]  /*0200*/  IMAD.WIDE.U32 R6, R37, 0x4, R6 ;  /* 0x0000000425067825 */ /* 0x001fca00078e0006 */
[----:B------:R0:W5:Y:S01]  /*0210*/  LDG.E R39, desc[UR8][R6.64] ;  /* 0x0000000806277981 */ /* 0x000162000c1e1900 */
[----:B------:R-:W-:Y:S05]  /*0220*/  BRA `(.L_x_52) ;  /* 0x0000000000087947 */ /* 0x000fea0003800000 */
.L_x_54:
[----:B------:R-:W2:Y:S02]  /*0230*/  LDG.E R7, desc[UR8][R6.64+0x4] ;  /* 0x0000040806077981 */ /* 0x000ea4000c1e1900 */
[----:B--2---:R-:W-:-:S07]  /*0240*/  IADD3 R39, PT, PT, -R2, R7, RZ ;  /* 0x0000000702277210 */ /* 0x004fce0007ffe1ff */
.L_x_52:
[----:B------:R-:W-:Y:S01]  /*0250*/  IMAD.SHL.U32 R40, R38, 0x40, RZ ;  /* 0x0000004026287824 */ /* 0x000fe200078e00ff */
[----:B------:R-:W-:-:S04]  /*0260*/  ISETP.NE.AND.EX P0, PT, R9, RZ, PT, P0 ;  /* 0x000000ff0900720c */ /* 0x000fc80003f05300 */
[----:B-----5:R-:W-:-:S13]  /*0270*/  ISETP.GT.AND P2, PT, R39, R40, PT ;  /* 0x000000282700720c */ /* 0x020fda0003f44270 */
[----:B------:R-:W-:Y:S05]  /*0280*/  @!P2 EXIT P0 ;  /* 0x000000000000a94d */ /* 0x000fea0000000000 */
[----:B------:R-:W1:Y:S01]  /*0290*/  S2R R41, SR_CTAID.Y ;  /* 0x0000000000297919 */ /* 0x000e620000002600 */
[----:B0-----:R-:W1:Y:S01]  /*02a0*/  LDC.64 R6, c[0x0][0x398] ;  /* 0x0000e600ff067b82 */ /* 0x001e620000000a00 */
[----:B------:R-:W-:Y:S01]  /*02b0*/  LEA R4, P0, R38, R4, 0xd ;  /* 0x0000000426047211 */ /* 0x000fe200078068ff */
[----:B------:R-:W-:Y:S01]  /*02c0*/  BSSY.RECONVERGENT B0, `(.L_x_55) ;  /* 0x0000024000007945 */ /* 0x000fe20003800200 */
[----:B------:R-:W0:Y:S01]  /*02d0*/  S2R R0, SR_TID.X ;  /* 0x0000000000007919 */ /* 0x000e220000002100 */
[----:B------:R-:W-:Y:S02]  /*02e0*/  SEL R37, R37, RZ, !P1 ;  /* 0x000000ff25257207 */ /* 0x000fe40004800000 */
[----:B------:R-:W-:Y:S01]  /*02f0*/  IMAD.X R5, RZ, RZ, R5, P0 ;  /* 0x000000ffff057224 */ /* 0x000fe200000e0605 */
[----:B------:R-:W2:Y:S01]  /*0300*/  S2R R13, SR_CgaCtaId ;  /* 0x00000000000d7919 */ /* 0x000ea20000008800 */
[----:B------:R-:W3:Y:S08]  /*0310*/  LDC.64 R8, c[0x0][0x3a0] ;  /* 0x0000e800ff087b82 */ /* 0x000ef00000000a00 */
[----:B------:R-:W4:Y:S01]  /*0320*/  LDC.64 R10, c[0x0][0x380] ;  /* 0x0000e000ff0a7b82 */ /* 0x000f220000000a00 */
[----:B-1----:R-:W-:Y:S01]  /*0330*/  IMAD.WIDE.U32 R4, R41, R6, R4 ;  /* 0x0000000629047225 */ /* 0x002fe200078e0004 */
[----:B0-----:R-:W-:-:S03]  /*0340*/  ISETP.NE.AND P0, PT, R0, RZ, PT ;  /* 0x000000ff0000720c */ /* 0x001fc60003f05270 */
        /* <DEDUP_REMOVED lines=22> */
.L_x_57:
[----:B------:R-:W-:Y:S01]  /*04b0*/  @P0 ELECT P1, URZ, PT ;  /* 0x0000000000ff082f */ /* 0x000fe20003820000 */
[----:B------:R1:W-:-:S12]  /*04c0*/  UBLKCP.S.G [UR6], [UR4], UR10 ;  /* 0x00000006040073ba */ /* 0x0003d8000800020a */
[----:B------:R-:W-:Y:S02]  /*04d0*/  @P1 PLOP3.LUT P0, PT, P1, PT, PT, 0x8, 0x80 ;  /* 0x000000000080181c */ /* 0x000fe40000f0e170 */
[----:B------:R-:W-:-:S11]  /*04e0*/  PLOP3.LUT P1, PT, PT, PT, PT, 0x8, 0x80 ;  /* 0x000000000080781c */ /* 0x000fd60003f2e170 */
[----:B-1----:R-:W-:Y:S05]  /*04f0*/  @P0 BRA.U.ANY `(.L_x_57) ;  /* 0xfffffffd00ec0947 */ /* 0x002fea000393ffff */
.L_x_56:
[----:B------:R-:W-:Y:S05]  /*0500*/  BSYNC.RECONVERGENT B0 ;  /* 0x0000000000007941 */ /* 0x000fea0003800200 */
.L_x_55:
[----:B------:R-:W-:Y:S01]  /*0510*/  BAR.SYNC.DEFER_BLOCKING 0x0 ;  /* 0x0000000000007b1d */ /* 0x000fe20000010000 */
[----:B------:R-:W-:Y:S02]  /*0520*/  MOV R42, 0x400 ;  /* 0x00000400002a7802 */ /* 0x000fe40000000f00 */
[----:B------:R-:W-:Y:S02]  /*0530*/  SHF.L.U32 R5, RZ, 0x1f, RZ ;  /* 0x0000001fff057819 */ /* 0x000fe400000006ff */
[----:B------:R-:W-:-:S07]  /*0540*/  LEA R42, R13, R42, 0x18 ;  /* 0x0000002a0d2a7211 */ /* 0x000fce00078ec0ff */
.L_x_58:
[----:B-1----:R1:W2:Y:S02]  /*0550*/  SYNCS.PHASECHK.TRANS64.TRYWAIT P0, [R42+URZ+0xc000], R5 ;  /* 0x00c000052a0075a7 */ /* 0x0022a400080011ff */
[----:B--2---:R-:W-:Y:S05]  /*0560*/  @!P0 NANOSLEEP.SYNCS 0x989680 ;  /* 0x009896800000895d */ /* 0x004fea0003900000 */
[----:B------:R-:W2:Y:S02]  /*0570*/  @!P0 SYNCS.PHASECHK.TRANS64 P0, [R42+URZ+0xc000], R5 ;  /* 0x00c000052a0085a7 */ /* 0x000ea400080010ff */
[----:B--2---:R-:W-:Y:S05]  /*0580*/  @!P0 BRA `(.L_x_58) ;  /* 0xfffffffc00f08947 */ /* 0x004fea000383ffff */
[C---:B-1----:R-:W-:Y:S01]  /*0590*/  SHF.L.U32 R5, R0.reuse, 0x4, RZ ;  /* 0x0000000400057819 */ /* 0x042fe200000006ff */
[C---:B0-----:R-:W-:Y:S01]  /*05a0*/  IMAD.SHL.U32 R4, R0.reuse, 0x80, RZ ;  /* 0x0000008000047824 */ /* 0x041fe200078e00ff */
[C---:B------:R-:W-:Y:S01]  /*05b0*/  SHF.L.U32 R16, R0.reuse, 0x6, RZ ;  /* 0x0000000600107819 */ /* 0x040fe200000006ff */
[C---:B------:R-:W-:Y:S01]  /*05c0*/  IMAD.SHL.U32 R44, R0.reuse, 0x4, RZ ;  /* 0x00000004002c7824 */ /* 0x040fe200078e00ff */
[----:B------:R-:W-:Y:S01]  /*05d0*/  LOP3.LUT R5, R5, 0x7f0, RZ, 0xc0, !PT ;  /* 0x000007f005057812 */ /* 0x000fe200078ec0ff */
[C---:B------:R-:W-:Y:S01]  /*05e0*/  IMAD.SHL.U32 R12, R0.reuse, 0x20, RZ ;  /* 0x00000020000c7824 */ /* 0x040fe200078e00ff */
[----:B------:R-:W-:Y:S01]  /*05f0*/  SHF.R.U32.HI R20, RZ, 0x1, R0 ;  /* 0x00000001ff147819 */ /* 0x000fe20000011600 */
[----:B------:R-:W-:Y:S01]  /*0600*/  IMAD.SHL.U32 R21, R0, 0x200, RZ ;  /* 0x0000020000157824 */ /* 0x000fe200078e00ff */
[----:B------:R-:W-:Y:S01]  /*0610*/  LOP3.LUT R5, R5, 0x1c000, R4, 0xf8, !PT ;  /* 0x0001c00005057812 */ /* 0x000fe200078ef804 */
[----:B------:R-:W0:Y:S01]  /*0620*/  LDCU UR4, c[0x0][0x3d8] ;  /* 0x00007b00ff0477ac */ /* 0x000e220008000800 */
[----:B------:R-:W-:Y:S01]  /*0630*/  LOP3.LUT R47, R16, 0x1c0, RZ, 0xc0, !PT ;  /* 0x000001c0102f7812 */ /* 0x000fe200078ec0ff */
[----:B------:R-:W-:Y:S01]  /*0640*/  IMAD.SHL.U32 R36, R0, 0x8, RZ ;  /* 0x0000000800247824 */ /* 0x000fe200078e00ff */
[----:B------:R-:W-:Y:S01]  /*0650*/  LOP3.LUT R43, R44, 0x1c0, RZ, 0xc0, !PT ;  /* 0x000001c02c2b7812 */ /* 0x000fe200078ec0ff */
[----:B------:R-:W-:Y:S01]  /*0660*/  IMAD.IADD R46, R42, 0x1, R5 ;  /* 0x000000012a2e7824 */ /* 0x000fe200078e0205 */
[----:B------:R-:W-:Y:S01]  /*0670*/  LOP3.LUT R45, R12, 0x7c00, RZ, 0xc0, !PT ;  /* 0x00007c000c2d7812 */ /* 0x000fe200078ec0ff */
[----:B------:R-:W1:Y:S01]  /*0680*/  LDCU.64 UR6, c[0x0][0x3c8] ;  /* 0x00007900ff0677ac */ /* 0x000e620008000a00 */
[----:B------:R-:W-:Y:S01]  /*0690*/  LOP3.LUT R25, R21, 0x1000, RZ, 0xc0, !PT ;  /* 0x0000100015197812 */ /* 0x000fe200078ec0ff */
[----:B------:R-:W-:Y:S01]  /*06a0*/  BSSY.RECONVERGENT B0, `(.L_x_59) ;  /* 0x0000074000007945 */ /* 0x000fe20003800200 */
[----:B------:R-:W0:Y:S01]  /*06b0*/  LDS.128 R28, [R46] ;  /* 0x000000002e1c7984 */ /* 0x000e220000000c00 */
[--C-:B------:R-:W-:Y:S01]  /*06c0*/  LOP3.LUT R47, R47, 0x8, R20.reuse, 0xf8, !PT ;  /* 0x000000082f2f7812 */ /* 0x100fe200078ef814 */
[----:B------:R-:W2:Y:S01]  /*06d0*/  LDCU.64 UR10, c[0x0][0x3d0] ;  /* 0x00007a00ff0a77ac */ /* 0x000ea20008000a00 */
[----:B------:R-:W-:Y:S01]  /*06e0*/  LOP3.LUT R43, R43, 0x38, R20, 0xf8, !PT ;  /* 0x000000382b2b7812 */ /* 0x000fe200078ef814 */
[----:B------:R-:W3:Y:S01]  /*06f0*/  LDS.128 R32, [R46+0x800] ;  /* 0x000800002e207984 */ /* 0x000ee20000000c00 */
[----:B------:R-:W-:-:S02]  /*0700*/  LOP3.LUT R45, R45, 0x200, R16, 0xf8, !PT ;  /* 0x000002002d2d7812 */ /* 0x000fc400078ef810 */
[----:B------:R-:W-:Y:S01]  /*0710*/  LOP3.LUT R44, R25, 0xe00, R44, 0xf8, !PT ;  /* 0x00000e00192c7812 */ /* 0x000fe200078ef82c */
[----:B------:R-:W4:Y:S01]  /*0720*/  LDS.128 R4, [R46+0x1000] ;  /* 0x001000002e047984 */ /* 0x000f220000000c00 */
[----:B------:R-:W-:Y:S02]  /*0730*/  LOP3.LUT R48, R47, 0x38, R36, 0x78, !PT ;  /* 0x000000382f307812 */ /* 0x000fe400078e7824 */
[----:B------:R-:W-:Y:S01]  /*0740*/  R2P PR, R0, 0x6 ;  /* 0x0000000600007804 */ /* 0x000fe20000000000 */
[----:B------:R-:W5:Y:S01]  /*0750*/  LDS.128 R8, [R46+0x1800] ;  /* 0x001800002e087984 */ /* 0x000f620000000c00 */
[----:B------:R-:W-:-:S03]  /*0760*/  VIADDMNMX R39, R39, -R40, 0x40, PT ;  /* 0x0000004027277446 */ /* 0x000fc60003800928 */
[----:B------:R-:W1:Y:S04]  /*0770*/  LDS.128 R12, [R46+0x2000] ;  /* 0x002000002e0c7984 */ /* 0x000e680000000c00 */
[----:B------:R-:W2:Y:S04]  /*0780*/  LDS.128 R20, [R46+0x3000] ;  /* 0x003000002e147984 */ /* 0x000ea80000000c00 */
        /* <DEDUP_REMOVED lines=8> */
[----:B------:R-:W-:Y:S01]  /*0810*/  F2FP.BF16.F32.PACK_AB R28, R29, R28 ;  /* 0x0000001c1d1c723e */ /* 0x000fe200000010ff */
[----:B------:R-:W-:Y:S01]  /*0820*/  FMUL.FTZ R34, R34, UR4 ;  /* 0x0000000422227c20 */ /* 0x000fe20008410000 */
[----:B------:R-:W-:Y:S01]  /*0830*/  F2FP.BF16.F32.PACK_AB R29, R31, R30 ;  /* 0x0000001e1f1d723e */ /* 0x000fe200000010ff */
[----:B----4-:R-:W-:Y:S01]  /*0840*/  FMUL.FTZ R4, R4, UR4 ;  /* 0x0000000404047c20 */ /* 0x010fe20008410000 */
[----:B------:R-:W-:Y:S01]  /*0850*/  F2FP.BF16.F32.PACK_AB R30, R33, R32 ;  /* 0x00000020211e723e */ /* 0x000fe200000010ff */
        /* <DEDUP_REMOVED lines=8> */
[----:B------:R-:W-:Y:S01]  /*08e0*/  LOP3.LUT R35, R45, R48, RZ, 0xfc, !PT ;  /* 0x000000302d237212 */ /* 0x000fe200078efcff */
[----:B--2---:R-:W-:Y:S01]  /*08f0*/  FMUL.FTZ R12, R20, UR4 ;  /* 0x00000004140c7c20 */ /* 0x004fe20008410000 */
[----:B------:R-:W-:Y:S01]  /*0900*/  F2FP.BF16.F32.PACK_AB R4, R5, R4 ;  /* 0x000000040504723e */ /* 0x000fe200000010ff */
[----:B------:R-:W-:Y:S01]  /*0910*/  VIADD R20, R42, 0x8000 ;  /* 0x000080002a147836 */ /* 0x000fe20000000000 */
[----:B------:R-:W-:Y:S01]  /*0920*/  F2FP.BF16.F32.PACK_AB R5, R7, R32 ;  /* 0x000000200705723e */ /* 0x000fe200000010ff */
[----:B------:R-:W-:Y:S01]  /*0930*/  FMUL.FTZ R16, R16, UR4 ;  /* 0x0000000410107c20 */ /* 0x000fe20008410000 */
[----:B------:R-:W-:Y:S01]  /*0940*/  FMUL.FTZ R17, R17, UR4 ;  /* 0x0000000411117c20 */ /* 0x000fe20008410000 */
[----:B------:R-:W-:Y:S01]  /*0950*/  F2FP.BF16.F32.PACK_AB R7, R11, R10 ;  /* 0x0000000a0b07723e */ /* 0x000fe200000010ff */
[----:B------:R-:W-:Y:S01]  /*0960*/  IMAD.MOV.U32 R11, RZ, RZ, 0x20 ;  /* 0x00000020ff0b7424 */ /* 0x000fe200078e00ff */
[----:B------:R-:W-:Y:S01]  /*0970*/  F2FP.BF16.F32.PACK_AB R31, R47, R34 ;  /* 0x000000222f1f723e */ /* 0x000fe200000010ff */
[----:B------:R-:W-:Y:S01]  /*0980*/  FMUL.FTZ R9, R9, UR4 ;  /* 0x0000000409097c20 */ /* 0x000fe20008410000 */
[C---:B------:R-:W-:Y:S01]  /*0990*/  LEA R34, R35.reuse, R42, 0x1 ;  /* 0x0000002a23227211 */ /* 0x040fe200078e08ff */
[----:B------:R-:W-:Y:S01]  /*09a0*/  IMAD R35, R35, 0x2, R20 ;  /* 0x0000000223237824 */ /* 0x000fe200078e0214 */
[----:B------:R-:W-:Y:S01]  /*09b0*/  F2FP.BF16.F32.PACK_AB R10, R17, R16 ;  /* 0x00000010110a723e */ /* 0x000fe200000010ff */
[----:B------:R-:W-:Y:S01]  /*09c0*/  FMUL.FTZ R13, R13, UR4 ;  /* 0x000000040d0d7c20 */ /* 0x000fe20008410000 */
[----:B------:R-:W-:Y:S01]  /*09d0*/  SEL R16, R11, 0xffffffe0, !P1 ;  /* 0xffffffe00b107807 */ /* 0x000fe20004800000 */
[----:B------:R0:W-:Y:S01]  /*09e0*/  STSM.16.M88.4 [R34+0x8000], R28 ;  /* 0x0080001c22007844 */ /* 0x0001e20000000200 */
        /* <DEDUP_REMOVED lines=12> */
[----:B------:R-:W1:Y:S01]  /*0ab0*/  LDCU UR4, c[0x0][0x3b4] ;  /* 0x00007680ff0477ac */ /* 0x000e620008000800 */
[----:B------:R-:W-:-:S02]  /*0ac0*/  F2FP.BF16.F32.PACK_AB R8, R13, R8 ;  /* 0x000000080d08723e */ /* 0x000fc400000010ff */
[C---:B0-----:R-:W-:Y:S01]  /*0ad0*/  IADD3 R29, PT, PT, R35.reuse, 0x40, RZ ;  /* 0x00000040231d7810 */ /* 0x041fe20007ffe0ff */
[----:B------:R-:W-:Y:S01]  /*0ae0*/  @P2 VIADD R29, R35, 0xffffffc0 ;  /* 0xffffffc0231d2836 */ /* 0x000fe20000000000 */
[----:B------:R-:W-:Y:S01]  /*0af0*/  F2FP.BF16.F32.PACK_AB R9, R15, R14 ;  /* 0x0000000e0f09723e */ /* 0x000fe200000010ff */
[C---:B------:R-:W-:Y:S01]  /*0b00*/  IMAD.IADD R35, R16.reuse, 0x1, R35 ;  /* 0x0000000110237824 */ /* 0x040fe200078e0223 */
[----:B------:R-:W-:Y:S02]  /*0b10*/  F2FP.BF16.F32.PACK_AB R11, R19, R18 ;  /* 0x00000012130b723e */ /* 0x000fe400000010ff */
[----:B------:R-:W-:Y:S01]  /*0b20*/  F2FP.BF16.F32.PACK_AB R12, R21, R12 ;  /* 0x0000000c150c723e */ /* 0x000fe200000010ff */
[----:B------:R-:W-:Y:S01]  /*0b30*/  IMAD.IADD R21, R16, 0x1, R29 ;  /* 0x0000000110157824 */ /* 0x000fe200078e021d */
[----:B------:R-:W-:Y:S01]  /*0b40*/  F2FP.BF16.F32.PACK_AB R13, R23, R22 ;  /* 0x00000016170d723e */ /* 0x000fe200000010ff */
[----:B------:R0:W-:Y:S01]  /*0b50*/  STSM.16.M88.4 [R35], R4 ;  /* 0x0000000423007844 */ /* 0x0001e20000000200 */
[----:B------:R-:W-:-:S02]  /*0b60*/  F2FP.BF16.F32.PACK_AB R14, R25, R24 ;  /* 0x00000018190e723e */ /* 0x000fc400000010ff */
[----:B------:R-:W-:Y:S01]  /*0b70*/  F2FP.BF16.F32.PACK_AB R15, R27, R26 ;  /* 0x0000001a1b0f723e */ /* 0x000fe200000010ff */
[----:B------:R2:W-:Y:S01]  /*0b80*/  STSM.16.M88.4 [R29], R8 ;  /* 0x000000081d007844 */ /* 0x0005e20000000200 */
[----:B------:R-:W-:Y:S02]  /*0b90*/  LOP3.LUT R33, R43, 0x38, R36, 0x78, !PT ;  /* 0x000000382b217812 */ /* 0x000fe400078e7824 */
[----:B------:R-:W-:Y:S01]  /*0ba0*/  SHF.R.U32.HI R25, RZ, 0x4, R0 ;  /* 0x00000004ff197819 */ /* 0x000fe20000011600 */
[----:B------:R3:W-:Y:S01]  /*0bb0*/  STSM.16.M88.4 [R21], R12 ;  /* 0x0000000c15007844 */ /* 0x0007e20000000200 */
[----:B------:R-:W-:Y:S01]  /*0bc0*/  LOP3.LUT R33, R44, R33, RZ, 0xfc, !PT ;  /* 0x000000212c217212 */ /* 0x000fe200078efcff */
[----:B------:R-:W-:Y:S03]  /*0bd0*/  BAR.SYNC.DEFER_BLOCKING 0x0 ;  /* 0x0000000000007b1d */ /* 0x000fe60000010000 */
[----:B------:R-:W-:Y:S01]  /*0be0*/  LEA R42, R33, R42, 0x1 ;  /* 0x0000002a212a7211 */ /* 0x000fe200078e08ff */
[C---:B------:R-:W-:Y:S01]  /*0bf0*/  VIADD R0, R25.reuse, 0x10 ;  /* 0x0000001019007836 */ /* 0x040fe20000000000 */
[----:B------:R-:W-:-:S02]  /*0c00*/  IADD3 R22, P0, PT, R25, R2, RZ ;  /* 0x0000000219167210 */ /* 0x000fc40007f1e0ff */
[----:B------:R-:W-:Y:S02]  /*0c10*/  LOP3.LUT R2, R36, 0x78, RZ, 0xc0, !PT ;  /* 0x0000007824027812 */ /* 0x000fe400078ec0ff */
[----:B0-----:R-:W-:Y:S01]  /*0c20*/  IADD3 R4, PT, PT, R25, 0x20, RZ ;  /* 0x0000002019047810 */ /* 0x001fe20007ffe0ff */
[----:B------:R-:W-:Y:S01]  /*0c30*/  IMAD.X R23, RZ, RZ, R3, P0 ;  /* 0x000000ffff177224 */ /* 0x000fe200000e0603 */
[----:B-1----:R-:W-:Y:S01]  /*0c40*/  ISETP.GE.AND P0, PT, R2, UR4, PT ;  /* 0x0000000402007c0c */ /* 0x002fe2000bf06270 */
[----:B------:R-:W-:Y:S02]  /*0c50*/  IMAD.MOV.U32 R3, RZ, RZ, RZ ;  /* 0x000000ffff037224 */ /* 0x000fe400078e00ff */
[----:B--2---:R-:W-:Y:S01]  /*0c60*/  IMAD R8, R33, 0x2, R20 ;  /* 0x0000000221087824 */ /* 0x004fe200078e0214 */
[-C--:B------:R-:W-:Y:S01]  /*0c70*/  ISETP.GE.OR P3, PT, R25, R39.reuse, P0 ;  /* 0x000000271900720c */ /* 0x080fe20000766670 */
[----:B------:R-:W-:Y:S01]  /*0c80*/  IMAD.WIDE.U32 R2, R41, UR6, R2 ;  /* 0x0000000629027c25 */ /* 0x000fe2000f8e0002 */
[----:B------:R-:W-:-:S02]  /*0c90*/  ISETP.GE.OR P2, PT, R0, R39, P0 ;  /* 0x000000270000720c */ /* 0x000fc40000746670 */
[-C--:B------:R-:W-:Y:S01]  /*0ca0*/  ISETP.GE.OR P1, PT, R4, R39.reuse, P0 ;  /* 0x000000270400720c */ /* 0x080fe20000726670 */
[----:B------:R-:W-:Y:S02]  /*0cb0*/  IMAD R3, R41, UR7, R3 ;  /* 0x0000000729037c24 */ /* 0x000fe4000f8e0203 */
[----:B------:R-:W-:Y:S02]  /*0cc0*/  VIADD R25, R25, 0x30 ;  /* 0x0000003019197836 */ /* 0x000fe40000000000 */
[----:B------:R-:W-:Y:S01]  /*0cd0*/  IMAD.WIDE.U32 R2, R37, UR10, R2 ;  /* 0x0000000a25027c25 */ /* 0x000fe2000f8e0002 */
[----:B------:R3:W0:Y:S02]  /*0ce0*/  LDS.128 R16, [R42+0x9800] ;  /* 0x009800002a107984 */ /* 0x0006240000000c00 */
[----:B------:R-:W-:Y:S01]  /*0cf0*/  ISETP.GE.OR P0, PT, R25, R39, P0 ;  /* 0x000000271900720c */ /* 0x000fe20000706670 */
[----:B------:R-:W-:Y:S02]  /*0d00*/  IMAD R5, R37, UR11, R3 ;  /* 0x0000000b25057c24 */ /* 0x000fe4000f8e0203 */
[----:B------:R-:W-:Y:S01]  /*0d10*/  IMAD.WIDE.U32 R38, R38, 0x40, R22 ;  /* 0x0000004026267825 */ /* 0x000fe200078e0016 */
[----:B------:R-:W-:Y:S09]  /*0d20*/  @P3 BRA `(.L_x_60) ;  /* 0x00000000002c3947 */ /* 0x000ff20003800000 */
[----:B------:R-:W1:Y:S01]  /*0d30*/  LDS.128 R8, [R8] ;  /* 0x0000000008087984 */ /* 0x000e620000000c00 */
[----:B------:R-:W3:Y:S01]  /*0d40*/  LDCU.64 UR4, c[0x0][0x3c0] ;  /* 0x00007800ff0477ac */ /* 0x000ee20008000a00 */
[----:B------:R-:W-:Y:S01]  /*0d50*/  IMAD.MOV.U32 R4, RZ, RZ, R2 ;  /* 0x000000ffff047224 */ /* 0x000fe200078e0002 */
[----:B------:R-:W2:Y:S01]  /*0d60*/  LDCU.64 UR6, c[0x0][0x3a8] ;  /* 0x00007500ff0677ac */ /* 0x000ea20008000a00 */
[----:B---3--:R-:W-:Y:S02]  /*0d70*/  IMAD R13, R39, UR4, RZ ;  /* 0x00000004270d7c24 */ /* 0x008fe4000f8e02ff */
[----:B------:R-:W-:-:S04]  /*0d80*/  IMAD.WIDE.U32 R6, R38, UR4, R4 ;  /* 0x0000000426067c25 */ /* 0x000fc8000f8e0004 */
[----:B------:R-:W-:Y:S01]  /*0d90*/  IMAD R13, R38, UR5, R13 ;  /* 0x00000005260d7c24 */ /* 0x000fe2000f8e020d */
[----:B--2---:R-:W-:-:S04]  /*0da0*/  LEA R12, P3, R6, UR6, 0x1 ;  /* 0x00000006060c7c11 */ /* 0x004fc8000f8608ff */
[----:B------:R-:W-:-:S04]  /*0db0*/  IADD3 R7, PT, PT, R7, R13, RZ ;  /* 0x0000000d07077210 */ /* 0x000fc80007ffe0ff */
[----:B------:R-:W-:-:S05]  /*0dc0*/  LEA.HI.X R13, R6, UR7, R7, 0x1, P3 ;  /* 0x00000007060d7c11 */ /* 0x000fca00098f0c07 */
[----:B-1----:R1:W-:Y:S02]  /*0dd0*/  STG.E.128 desc[UR8][R12.64], R8 ;  /* 0x000000080c007986 */ /* 0x0023e4000c101d08 */
.L_x_60:
[----:B------:R-:W-:Y:S05]  /*0de0*/  BSYNC.RECONVERGENT B0 ;  /* 0x0000000000007941 */ /* 0x000fea0003800200 */
.L_x_59:
[----:B-1----:R1:W2:Y:S01]  /*0df0*/  LDS.128 R8, [R42+0x8800] ;  /* 0x008800002a087984 */ /* 0x0022a20000000c00 */
[----:B------:R-:W-:Y:S04]  /*0e00*/  BSSY.RECONVERGENT B0, `(.L_x_61) ;  /* 0x000000f000007945 */ /* 0x000fe80003800200 */
[----:B------:R-:W-:Y:S05]  /*0e10*/  @P2 BRA `(.L_x_62) ;  /* 0x0000000000342947 */ /* 0x000fea0003800000 */
[----:B------:R-:W4:Y:S01]  /*0e20*/  LDCU.64 UR4, c[0x0][0x3c0] ;  /* 0x00007800ff0477ac */ /* 0x000f220008000a00 */
[----:B---3--:R-:W-:Y:S01]  /*0e30*/  IADD3 R13, P2, PT, R38, 0x10, RZ ;  /* 0x00000010260d7810 */ /* 0x008fe20007f5e0ff */
[----:B------:R-:W-:Y:S01]  /*0e40*/  IMAD.MOV.U32 R6, RZ, RZ, R2 ;  /* 0x000000ffff067224 */ /* 0x000fe200078e0002 */
[----:B------:R-:W3:Y:S01]  /*0e50*/  LDCU.64 UR6, c[0x0][0x3a8] ;  /* 0x00007500ff0677ac */ /* 0x000ee20008000a00 */
[----:B------:R-:W-:Y:S02]  /*0e60*/  IMAD.MOV.U32 R7, RZ, RZ, R5 ;  /* 0x000000ffff077224 */ /* 0x000fe400078e0005 */
[----:B------:R-:W-:-:S04]  /*0e70*/  IMAD.X R0, RZ, RZ, R39, P2 ;  /* 0x000000ffff007224 */ /* 0x000fc800010e0627 */
[----:B----4-:R-:W-:Y:S02]  /*0e80*/  IMAD R0, R0, UR4, RZ ;  /* 0x0000000400007c24 */ /* 0x010fe4000f8e02ff */
[----:B------:R-:W-:-:S04]  /*0e90*/  IMAD.WIDE.U32 R6, R13, UR4, R6 ;  /* 0x000000040d067c25 */ /* 0x000fc8000f8e0006 */
[----:B------:R-:W-:Y:S01]  /*0ea0*/  IMAD R13, R13, UR5, R0 ;  /* 0x000000050d0d7c24 */ /* 0x000fe2000f8e0200 */
[----:B---3--:R-:W-:-:S04]  /*0eb0*/  LEA R12, P2, R6, UR6, 0x1 ;  /* 0x00000006060c7c11 */ /* 0x008fc8000f8408ff */
[----:B------:R-:W-:-:S04]  /*0ec0*/  IADD3 R7, PT, PT, R7, R13, RZ ;  /* 0x0000000d07077210 */ /* 0x000fc80007ffe0ff */
[----:B------:R-:W-:-:S05]  /*0ed0*/  LEA.HI.X R13, R6, UR7, R7, 0x1, P2 ;  /* 0x00000007060d7c11 */ /* 0x000fca00090f0c07 */
[----:B--2---:R4:W-:Y:S02]  /*0ee0*/  STG.E.128 desc[UR8][R12.64], R8 ;  /* 0x000000080c007986 */ /* 0x0049e4000c101d08 */
.L_x_62:
[----:B------:R-:W-:Y:S05]  /*0ef0*/  BSYNC.RECONVERGENT B0 ;  /* 0x0000000000007941 */ /* 0x000fea0003800200 */
.L_x_61:
[----:B-1-3--:R-:W1:Y:S01]  /*0f00*/  LDS.128 R40, [R42+0x9000] ;  /* 0x009000002a287984 */ /* 0x00ae620000000c00 */
[----:B------:R-:W-:Y:S04]  /*0f10*/  BSSY.RECONVERGENT B0, `(.L_x_63) ;  /* 0x000000f000007945 */ /* 0x000fe80003800200 */
[----:B------:R-:W-:Y:S05]  /*0f20*/  @P1 BRA `(.L_x_64) ;  /* 0x0000000000341947 */ /* 0x000fea0003800000 */
[----:B------:R-:W3:Y:S01]  /*0f30*/  LDCU.64 UR4, c[0x0][0x3c0] ;  /* 0x00007800ff0477ac */ /* 0x000ee20008000a00 */
[----:B--2-4-:R-:W-:Y:S01]  /*0f40*/  IADD3 R9, P1, PT, R38, 0x20, RZ ;  /* 0x0000002026097810 */ /* 0x014fe20007f3e0ff */
[----:B------:R-:W-:Y:S01]  /*0f50*/  IMAD.MOV.U32 R6, RZ, RZ, R2 ;  /* 0x000000ffff067224 */ /* 0x000fe200078e0002 */
[----:B------:R-:W-:Y:S01]  /*0f60*/  MOV R7, R5 ;  /* 0x0000000500077202 */ /* 0x000fe20000000f00 */
[----:B------:R-:W2:Y:S02]  /*0f70*/  LDCU.64 UR6, c[0x0][0x3a8] ;  /* 0x00007500ff0677ac */ /* 0x000ea40008000a00 */
[----:B------:R-:W-:-:S04]  /*0f80*/  IMAD.X R0, RZ, RZ, R39, P1 ;  /* 0x000000ffff007224 */ /* 0x000fc800008e0627 */
[----:B---3--:R-:W-:Y:S02]  /*0f90*/  IMAD R0, R0, UR4, RZ ;  /* 0x0000000400007c24 */ /* 0x008fe4000f8e02ff */
[----:B------:R-:W-:-:S04]  /*0fa0*/  IMAD.WIDE.U32 R6, R9, UR4, R6 ;  /* 0x0000000409067c25 */ /* 0x000fc8000f8e0006 */
[----:B------:R-:W-:Y:S01]  /*0fb0*/  IMAD R9, R9, UR5, R0 ;  /* 0x0000000509097c24 */ /* 0x000fe2000f8e0200 */
[----:B--2---:R-:W-:-:S03]  /*0fc0*/  LEA R8, P1, R6, UR6, 0x1 ;  /* 0x0000000606087c11 */ /* 0x004fc6000f8208ff */
[----:B------:R-:W-:-:S05]  /*0fd0*/  IMAD.IADD R7, R7, 0x1, R9 ;  /* 0x0000000107077824 */ /* 0x000fca00078e0209 */
[----:B------:R-:W-:-:S05]  /*0fe0*/  LEA.HI.X R9, R6, UR7, R7, 0x1, P1 ;  /* 0x0000000706097c11 */ /* 0x000fca00088f0c07 */
[----:B-1----:R3:W-:Y:S02]  /*0ff0*/  STG.E.128 desc[UR8][R8.64], R40 ;  /* 0x0000002808007986 */ /* 0x0027e4000c101d08 */
.L_x_64:
[----:B------:R-:W-:Y:S05]  /*1000*/  BSYNC.RECONVERGENT B0 ;  /* 0x0000000000007941 */ /* 0x000fea0003800200 */
.L_x_63:
[----:B------:R-:W-:Y:S05]  /*1010*/  @P0 EXIT ;  /* 0x000000000000094d */ /* 0x000fea0003800000 */
[----:B------:R-:W5:Y:S01]  /*1020*/  LDCU.64 UR4, c[0x0][0x3c0] ;  /* 0x00007800ff0477ac */ /* 0x000f620008000a00 */
[----:B------:R-:W-:Y:S02]  /*1030*/  IADD3 R7, P0, PT, R38, 0x30, RZ ;  /* 0x0000003026077810 */ /* 0x000fe40007f1e0ff */
[----:B------:R-:W-:Y:S01]  /*1040*/  MOV R3, R5 ;  /* 0x0000000500037202 */ /* 0x000fe20000000f00 */
[----:B------:R-:W0:Y:S02]  /*1050*/  LDCU.64 UR6, c[0x0][0x3a8] ;  /* 0x00007500ff0677ac */ /* 0x000e240008000a00 */
[----:B------:R-:W-:-:S04]  /*1060*/  IMAD.X R38, RZ, RZ, R39, P0 ;  /* 0x000000ffff267224 */ /* 0x000fc800000e0627 */
[----:B-----5:R-:W-:Y:S02]  /*1070*/  IMAD R38, R38, UR4, RZ ;  /* 0x0000000426267c24 */ /* 0x020fe4000f8e02ff */
[----:B------:R-:W-:-:S04]  /*1080*/  IMAD.WIDE.U32 R2, R7, UR4, R2 ;  /* 0x0000000407027c25 */ /* 0x000fc8000f8e0002 */
[----:B------:R-:W-:Y:S01]  /*1090*/  IMAD R7, R7, UR5, R38 ;  /* 0x0000000507077c24 */ /* 0x000fe2000f8e0226 */
[----:B0-----:R-:W-:-:S03]  /*10a0*/  LEA R4, P0, R2, UR6, 0x1 ;  /* 0x0000000602047c11 */ /* 0x001fc6000f8008ff */
[----:B------:R-:W-:-:S05]  /*10b0*/  IMAD.IADD R3, R3, 0x1, R7 ;  /* 0x0000000103037824 */ /* 0x000fca00078e0207 */
[----:B------:R-:W-:-:S05]  /*10c0*/  LEA.HI.X R5, R2, UR7, R3, 0x1, P0 ;  /* 0x0000000702057c11 */ /* 0x000fca00080f0c03 */
[----:B------:R-:W-:Y:S01]  /*10d0*/  STG.E.128 desc[UR8][R4.64], R16 ;  /* 0x0000001004007986 */ /* 0x000fe2000c101d08 */
[----:B------:R-:W-:Y:S05]  /*10e0*/  EXIT ;  /* 0x000000000000794d */ /* 0x000fea0003800000 */
.L_x_65:
        /* <DEDUP_REMOVED lines=9> */
.L_x_101:


//--------------------- .text._ZN7cutlass13device_kernelIN5flash11enable_sm90INS1_16FlashAttnBwdSm90INS1_25CollectiveMainloopBwdSm90ILi2ELi2ELi2EN4cute5tupleIJNS5_1CILi1EEES8_S8_EEENS6_IJNS7_ILi64EEENS7_ILi128EEESB_EEENS_10bfloat16_tEfNS_4arch4Sm90ELb1ELb0ELb1ELb1ELb1ELb1ELb0ELb0ELi2ELi1ELi2ELi1ELb0EEENS1_24CollectiveEpilogueBwdGQAISC_fSF_Li256ELb1ELb1EEENS1_25SingleTileBwdLPTSchedulerILb1ELi128ELb1EEEEEEEEEvNT_6ParamsE --------------------------
	.section	.text._ZN7cutlass13device_kernelIN5flash11enable_sm90INS1_16FlashAttnBwdSm90INS1_25CollectiveMainloopBwdSm90ILi2ELi2ELi2EN4cute5tupleIJNS5_1CILi1EEES8_S8_EEENS6_IJNS7_ILi64EEENS7_ILi128EEESB_EEENS_10bfloat16_tEfNS_4arch4Sm90ELb1ELb0ELb1ELb1ELb1ELb1ELb0ELb0ELi2ELi1ELi2ELi1ELb0EEENS1_24CollectiveEpilogueBwdGQAISC_fSF_Li256ELb1ELb1EEENS1_25SingleTileBwdLPTSchedulerILb1ELi128ELb1EEEEEEEEEvNT_6ParamsE,"ax",@progbits
	.align	128
.text._ZN7cutlass13device_kernelIN5flash11enable_sm90INS1_16FlashAttnBwdSm90INS1_25CollectiveMainloopBwdSm90ILi2ELi2ELi2EN4cute5tupleIJNS5_1CILi1EEES8_S8_EEENS6_IJNS7_ILi64EEENS7_ILi128EEESB_EEENS_10bfloat16_tEfNS_4arch4Sm90ELb1ELb0ELb1ELb1ELb1ELb1ELb0ELb0ELi2ELi1ELi2ELi1ELb0EEENS1_24CollectiveEpilogueBwdGQAISC_fSF_Li256ELb1ELb1EEENS1_25SingleTileBwdLPTSchedulerILb1ELi128ELb1EEEEEEEEEvNT_6ParamsE:
        .type           _ZN7cutlass13device_kernelIN5flash11enable_sm90INS1_16FlashAttnBwdSm90INS1_25CollectiveMainloopBwdSm90ILi2ELi2ELi2EN4cute5tupleIJNS5_1CILi1EEES8_S8_EEENS6_IJNS7_ILi64EEENS7_ILi128EEESB_EEENS_10bfloat16_tEfNS_4arch4Sm90ELb1ELb0ELb1ELb1ELb1ELb1ELb0ELb0ELi2ELi1ELi2ELi1ELb0EEENS1_24CollectiveEpilogueBwdGQAISC_fSF_Li256ELb1ELb1EEENS1_25SingleTileBwdLPTSchedulerILb1ELi128ELb1EEEEEEEEEvNT_6ParamsE,@function
        .size           _ZN7cutlass13device_kernelIN5flash11enable_sm90INS1_16FlashAttnBwdSm90INS1_25CollectiveMainloopBwdSm90ILi2ELi2ELi2EN4cute5tupleIJNS5_1CILi1EEES8_S8_EEENS6_IJNS7_ILi64EEENS7_ILi128EEESB_EEENS_10bfloat16_tEfNS_4arch4Sm90ELb1ELb0ELb1ELb1ELb1ELb1ELb0ELb0ELi2ELi1ELi2ELi1ELb0EEENS1_24CollectiveEpilogueBwdGQAISC_fSF_Li256ELb1ELb1EEENS1_25SingleTileBwdLPTSchedulerILb1ELi128ELb1EEEEEEEEEvNT_6ParamsE,(.L_x_102 - _ZN7cutlass13device_kernelIN5flash11enable_sm90INS1_16FlashAttnBwdSm90INS1_25CollectiveMainloopBwdSm90ILi2ELi2ELi2EN4cute5tupleIJNS5_1CILi1EEES8_S8_EEENS6_IJNS7_ILi64EEENS7_ILi128EEESB_EEENS_10bfloat16_tEfNS_4arch4Sm90ELb1ELb0ELb1ELb1ELb1ELb1ELb0ELb0ELi2ELi1ELi2ELi1ELb0EEENS1_24CollectiveEpilogueBwdGQAISC_fSF_Li256ELb1ELb1EEENS1_25SingleTileBwdLPTSchedulerILb1ELi128ELb1EEEEEEEEEvNT_6ParamsE)
        .other          _ZN7cutlass13device_kernelIN5flash11enable_sm90INS1_16FlashAttnBwdSm90INS1_25CollectiveMainloopBwdSm90ILi2ELi2ELi2EN4cute5tupleIJNS5_1CILi1EEES8_S8_EEENS6_IJNS7_ILi64EEENS7_ILi128EEESB_EEENS_10bfloat16_tEfNS_4arch4Sm90ELb1ELb0ELb1ELb1ELb1ELb1ELb0ELb0ELi2ELi1ELi2ELi1ELb0EEENS1_24CollectiveEpilogueBwdGQAISC_fSF_Li256ELb1ELb1EEENS1_25SingleTileBwdLPTSchedulerILb1ELi128ELb1EEEEEEEEEvNT_6ParamsE,@"STO_CUDA_ENTRY STV_DEFAULT"
_ZN7cutlass13device_kernelIN5flash11enable_sm90INS1_16FlashAttnBwdSm90INS1_25CollectiveMainloopBwdSm90ILi2ELi2ELi2EN4cute5tupleIJNS5_1CILi1EEES8_S8_EEENS6_IJNS7_ILi64EEENS7_ILi128EEESB_EEENS_10bfloat16_tEfNS_4arch4Sm90ELb1ELb0ELb1ELb1ELb1ELb1ELb0ELb0ELi2ELi1ELi2ELi1ELb0EEENS1_24CollectiveEpilogueBwdGQAISC_fSF_Li256ELb1ELb1EEENS1_25SingleTileBwdLPTSchedulerILb1ELi128ELb1EEEEEEEEEvNT_6ParamsE:
[----:B------:R-:W-:Y:S01]  /*0000*/  LDC R1, c[0x0][0x37c] ;  /* 0x0000df00ff017b82 */ /* 0x000fe20000000800 */
[----:B------:R-:W-:Y:S05]  /*0010*/  EXIT ;  /* 0x000000000000794d */ /* 0x000fea0003800000 */
.L_x_66:
        /* <DEDUP_REMOVED lines=14> */
.L_x_102:


//--------------------- .text._ZN7cutlass13device_kernelIN5flash22FlashAttnBwdPreprocessIN4cute5tupleIJNS3_1CILi64EEENS5_ILi128EEEEEENS_10bfloat16_tEfNS_4arch4Sm90ELb1ELb1EEEEEvNT_6ParamsE --------------------------
	.section	.text._ZN7cutlass13device_kernelIN5flash22FlashAttnBwdPreprocessIN4cute5tupleIJNS3_1CILi64EEENS5_ILi128EEEEEENS_10bfloat16_tEfNS_4arch4Sm90ELb1ELb1EEEEEvNT_6ParamsE,"ax",@progbits
	.align	128
.text._ZN7cutlass13device_kernelIN5flash22FlashAttnBwdPreprocessIN4cute5tupleIJNS3_1CILi64EEENS5_ILi128EEEEEENS_10bfloat16_tEfNS_4arch4Sm90ELb1ELb1EEEEEvNT_6ParamsE:
        .type           _ZN7cutlass13device_kernelIN5flash22FlashAttnBwdPreprocessIN4cute5tupleIJNS3_1CILi64EEENS5_ILi128EEEEEENS_10bfloat16_tEfNS_4arch4Sm90ELb1ELb1EEEEEvNT_6ParamsE,@function
        .size           _ZN7cutlass13device_kernelIN5flash22FlashAttnBwdPreprocessIN4cute5tupleIJNS3_1CILi64EEENS5_ILi128EEEEEENS_10bfloat16_tEfNS_4arch4Sm90ELb1ELb1EEEEEvNT_6ParamsE,(.L_x_103 - _ZN7cutlass13device_kernelIN5flash22FlashAttnBwdPreprocessIN4cute5tupleIJNS3_1CILi64EEENS5_ILi128EEEEEENS_10bfloat16_tEfNS_4arch4Sm90ELb1ELb1EEEEEvNT_6ParamsE)
        .other          _ZN7cutlass13device_kernelIN5flash22FlashAttnBwdPreprocessIN4cute5tupleIJNS3_1CILi64EEENS5_ILi128EEEEEENS_10bfloat16_tEfNS_4arch4Sm90ELb1ELb1EEEEEvNT_6ParamsE,@"STO_CUDA_ENTRY STV_DEFAULT"
_ZN7cutlass13device_kernelIN5flash22FlashAttnBwdPreprocessIN4cute5tupleIJNS3_1CILi64EEENS5_ILi128EEEEEENS_10bfloat16_tEfNS_4arch4Sm90ELb1ELb1EEEEEvNT_6ParamsE:
[----:B------:R-:W-:Y:S08]  /*0000*/  LDC R1, c[0x0][0x37c] ;  /* 0x0000df00ff017b82 */ /* 0x000ff00000000800 */
[----:B------:R-:W0:Y:S01]  /*0010*/  LDC.64 R6, c[0x0][0x460] ;  /* 0x00011800ff067b82 */ /* 0x000e220000000a00 */
[----:B------:R-:W1:Y:S01]  /*0020*/  S2R R0, SR_CTAID.X ;  /* 0x0000000000007919 */ /* 0x000e620000002500 */
[----:B------:R-:W2:Y:S01]  /*0030*/  LDCU.64 UR4, c[0x0][0x358] ;  /* 0x00006b00ff0477ac */ /* 0x000ea20008000a00 */
[----:B------:R-:W3:Y:S05]  /*0040*/  S2R R2, SR_CTAID.Z ;  /* 0x0000000000027919 */ /* 0x000eea0000002700 */
[----:B------:R-:W4:Y:S01]  /*0050*/  S2UR UR6, SR_CTAID.Y ;  /* 0x00000000000679c3 */ /* 0x000f220000002600 */
[----:B0-----:R-:W-:-:S04]  /*0060*/  ISETP.NE.U32.AND P0, PT, R6, RZ, PT ;  /* 0x000000ff0600720c */ /* 0x001fc80003f05070 */
[----:B------:R-:W-:-:S13]  /*0070*/  ISETP.NE.AND.EX P3, PT, R7, RZ, PT, P0 ;  /* 0x000000ff0700720c */ /* 0x000fda0003f65300 */
[----:B-1234-:R-:W-:Y:S05]  /*0080*/  @P3 BRA `(.L_x_67) ;  /* 0x0000000000243947 */ /* 0x01efea0003800000 */
[----:B------:R-:W0:Y:S01]  /*0090*/  LDCU.64 UR8, c[0x0][0x468] ;  /* 0x00008d00ff0877ac */ /* 0x000e220008000a00 */
[----:B------:R-:W-:Y:S01]  /*00a0*/  IMAD.MOV.U32 R3, RZ, RZ, RZ ;  /* 0x000000ffff037224 */ /* 0x000fe200078e00ff */
[----:B------:R-:W-:Y:S01]  /*00b0*/  CS2R R42, SRZ ;  /* 0x00000000002a7805 */ /* 0x000fe2000001ff00 */
[----:B------:R-:W1:Y:S01]  /*00c0*/  LDCU UR7, c[0x0][0x388] ;  /* 0x00007100ff0777ac */ /* 0x000e620008000800 */
[----:B0-----:R-:W-:-:S04]  /*00d0*/  UISETP.NE.U32.AND UP0, UPT, UR8, URZ, UPT ;  /* 0x000000ff0800728c */ /* 0x001fc8000bf05070 */
[----:B------:R-:W-:Y:S01]  /*00e0*/  UISETP.NE.AND.EX UP0, UPT, UR9, URZ, UPT, UP0 ;  /* 0x000000ff0900728c */ /* 0x000fe2000bf05300 */
[----:B-1----:R-:W-:-:S08]  /*00f0*/  IMAD.U32 R53, RZ, RZ, UR7 ;  /* 0x00000007ff357e24 */ /* 0x002fd0000f8e00ff */
[----:B------:R-:W-:Y:S05]  /*0100*/  BRA.U !UP0, `(.L_x_68) ;  /* 0x00000001084c7547 */ /* 0x000fea000b800000 */
[----:B------:R-:W-:Y:S05]  /*0110*/  BRA `(.L_x_69) ;  /* 0x0000000000307947 */ /* 0x000fea0003800000 */
.L_x_67:
[----:B------:R-:W0:Y:S01]  /*0120*/  LDC.64 R4, c[0x0][0x460] ;  /* 0x00011800ff047b82 */ /* 0x000e220000000a00 */
[----:B------:R-:W1:Y:S01]  /*0130*/  LDCU.64 UR8, c[0x0][0x468] ;  /* 0x00008d00ff0877ac */ /* 0x000e620008000a00 */
[----:B0-----:R-:W-:-:S05]  /*0140*/  IMAD.WIDE.U32 R4, R2, 0x4, R4 ;  /* 0x0000000402047825 */ /* 0x001fca00078e0004 */
[----:B------:R-:W2:Y:S01]  /*0150*/  LDG.E R42, desc[UR4][R4.64] ;  /* 0x00000004042a7981 */ /* 0x000ea2000c1e1900 */
[----:B-1----:R-:W-:-:S04]  /*0160*/  UISETP.NE.U32.AND UP0, UPT, UR8, URZ, UPT ;  /* 0x000000ff0800728c */ /* 0x002fc8000bf05070 */
[----:B------:R-:W-:Y:S01]  /*0170*/  UISETP.NE.AND.EX UP0, UPT, UR9, URZ, UPT, UP0 ;  /* 0x000000ff0900728c */ /* 0x000fe2000bf05300 */
[----:B--2---:R-:W-:Y:S02]  /*0180*/  LEA R3, R2, R42, 0x6 ;  /* 0x0000002a02037211 */ /* 0x004fe400078e30ff */
[----:B------:R-:W-:Y:S02]  /*0190*/  SHF.R.S32.HI R43, RZ, 0x1f, R42 ;  /* 0x0000001fff2b7819 */ /* 0x000fe4000001142a */
[----:B------:R-:W-:-:S04]  /*01a0*/  SHF.R.S32.HI R6, RZ, 0x1f, R3 ;  /* 0x0000001fff067819 */ /* 0x000fc80000011403 */
[----:B------:R-:W-:-:S04]  /*01b0*/  LEA.HI R3, R6, R3, RZ, 0x6 ;  /* 0x0000000306037211 */ /* 0x000fc800078f30ff */
[----:B------:R-:W-:Y:S01]  /*01c0*/  LOP3.LUT R3, R3, 0xffffffc0, RZ, 0xc0, !PT ;  /* 0xffffffc003037812 */ /* 0x000fe200078ec0ff */
[----:B------:R-:W-:Y:S06]  /*01d0*/  BRA.U !UP0, `(.L_x_70) ;  /* 0x0000000108107547 */ /* 0x000fec000b800000 */
.L_x_69:
[----:B------:R-:W0:Y:S02]  /*01e0*/  LDC.64 R4, c[0x0][0x468] ;  /* 0x00011a00ff047b82 */ /* 0x000e240000000a00 */
[----:B0-----:R-:W-:-:S05]  /*01f0*/  IMAD.WIDE.U32 R4, R2, 0x4, R4 ;  /* 0x0000000402047825 */ /* 0x001fca00078e0004 */
[----:B------:R0:W5:Y:S01]  /*0200*/  LDG.E R53, desc[UR4][R4.64] ;  /* 0x0000000404357981 */ /* 0x000162000c1e1900 */
[----:B------:R-:W-:Y:S05]  /*0210*/  BRA `(.L_x_68) ;  /* 0x0000000000087947 */ /* 0x000fea0003800000 */
.L_x_70:
[----:B------:R-:W2:Y:S02]  /*0220*/  LDG.E R5, desc[UR4][R4.64+0x4] ;  /* 0x0000040404057981 */ /* 0x000ea4000c1e1900 */
[----:B--2---:R-:W-:-:S07]  /*0230*/  IMAD.IADD R53, R5, 0x1, -R42 ;  /* 0x0000000105357824 */ /* 0x004fce00078e0a2a */
.L_x_68:
[----:B0-----:R-:W0:Y:S01]  /*0240*/  S2R R4, SR_TID.X ;  /* 0x0000000000047919 */ /* 0x001e220000002100 */
[----:B------:R-:W-:Y:S01]  /*0250*/  IMAD.SHL.U32 R5, R0, 0x40, RZ ;  /* 0x0000004000057824 */ /* 0x000fe200078e00ff */
[----:B------:R-:W-:-:S04]  /*0260*/  ISETP.NE.AND.EX P0, PT, R7, RZ, PT, P0 ;  /* 0x000000ff0700720c */ /* 0x000fc80003f05300 */
[----:B-----5:R-:W-:-:S13]  /*0270*/  ISETP.GT.AND P1, PT, R53, R5, PT ;  /* 0x000000053500720c */ /* 0x020fda0003f24270 */
[----:B------:R-:W-:Y:S05]  /*0280*/  @!P1 EXIT P0 ;  /* 0x000000000000994d */ /* 0x000fea0000000000 */
[----:B------:R-:W1:Y:S01]  /*0290*/  LDCU UR7, c[0x0][0x38c] ;  /* 0x00007180ff0777ac */ /* 0x000e620008000800 */
[----:B------:R-:W2:Y:S01]  /*02a0*/  LDC.64 R10, c[0x0][0x3a0] ;  /* 0x0000e800ff0a7b82 */ /* 0x000ea20000000a00 */
[----:B0-----:R-:W-:Y:S01]  /*02b0*/  SHF.L.U32 R44, R4, 0x3, RZ ;  /* 0x00000003042c7819 */ /* 0x001fe200000006ff */
[----:B------:R-:W-:Y:S01]  /*02c0*/  IMAD.IADD R7, R53, 0x1, -R5 ;  /* 0x0000000135077824 */ /* 0x000fe200078e0a05 */
[----:B------:R-:W-:Y:S01]  /*02d0*/  SHF.R.U32.HI R6, RZ, 0x4, R4 ;  /* 0x00000004ff067819 */ /* 0x000fe20000011604 */
[----:B------:R-:W-:Y:S01]  /*02e0*/  HFMA2 R45, -RZ, RZ, 0, 0 ;  /* 0x00000000ff2d7431 */ /* 0x000fe200000001ff */
[----:B------:R-:W-:Y:S02]  /*02f0*/  LOP3.LUT R44, R44, 0x78, RZ, 0xc0, !PT ;  /* 0x000000782c2c7812 */ /* 0x000fe400078ec0ff */
[C---:B------:R-:W-:Y:S01]  /*0300*/  IADD3 R34, P4, PT, R6.reuse, R42, RZ ;  /* 0x0000002a06227210 */ /* 0x040fe20007f9e0ff */
[C---:B------:R-:W-:Y:S01]  /*0310*/  VIADD R40, R6.reuse, 0x10 ;  /* 0x0000001006287836 */ /* 0x040fe20000000000 */
[----:B------:R-:W0:Y:S01]  /*0320*/  LDC.64 R14, c[0x0][0x3c0] ;  /* 0x0000f000ff0e7b82 */ /* 0x000e220000000a00 */
[----:B------:R-:W-:-:S02]  /*0330*/  IADD3 R52, PT, PT, R6, 0x30, RZ ;  /* 0x0000003006347810 */ /* 0x000fc40007ffe0ff */
[----:B------:R-:W-:Y:S01]  /*0340*/  IMAD.X R35, RZ, RZ, R43, P4 ;  /* 0x000000ffff237224 */ /* 0x000fe200020e062b */
[----:B------:R-:W-:Y:S01]  /*0350*/  SEL R41, R2, RZ, !P3 ;  /* 0x000000ff02297207 */ /* 0x000fe20005800000 */
[----:B------:R-:W-:Y:S01]  /*0360*/  IMAD.WIDE.U32 R34, R0, 0x40, R34 ;  /* 0x0000004000227825 */ /* 0x000fe200078e0022 */
[----:B-1----:R-:W-:Y:S02]  /*0370*/  ISETP.GE.AND P0, PT, R44, UR7, PT ;  /* 0x000000072c007c0c */ /* 0x002fe4000bf06270 */
[----:B------:R-:W1:Y:S02]  /*0380*/  LDC.64 R22, c[0x0][0x3a8] ;  /* 0x0000ea00ff167b82 */ /* 0x000e640000000a00 */
[-C--:B------:R-:W-:Y:S02]  /*0390*/  ISETP.GE.OR P1, PT, R40, R7.reuse, P0 ;  /* 0x000000072800720c */ /* 0x080fe40000726670 */
[----:B------:R-:W-:Y:S01]  /*03a0*/  ISETP.GE.OR P2, PT, R6, R7, P0 ;  /* 0x000000070600720c */ /* 0x000fe20000746670 */
[----:B--2---:R-:W-:-:S03]  /*03b0*/  IMAD.WIDE.U32 R8, R10, UR6, R44 ;  /* 0x000000060a087c25 */ /* 0x004fc6000f8e002c */
[----:B------:R-:W2:Y:S01]  /*03c0*/  LDC.64 R30, c[0x0][0x3b8] ;  /* 0x0000ee00ff1e7b82 */ /* 0x000ea20000000a00 */
[----:B------:R-:W-:Y:S02]  /*03d0*/  IMAD R9, R11, UR6, R9 ;  /* 0x000000060b097c24 */ /* 0x000fe4000f8e0209 */
[----:B0-----:R-:W-:-:S05]  /*03e0*/  IMAD.WIDE.U32 R12, R14, UR6, R44 ;  /* 0x000000060e0c7c25 */ /* 0x001fca000f8e002c */
[----:B------:R-:W0:Y:S01]  /*03f0*/  LDC.64 R10, c[0x0][0x3c8] ;  /* 0x0000f200ff0a7b82 */ /* 0x000e220000000a00 */
[----:B------:R-:W-:Y:S01]  /*0400*/  @!P1 IADD3 R19, P4, PT, R34, 0x10, RZ ;  /* 0x0000001022139810 */ /* 0x000fe20007f9e0ff */
[----:B------:R-:W-:Y:S01]  /*0410*/  VIADD R45, R6, 0x20 ;  /* 0x00000020062d7836 */ /* 0x000fe20000000000 */
[----:B------:R-:W-:Y:S01]  /*0420*/  @!P1 IADD3 R27, P5, PT, R34, 0x10, RZ ;  /* 0x00000010221b9810 */ /* 0x000fe20007fbe0ff */
[----:B------:R-:W-:-:S04]  /*0430*/  IMAD R13, R15, UR6, R13 ;  /* 0x000000060f0d7c24 */ /* 0x000fc8000f8e020d */
[----:B------:R-:W3:Y:S01]  /*0440*/  @!P1 LDC.64 R36, c[0x0][0x398] ;  /* 0x0000e600ff249b82 */ /* 0x000ee20000000a00 */
[-C--:B------:R-:W-:Y:S01]  /*0450*/  ISETP.GE.OR P3, PT, R45, R7.reuse, P0 ;  /* 0x000000072d00720c */ /* 0x080fe20000766670 */
[----:B-1----:R-:W-:Y:S01]  /*0460*/  IMAD.WIDE.U32 R32, R41, R22, R8 ;  /* 0x0000001629207225 */ /* 0x002fe200078e0008 */
[----:B------:R-:W-:-:S03]  /*0470*/  ISETP.GE.OR P0, PT, R52, R7, P0 ;  /* 0x000000073400720c */ /* 0x000fc60000706670 */
[----:B------:R-:W-:Y:S01]  /*0480*/  @!P1 IMAD.X R9, RZ, RZ, R35, P4 ;  /* 0x000000ffff099224 */ /* 0x000fe200020e0623 */
[----:B------:R-:W-:Y:S01]  /*0490*/  @!P1 MOV R22, R32 ;  /* 0x0000002000169202 */ /* 0x000fe20000000f00 */
[----:B------:R-:W1:Y:S01]  /*04a0*/  @!P2 LDC.64 R20, c[0x0][0x398] ;  /* 0x0000e600ff14ab82 */ /* 0x000e620000000a00 */
[----:B------:R-:W-:Y:S02]  /*04b0*/  IMAD R23, R41, R23, R33 ;  /* 0x0000001729177224 */ /* 0x000fe400078e0221 */
[----:B------:R-:W-:-:S03]  /*04c0*/  @!P2 IMAD.MOV.U32 R8, RZ, RZ, R32 ;  /* 0x000000ffff08a224 */ /* 0x000fc600078e0020 */
[----:B------:R-:W-:Y:S01]  /*04d0*/  @!P3 IMAD.MOV.U32 R59, RZ, RZ, R23 ;  /* 0x000000ffff3bb224 */ /* 0x000fe200078e0017 */
[C---:B------:R-:W-:Y:S01]  /*04e0*/  @!P3 IADD3 R26, P6, PT, R34.reuse, 0x20, RZ ;  /* 0x00000020221ab810 */ /* 0x040fe20007fde0ff */
[C---:B0-----:R-:W-:Y:S01]  /*04f0*/  IMAD.WIDE.U32 R24, R41.reuse, R10, R12 ;  /* 0x0000000a29187225 */ /* 0x041fe200078e000c */
[----:B------:R-:W0:Y:S01]  /*0500*/  LDC.64 R14, c[0x0][0x3b8] ;  /* 0x0000ee00ff0e7b82 */ /* 0x000e220000000a00 */
[C---:B------:R-:W-:Y:S02]  /*0510*/  @!P3 IADD3 R48, P4, PT, R34.reuse, 0x20, RZ ;  /* 0x000000202230b810 */ /* 0x040fe40007f9e0ff */
[----:B------:R-:W-:Y:S01]  /*0520*/  @!P1 IMAD.X R13, RZ, RZ, R35, P5 ;  /* 0x000000ffff0d9224 */ /* 0x000fe200028e0623 */
[----:B------:R-:W-:Y:S01]  /*0530*/  @!P0 IADD3 R55, P5, PT, R34, 0x30, RZ ;  /* 0x0000003022378810 */ /* 0x000fe20007fbe0ff */
[----:B------:R-:W-:Y:S01]  /*0540*/  IMAD R25, R41, R11, R25 ;  /* 0x0000000b29197224 */ /* 0x000fe200078e0219 */
[----:B------:R-:W-:Y:S01]  /*0550*/  @!P3 MOV R58, R32 ;  /* 0x00000020003ab202 */ /* 0x000fe20000000f00 */
[----:B---3--:R-:W-:Y:S01]  /*0560*/  @!P1 IMAD R10, R9, R36, RZ ;  /* 0x00000024090a9224 */ /* 0x008fe200078e02ff */
[----:B------:R-:W3:Y:S01]  /*0570*/  @!P1 LDC.64 R16, c[0x0][0x380] ;  /* 0x0000e000ff109b82 */ /* 0x000ee20000000a00 */
[----:B------:R-:W-:-:S02]  /*0580*/  @!P2 IMAD.MOV.U32 R9, RZ, RZ, R23 ;  /* 0x000000ffff09a224 */ /* 0x000fc400078e0017 */
[----:B------:R-:W-:Y:S02]  /*0590*/  @!P1 IMAD R37, R19, R37, R10 ;  /* 0x0000002513259224 */ /* 0x000fe400078e020a */
[--C-:B------:R-:W-:Y:S02]  /*05a0*/  @!P0 IMAD.MOV.U32 R33, RZ, RZ, R23.reuse ;  /* 0x000000ffff218224 */ /* 0x100fe400078e0017 */
[----:B-1----:R-:W-:Y:S01]  /*05b0*/  @!P2 IMAD R10, R35, R20, RZ ;  /* 0x00000014230aa224 */ /* 0x002fe200078e02ff */
[----:B------:R-:W1:Y:S01]  /*05c0*/  LDC.64 R46, c[0x0][0x3b0] ;  /* 0x0000ec00ff2e7b82 */ /* 0x000e620000000a00 */
[----:B------:R-:W-:-:S04]  /*05d0*/  @!P1 IMAD.WIDE.U32 R22, R19, R36, R22 ;  /* 0x0000002413169225 */ /* 0x000fc800078e0016 */
[-C--:B--2---:R-:W-:Y:S02]  /*05e0*/  @!P1 IMAD R12, R13, R30.reuse, RZ ;  /* 0x0000001e0d0c9224 */ /* 0x084fe400078e02ff */
[----:B------:R-:W-:Y:S01]  /*05f0*/  @!P1 IMAD.WIDE.U32 R18, R27, R30, R24 ;  /* 0x0000001e1b129225 */ /* 0x000fe200078e0018 */
[----:B------:R-:W2:Y:S03]  /*0600*/  @!P0 LDC.64 R38, c[0x0][0x398] ;  /* 0x0000e600ff268b82 */ /* 0x000ea60000000a00 */
[C---:B------:R-:W-:Y:S02]  /*0610*/  @!P2 IMAD R30, R34.reuse, R21, R10 ;  /* 0x00000015221ea224 */ /* 0x040fe400078e020a */
[----:B------:R-:W-:-:S03]  /*0620*/  @!P2 IMAD.WIDE.U32 R20, R34, R20, R8 ;  /* 0x000000142214a225 */ /* 0x000fc600078e0008 */
[----:B------:R-:W4:Y:S01]  /*0630*/  @!P3 LDC.64 R8, c[0x0][0x398] ;  /* 0x0000e600ff08bb82 */ /* 0x000f220000000a00 */
[----:B------:R-:W-:Y:S01]  /*0640*/  @!P1 IMAD R31, R27, R31, R12 ;  /* 0x0000001f1b1f9224 */ /* 0x000fe200078e020c */
[----:B------:R-:W-:Y:S01]  /*0650*/  @!P3 IADD3.X R27, PT, PT, RZ, R35, RZ, P6, !PT ;  /* 0x00000023ff1bb210 */ /* 0x000fe200037fe4ff */
[----:B0-----:R-:W-:Y:S01]  /*0660*/  @!P2 IMAD R29, R35, R14, RZ ;  /* 0x0000000e231da224 */ /* 0x001fe200078e02ff */
[----:B------:R-:W-:Y:S01]  /*0670*/  @!P2 IADD3 R30, PT, PT, R21, R30, RZ ;  /* 0x0000001e151ea210 */ /* 0x000fe20007ffe0ff */
[--C-:B------:R-:W-:Y:S01]  /*0680*/  @!P3 IMAD.X R50, RZ, RZ, R35.reuse, P4 ;  /* 0x000000ffff32b224 */ /* 0x100fe200020e0623 */
[----:B---3--:R-:W-:Y:S01]  /*0690*/  @!P1 LEA R56, P4, R22, R16, 0x1 ;  /* 0x0000001016389211 */ /* 0x008fe200078808ff */
[----:B------:R-:W-:Y:S01]  /*06a0*/  @!P0 IMAD.X R28, RZ, RZ, R35, P5 ;  /* 0x000000ffff1c8224 */ /* 0x000fe200028e0623 */
[----:B------:R-:W0:Y:S01]  /*06b0*/  @!P2 LDC.64 R12, c[0x0][0x380] ;  /* 0x0000e000ff0cab82 */ /* 0x000e220000000a00 */
[----:B------:R-:W-:Y:S01]  /*06c0*/  @!P1 IMAD.IADD R23, R23, 0x1, R37 ;  /* 0x0000000117179824 */ /* 0x000fe200078e0225 */
[----:B-1----:R-:W-:Y:S01]  /*06d0*/  @!P1 LEA R46, P5, R18, R46, 0x1 ;  /* 0x0000002e122e9211 */ /* 0x002fe200078a08ff */
[----:B------:R-:W-:Y:S01]  /*06e0*/  @!P1 IMAD.IADD R16, R19, 0x1, R31 ;  /* 0x0000000113109824 */ /* 0x000fe200078e021f */
[C---:B------:R-:W-:Y:S01]  /*06f0*/  @!P0 IADD3 R49, P6, PT, R34.reuse, 0x30, RZ ;  /* 0x0000003022318810 */ /* 0x040fe20007fde0ff */
[----:B------:R-:W-:Y:S01]  /*0700*/  @!P2 IMAD R29, R34, R15, R29 ;  /* 0x0000000f221da224 */ /* 0x000fe200078e021d */
[----:B------:R-:W-:Y:S01]  /*0710*/  @!P1 LEA.HI.X R57, R22, R17, R23, 0x1, P4 ;  /* 0x0000001116399211 */ /* 0x000fe200020f0c17 */
[----:B------:R-:W-:Y:S01]  /*0720*/  @!P2 IMAD.WIDE.U32 R14, R34, R14, R24 ;  /* 0x0000000e220ea225 */ /* 0x000fe200078e0018 */
[----:B------:R-:W1:Y:S01]  /*0730*/  LDC.64 R10, c[0x0][0x3b0] ;  /* 0x0000ec00ff0a7b82 */ /* 0x000e620000000a00 */
[----:B------:R-:W-:-:S02]  /*0740*/  @!P1 LEA.HI.X R47, R18, R47, R16, 0x1, P5 ;  /* 0x0000002f122f9211 */ /* 0x000fc400028f0c10 */
[----:B------:R-:W-:Y:S01]  /*0750*/  @!P2 IMAD.IADD R29, R15, 0x1, R29 ;  /* 0x000000010f1da824 */ /* 0x000fe200078e021d */
[----:B------:R-:W-:Y:S01]  /*0760*/  @!P0 IADD3.X R51, PT, PT, RZ, R35, RZ, P6, !PT ;  /* 0x00000023ff338210 */ /* 0x000fe200037fe4ff */
[----:B--2---:R-:W-:Y:S02]  /*0770*/  @!P0 IMAD R28, R28, R38, RZ ;  /* 0x000000261c1c8224 */ /* 0x004fe400078e02ff */
[-C--:B----4-:R-:W-:Y:S01]  /*0780*/  @!P3 IMAD R27, R27, R8.reuse, RZ ;  /* 0x000000081b1bb224 */ /* 0x090fe200078e02ff */
[----:B------:R-:W2:Y:S01]  /*0790*/  LDC.64 R34, c[0x0][0x3b0] ;  /* 0x0000ec00ff227b82 */ /* 0x000ea20000000a00 */
[----:B------:R-:W-:-:S04]  /*07a0*/  @!P3 IMAD.WIDE.U32 R58, R26, R8, R58 ;  /* 0x000000081a3ab225 */ /* 0x000fc800078e003a */
[----:B------:R-:W-:Y:S01]  /*07b0*/  @!P3 IMAD R54, R26, R9, R27 ;  /* 0x000000091a36b224 */ /* 0x000fe200078e021b */
[----:B------:R-:W-:Y:S02]  /*07c0*/  CS2R R8, SRZ ;  /* 0x0000000000087805 */ /* 0x000fe4000001ff00 */
[C---:B0-----:R-:W-:Y:S01]  /*07d0*/  @!P2 LEA R18, P4, R20.reuse, R12, 0x1 ;  /* 0x0000000c1412a211 */ /* 0x041fe200078808ff */
[----:B------:R-:W0:Y:S01]  /*07e0*/  LDC.64 R26, c[0x0][0x3b8] ;  /* 0x0000ee00ff1a7b82 */ /* 0x000e220000000a00 */
[----:B------:R-:W-:Y:S02]  /*07f0*/  @!P0 IMAD R39, R55, R39, R28 ;  /* 0x0000002737278224 */ /* 0x000fe400078e021c */
[----:B------:R-:W-:Y:S02]  /*0800*/  @!P2 LEA.HI.X R19, R20, R13, R30, 0x1, P4 ;  /* 0x0000000d1413a211 */ /* 0x000fe400020f0c1e */
[----:B------:R-:W-:Y:S02]  /*0810*/  CS2R R12, SRZ ;  /* 0x00000000000c7805 */ /* 0x000fe4000001ff00 */
[C---:B-1----:R-:W-:Y:S01]  /*0820*/  @!P2 LEA R16, P5, R14.reuse, R10, 0x1 ;  /* 0x0000000a0e10a211 */ /* 0x042fe200078a08ff */
[----:B------:R-:W1:Y:S03]  /*0830*/  LDC.64 R30, c[0x0][0x3b8] ;  /* 0x0000ee00ff1e7b82 */ /* 0x000e660000000a00 */
[----:B------:R-:W-:-:S02]  /*0840*/  @!P2 LEA.HI.X R17, R14, R11, R29, 0x1, P5 ;  /* 0x0000000b0e11a211 */ /* 0x000fc400028f0c1d */
[----:B------:R-:W-:Y:S02]  /*0850*/  CS2R R10, SRZ ;  /* 0x00000000000a7805 */ /* 0x000fe4000001ff00 */
[----:B------:R-:W-:Y:S01]  /*0860*/  CS2R R14, SRZ ;  /* 0x00000000000e7805 */ /* 0x000fe2000001ff00 */
[----:B------:R-:W3:Y:S01]  /*0870*/  @!P3 LDC.64 R28, c[0x0][0x380] ;  /* 0x0000e000ff1cbb82 */ /* 0x000ee20000000a00 */
[----:B------:R-:W-:Y:S02]  /*0880*/  @!P0 IMAD.WIDE.U32 R60, R55, R38, R32 ;  /* 0x00000026373c8225 */ /* 0x000fe400078e0020 */
[----:B------:R4:W2:Y:S01]  /*0890*/  @!P2 LDG.E.128 R8, desc[UR4][R18.64] ;  /* 0x000000041208a981 */ /* 0x0008a2000c1e1d00 */
[----:B------:R-:W-:-:S04]  /*08a0*/  CS2R R20, SRZ ;  /* 0x0000000000147805 */ /* 0x000fc8000001ff00 */
[----:B------:R-:W1:Y:S01]  /*08b0*/  @!P0 LDC.64 R36, c[0x0][0x380] ;  /* 0x0000e000ff248b82 */ /* 0x000e620000000a00 */
[----:B------:R4:W2:Y:S01]  /*08c0*/  @!P2 LDG.E.128 R12, desc[UR4][R16.64] ;  /* 0x00000004100ca981 */ /* 0x0008a2000c1e1d00 */
[----:B------:R-:W-:Y:S02]  /*08d0*/  CS2R R22, SRZ ;  /* 0x0000000000167805 */ /* 0x000fe4000001ff00 */
[----:B----4-:R-:W-:-:S04]  /*08e0*/  CS2R R18, SRZ ;  /* 0x0000000000127805 */ /* 0x010fc8000001ff00 */
[----:B------:R-:W4:Y:S01]  /*08f0*/  LDC.64 R32, c[0x0][0x3b0] ;  /* 0x0000ec00ff207b82 */ /* 0x000f220000000a00 */
[----:B------:R3:W4:Y:S01]  /*0900*/  @!P1 LDG.E.128 R20, desc[UR4][R46.64] ;  /* 0x000000042e149981 */ /* 0x000722000c1e1d00 */
[----:B------:R-:W-:Y:S01]  /*0910*/  CS2R R16, SRZ ;  /* 0x0000000000107805 */ /* 0x000fe2000001ff00 */
[----:B0-----:R-:W-:-:S05]  /*0920*/  @!P3 IMAD R50, R50, R26, RZ ;  /* 0x0000001a3232b224 */ /* 0x001fca00078e02ff */
[----:B------:R0:W4:Y:S01]  /*0930*/  @!P1 LDG.E.128 R16, desc[UR4][R56.64] ;  /* 0x0000000438109981 */ /* 0x000122000c1e1d00 */
[----:B------:R-:W-:Y:S01]  /*0940*/  @!P3 IMAD.IADD R54, R59, 0x1, R54 ;  /* 0x000000013b36b824 */ /* 0x000fe200078e0236 */
[----:B---3--:R-:W-:Y:S01]  /*0950*/  @!P3 LEA R46, P1, R58, R28, 0x1 ;  /* 0x0000001c3a2eb211 */ /* 0x008fe200078208ff */
[C---:B------:R-:W-:Y:S01]  /*0960*/  @!P3 IMAD R27, R48.reuse, R27, R50 ;  /* 0x0000001b301bb224 */ /* 0x040fe200078e0232 */
[----:B0-----:R-:W-:Y:S01]  /*0970*/  @!P0 MOV R56, R24 ;  /* 0x0000001800388202 */ /* 0x001fe20000000f00 */
[--C-:B------:R-:W-:Y:S02]  /*0980*/  @!P0 IMAD.MOV.U32 R57, RZ, RZ, R25.reuse ;  /* 0x000000ffff398224 */ /* 0x100fe400078e0019 */
[----:B------:R-:W-:-:S04]  /*0990*/  @!P3 IMAD.WIDE.U32 R24, R48, R26, R24 ;  /* 0x0000001a3018b225 */ /* 0x000fc800078e0018 */
[-C--:B-1----:R-:W-:Y:S01]  /*09a0*/  @!P0 IMAD R26, R51, R30.reuse, RZ ;  /* 0x0000001e331a8224 */ /* 0x082fe200078e02ff */
[----:B------:R-:W-:Y:S01]  /*09b0*/  @!P3 LEA.HI.X R47, R58, R29, R54, 0x1, P1 ;  /* 0x0000001d3a2fb211 */ /* 0x000fe200008f0c36 */
[----:B------:R-:W-:Y:S01]  /*09c0*/  @!P0 IMAD.WIDE.U32 R56, R49, R30, R56 ;  /* 0x0000001e31388225 */ /* 0x000fe200078e0038 */
[----:B------:R-:W-:-:S03]  /*09d0*/  @!P0 LEA R50, P1, R60, R36, 0x1 ;  /* 0x000000243c328211 */ /* 0x000fc600078208ff */
[----:B------:R-:W-:Y:S01]  /*09e0*/  @!P0 IMAD R31, R49, R31, R26 ;  /* 0x0000001f311f8224 */ /* 0x000fe200078e021a */
[----:B------:R-:W-:Y:S01]  /*09f0*/  @!P3 IADD3 R27, PT, PT, R25, R27, RZ ;  /* 0x0000001b191bb210 */ /* 0x000fe20007ffe0ff */
[----:B------:R-:W-:Y:S01]  /*0a00*/  @!P0 IMAD.IADD R39, R61, 0x1, R39 ;  /* 0x000000013d278824 */ /* 0x000fe200078e0227 */
[----:B--2---:R-:W-:Y:S01]  /*0a10*/  @!P3 LEA R34, P2, R24, R34, 0x1 ;  /* 0x000000221822b211 */ /* 0x004fe200078408ff */
[----:B------:R-:W-:Y:S01]  /*0a20*/  @!P0 IMAD.IADD R36, R57, 0x1, R31 ;  /* 0x0000000139248824 */ /* 0x000fe200078e021f */
[----:B------:R-:W-:Y:S02]  /*0a30*/  CS2R R28, SRZ ;  /* 0x00000000001c7805 */ /* 0x000fe4000001ff00 */
[----:B------:R-:W-:Y:S02]  /*0a40*/  CS2R R30, SRZ ;  /* 0x00000000001e7805 */ /* 0x000fe4000001ff00 */
[----:B------:R-:W-:Y:S02]  /*0a50*/  @!P0 LEA.HI.X R51, R60, R37, R39, 0x1, P1 ;  /* 0x000000253c338211 */ /* 0x000fe400008f0c27 */
[----:B------:R-:W-:-:S02]  /*0a60*/  @!P3 LEA.HI.X R35, R24, R35, R27, 0x1, P2 ;  /* 0x000000231823b211 */ /* 0x000fc400010f0c1b */
[C---:B----4-:R-:W-:Y:S02]  /*0a70*/  @!P0 LEA R48, P1, R56.reuse, R32, 0x1 ;  /* 0x0000002038308211 */ /* 0x050fe400078208ff */
[----:B------:R-:W-:Y:S02]  /*0a80*/  CS2R R24, SRZ ;  /* 0x0000000000187805 */ /* 0x000fe4000001ff00 */
[----:B------:R-:W-:Y:S01]  /*0a90*/  CS2R R26, SRZ ;  /* 0x00000000001a7805 */ /* 0x000fe2000001ff00 */
[----:B------:R0:W2:Y:S01]  /*0aa0*/  @!P3 LDG.E.128 R28, desc[UR4][R34.64] ;  /* 0x00000004221cb981 */ /* 0x0000a2000c1e1d00 */
[----:B------:R-:W-:Y:S02]  /*0ab0*/  @!P0 LEA.HI.X R49, R56, R33, R36, 0x1, P1 ;  /* 0x0000002138318211 */ /* 0x000fe400008f0c24 */
[----:B------:R-:W-:Y:S02]  /*0ac0*/  CS2R R32, SRZ ;  /* 0x0000000000207805 */ /* 0x000fe4000001ff00 */
[----:B------:R-:W-:-:S02]  /*0ad0*/  CS2R R36, SRZ ;  /* 0x0000000000247805 */ /* 0x000fc4000001ff00 */
[----:B------:R-:W-:Y:S01]  /*0ae0*/  CS2R R38, SRZ ;  /* 0x0000000000267805 */ /* 0x000fe2000001ff00 */
[----:B------:R1:W3:Y:S01]  /*0af0*/  @!P3 LDG.E.128 R24, desc[UR4][R46.64] ;  /* 0x000000042e18b981 */ /* 0x0002e2000c1e1d00 */
[----:B0-----:R-:W-:-:S04]  /*0b00*/  CS2R R34, SRZ ;  /* 0x0000000000227805 */ /* 0x001fc8000001ff00 */
[----:B------:R0:W4:Y:S01]  /*0b10*/  @!P0 LDG.E.128 R36, desc[UR4][R48.64] ;  /* 0x0000000430248981 */ /* 0x000122000c1e1d00 */
[----:B-1----:R-:W1:Y:S03]  /*0b20*/  LDC.64 R46, c[0x0][0x400] ;  /* 0x00010000ff2e7b82 */ /* 0x002e660000000a00 */
[----:B------:R0:W4:Y:S01]  /*0b30*/  @!P0 LDG.E.128 R32, desc[UR4][R50.64] ;  /* 0x0000000432208981 */ /* 0x000122000c1e1d00 */
[----:B------:R-:W-:-:S04]  /*0b40*/  ISETP.GE.AND P0, PT, R4, R7, PT ;  /* 0x000000070400720c */ /* 0x000fc80003f06270 */
[----:B------:R-:W-:Y:S01]  /*0b50*/  ISETP.GT.U32.OR P0, PT, R4, 0x3f, P0 ;  /* 0x0000003f0400780c */ /* 0x000fe20000704470 */
[----:B0-----:R-:W0:-:S12]  /*0b60*/  LDC.64 R48, c[0x0][0x408] ;  /* 0x00010200ff307b82 */ /* 0x001e180000000a00 */
[----:B------:R-:W-:Y:S01]  /*0b70*/  @!P0 IMAD.IADD R55, R5, 0x1, R4 ;  /* 0x0000000105378824 */ /* 0x000fe200078e0204 */
[----:B------:R-:W0:Y:S04]  /*0b80*/  @!P0 LDC.64 R50, c[0x0][0x3f8] ;  /* 0x0000fe00ff328b82 */ /* 0x000e280000000a00 */
[----:B------:R-:W-:-:S04]  /*0b90*/  @!P0 IADD3 R42, P1, PT, R55, R42, RZ ;  /* 0x0000002a372a8210 */ /* 0x000fc80007f3e0ff */
[----:B------:R-:W-:-:S03]  /*0ba0*/  @!P0 IADD3.X R43, PT, PT, RZ, R43, RZ, P1, !PT ;  /* 0x0000002bff2b8210 */ /* 0x000fc60000ffe4ff */
[----:B-1----:R-:W-:-:S04]  /*0bb0*/  @!P0 IMAD.WIDE.U32 R42, R46, UR6, R42 ;  /* 0x000000062e2a8c25 */ /* 0x002fc8000f8e002a */
[----:B------:R-:W-:Y:S02]  /*0bc0*/  @!P0 IMAD R43, R47, UR6, R43 ;  /* 0x000000062f2b8c24 */ /* 0x000fe4000f8e022b */
[----:B0-----:R-:W-:-:S04]  /*0bd0*/  @!P0 IMAD.WIDE.U32 R42, R41, R48, R42 ;  /* 0x00000030292a8225 */ /* 0x001fc800078e002a */
[----:B------:R-:W-:Y:S01]  /*0be0*/  @!P0 IMAD R49, R41, R49, R43 ;  /* 0x0000003129318224 */ /* 0x000fe200078e022b */
[----:B------:R-:W-:-:S04]  /*0bf0*/  @!P0 LEA R50, P1, R42, R50, 0x2 ;  /* 0x000000322a328211 */ /* 0x000fc800078210ff */
[----:B------:R-:W-:Y:S01]  /*0c00*/  @!P0 LEA.HI.X R51, R42, R51, R49, 0x2, P1 ;  /* 0x000000332a338211 */ /* 0x000fe200008f1431 */
[----:B------:R-:W-:-:S06]  /*0c10*/  IMAD.MOV.U32 R49, RZ, RZ, 0x7f800000 ;  /* 0x7f800000ff317424 */ /* 0x000fcc00078e00ff */
[----:B------:R0:W5:Y:S01]  /*0c20*/  @!P0 LDG.E R49, desc[UR4][R50.64] ;  /* 0x0000000432318981 */ /* 0x000162000c1e1900 */
[C---:B------:R-:W-:Y:S01]  /*0c30*/  LOP3.LUT R47, R8.reuse, 0xffff0000, RZ, 0xc0, !PT ;  /* 0xffff0000082f7812 */ /* 0x040fe200078ec0ff */
[----:B------:R-:W-:Y:S01]  /*0c40*/  IMAD.U32 R42, R8, 0x10000, RZ ;  /* 0x00010000082a7824 */ /* 0x000fe200078e00ff */
[C---:B------:R-:W-:Y:S02]  /*0c50*/  LOP3.LUT R48, R12.reuse, 0xffff0000, RZ, 0xc0, !PT ;  /* 0xffff00000c307812 */ /* 0x040fe400078ec0ff */
[----:B------:R-:W-:-:S03]  /*0c60*/  SHF.L.U32 R55, R12, 0x10, RZ ;  /* 0x000000100c377819 */ /* 0x000fc600000006ff */
[----:B------:R-:W-:Y:S01]  /*0c70*/  FMUL.FTZ R59, R47, R48 ;  /* 0x000000302f3b7220 */ /* 0x000fe20000410000 */
[C---:B------:R-:W-:Y:S01]  /*0c80*/  IMAD.U32 R48, R14.reuse, 0x10000, RZ ;  /* 0x000100000e307824 */ /* 0x040fe200078e00ff */
[----:B------:R-:W-:Y:S02]  /*0c90*/  LOP3.LUT R47, R14, 0xffff0000, RZ, 0xc0, !PT ;  /* 0xffff00000e2f7812 */ /* 0x000fe400078ec0ff */
[----:B------:R-:W-:Y:S01]  /*0ca0*/  LOP3.LUT R57, R20, 0xffff0000, RZ, 0xc0, !PT ;  /* 0xffff000014397812 */ /* 0x000fe200078ec0ff */
[----:B0-----:R-:W-:Y:S01]  /*0cb0*/  IMAD.U32 R51, R13, 0x10000, RZ ;  /* 0x000100000d337824 */ /* 0x001fe200078e00ff */
[----:B------:R-:W-:Y:S01]  /*0cc0*/  SHF.L.U32 R8, R9, 0x10, RZ ;  /* 0x0000001009087819 */ /* 0x000fe200000006ff */
[----:B------:R-:W-:Y:S01]  /*0cd0*/  FFMA.FTZ R55, R42, R55, R59 ;  /* 0x000000372a377223 */ /* 0x000fe2000001003b */
[----:B------:R-:W-:Y:S02]  /*0ce0*/  LOP3.LUT R50, R13, 0xffff0000, RZ, 0xc0, !PT ;  /* 0xffff00000d327812 */ /* 0x000fe400078ec0ff */
[C---:B------:R-:W-:Y:S01]  /*0cf0*/  LOP3.LUT R14, R16.reuse, 0xffff0000, RZ, 0xc0, !PT ;  /* 0xffff0000100e7812 */ /* 0x040fe200078ec0ff */
[----:B------:R-:W-:Y:S01]  /*0d00*/  IMAD.U32 R16, R16, 0x10000, RZ ;  /* 0x0001000010107824 */ /* 0x000fe200078e00ff */
[----:B------:R-:W-:-:S02]  /*0d10*/  SHF.L.U32 R13, R15, 0x10, RZ ;  /* 0x000000100f0d7819 */ /* 0x000fc400000006ff */
[----:B------:R-:W-:Y:S01]  /*0d20*/  LOP3.LUT R12, R15, 0xffff0000, RZ, 0xc0, !PT ;  /* 0xffff00000f0c7812 */ /* 0x000fe200078ec0ff */
[----:B------:R-:W-:Y:S02]  /*0d30*/  IMAD.U32 R15, R20, 0x10000, RZ ;  /* 0x00010000140f7824 */ /* 0x000fe400078e00ff */
[----:B------:R-:W-:Y:S01]  /*0d40*/  FMUL.FTZ R57, R14, R57 ;  /* 0x000000390e397220 */ /* 0x000fe20000410000 */
[----:B------:R-:W-:Y:S01]  /*0d50*/  LOP3.LUT R43, R9, 0xffff0000, RZ, 0xc0, !PT ;  /* 0xffff0000092b7812 */ /* 0x000fe200078ec0ff */
[----:B------:R-:W-:Y:S01]  /*0d60*/  FFMA.FTZ R14, R8, R51, R55 ;  /* 0x00000033080e7223 */ /* 0x000fe20000010037 */
[----:B------:R-:W-:Y:S01]  /*0d70*/  SHF.L.U32 R8, R17, 0x10, RZ ;  /* 0x0000001011087819 */ /* 0x000fe200000006ff */
[----:B------:R-:W-:Y:S02]  /*0d80*/  IMAD.U32 R51, R21, 0x10000, RZ ;  /* 0x0001000015337824 */ /* 0x000fe400078e00ff */
[----:B------:R-:W-:Y:S01]  /*0d90*/  FFMA.FTZ R15, R16, R15, R57 ;  /* 0x0000000f100f7223 */ /* 0x000fe20000010039 */
[----:B------:R-:W-:-:S02]  /*0da0*/  IMAD.U32 R9, R10, 0x10000, RZ ;  /* 0x000100000a097824 */ /* 0x000fc400078e00ff */
[----:B------:R-:W-:Y:S01]  /*0db0*/  FFMA.FTZ R50, R43, R50, R14 ;  /* 0x000000322b327223 */ /* 0x000fe2000001000e */
[----:B------:R-:W-:Y:S01]  /*0dc0*/  LOP3.LUT R17, R17, 0xffff0000, RZ, 0xc0, !PT ;  /* 0xffff000011117812 */ /* 0x000fe200078ec0ff */
[----:B------:R-:W-:Y:S01]  /*0dd0*/  FFMA.FTZ R16, R8, R51, R15 ;  /* 0x0000003308107223 */ /* 0x000fe2000001000f */
[----:B------:R-:W-:Y:S01]  /*0de0*/  LOP3.LUT R14, R21, 0xffff0000, RZ, 0xc0, !PT ;  /* 0xffff0000150e7812 */ /* 0x000fe200078ec0ff */
[----:B------:R-:W-:Y:S01]  /*0df0*/  FFMA.FTZ R15, R9, R48, R50 ;  /* 0x00000030090f7223 */ /* 0x000fe20000010032 */
[----:B------:R-:W-:Y:S01]  /*0e00*/  LOP3.LUT R46, R10, 0xffff0000, RZ, 0xc0, !PT ;  /* 0xffff00000a2e7812 */ /* 0x000fe200078ec0ff */
[----:B------:R-:W-:Y:S01]  /*0e10*/  IMAD.U32 R8, R18, 0x10000, RZ ;  /* 0x0001000012087824 */ /* 0x000fe200078e00ff */
[----:B------:R-:W-:Y:S01]  /*0e20*/  SHF.L.U32 R9, R22, 0x10, RZ ;  /* 0x0000001016097819 */ /* 0x000fe200000006ff */
[----:B------:R-:W-:Y:S01]  /*0e30*/  FFMA.FTZ R17, R17, R14, R16 ;  /* 0x0000000e11117223 */ /* 0x000fe20000010010 */
[C---:B------:R-:W-:Y:S02]  /*0e40*/  IMAD.U32 R10, R11.reuse, 0x10000, RZ ;  /* 0x000100000b0a7824 */ /* 0x040fe400078e00ff */
[----:B------:R-:W-:Y:S01]  /*0e50*/  FFMA.FTZ R47, R46, R47, R15 ;  /* 0x0000002f2e2f7223 */ /* 0x000fe2000001000f */
[----:B------:R-:W-:Y:S01]  /*0e60*/  LOP3.LUT R18, R18, 0xffff0000, RZ, 0xc0, !PT ;  /* 0xffff000012127812 */ /* 0x000fe200078ec0ff */
[----:B------:R-:W-:Y:S01]  /*0e70*/  FFMA.FTZ R17, R8, R9, R17 ;  /* 0x0000000908117223 */ /* 0x000fe20000010011 */
[----:B------:R-:W-:Y:S01]  /*0e80*/  LOP3.LUT R15, R22, 0xffff0000, RZ, 0xc0, !PT ;  /* 0xffff0000160f7812 */ /* 0x000fe200078ec0ff */
[----:B------:R-:W-:Y:S01]  /*0e90*/  FFMA.FTZ R8, R10, R13, R47 ;  /* 0x0000000d0a087223 */ /* 0x000fe2000001002f */
[----:B------:R-:W-:-:S03]  /*0ea0*/  LOP3.LUT R11, R11, 0xffff0000, RZ, 0xc0, !PT ;  /* 0xffff00000b0b7812 */ /* 0x000fc600078ec0ff */
[----:B------:R-:W-:Y:S01]  /*0eb0*/  FFMA.FTZ R15, R18, R15, R17 ;  /* 0x0000000f120f7223 */ /* 0x000fe20000010011 */
[----:B------:R-:W-:Y:S02]  /*0ec0*/  IMAD.U32 R9, R23, 0x10000, RZ ;  /* 0x0001000017097824 */ /* 0x000fe400078e00ff */
[----:B------:R-:W-:Y:S01]  /*0ed0*/  FFMA.FTZ R11, R11, R12, R8 ;  /* 0x0000000c0b0b7223 */ /* 0x000fe20000010008 */
[----:B------:R-:W-:Y:S02]  /*0ee0*/  LOP3.LUT R8, R23, 0xffff0000, RZ, 0xc0, !PT ;  /* 0xffff000017087812 */ /* 0x000fe400078ec0ff */
[----:B--2---:R-:W-:Y:S02]  /*0ef0*/  LOP3.LUT R21, R28, 0xffff0000, RZ, 0xc0, !PT ;  /* 0xffff00001c157812 */ /* 0x004fe400078ec0ff */
[C---:B---3--:R-:W-:Y:S02]  /*0f00*/  SHF.L.U32 R17, R24.reuse, 0x10, RZ ;  /* 0x0000001018117819 */ /* 0x048fe400000006ff */
[----:B------:R-:W-:Y:S01]  /*0f10*/  LOP3.LUT R24, R24, 0xffff0000, RZ, 0xc0, !PT ;  /* 0xffff000018187812 */ /* 0x000fe200078ec0ff */
[----:B------:R-:W-:Y:S01]  /*0f20*/  IMAD.U32 R22, R28, 0x10000, RZ ;  /* 0x000100001c167824 */ /* 0x000fe200078e00ff */
[----:B----4-:R-:W-:-:S03]  /*0f30*/  LOP3.LUT R23, R36, 0xffff0000, RZ, 0xc0, !PT ;  /* 0xffff000024177812 */ /* 0x010fc600078ec0ff */
[----:B------:R-:W-:Y:S01]  /*0f40*/  FMUL.FTZ R24, R24, R21 ;  /* 0x0000001518187220 */ /* 0x000fe20000410000 */
[----:B------:R-:W-:Y:S01]  /*0f50*/  LOP3.LUT R18, R32, 0xffff0000, RZ, 0xc0, !PT ;  /* 0xffff000020127812 */ /* 0x000fe200078ec0ff */
[C---:B------:R-:W-:Y:S01]  /*0f60*/  IMAD.U32 R43, R29.reuse, 0x10000, RZ ;  /* 0x000100001d2b7824 */ /* 0x040fe200078e00ff */
[----:B------:R-:W-:Y:S01]  /*0f70*/  LOP3.LUT R28, R29, 0xffff0000, RZ, 0xc0, !PT ;  /* 0xffff00001d1c7812 */ /* 0x000fe200078ec0ff */
[----:B------:R-:W-:Y:S01]  /*0f80*/  IMAD.U32 R21, R36, 0x10000, RZ ;  /* 0x0001000024157824 */ /* 0x000fe200078e00ff */
[----:B------:R-:W-:Y:S01]  /*0f90*/  SHF.L.U32 R32, R32, 0x10, RZ ;  /* 0x0000001020207819 */ /* 0x000fe200000006ff */
[----:B------:R-:W-:Y:S01]  /*0fa0*/  FMUL.FTZ R29, R18, R23 ;  /* 0x00000017121d7220 */ /* 0x000fe20000410000 */
[----:B------:R-:W-:Y:S02]  /*0fb0*/  IMAD.U32 R20, R25, 0x10000, RZ ;  /* 0x0001000019147824 */ /* 0x000fe400078e00ff */
[----:B------:R-:W-:Y:S01]  /*0fc0*/  FFMA.FTZ R23, R17, R22, R24 ;  /* 0x0000001611177223 */ /* 0x000fe20000010018 */
[----:B------:R-:W-:Y:S01]  /*0fd0*/  SHF.L.U32 R17, R33, 0x10, RZ ;  /* 0x0000001021117819 */ /* 0x000fe200000006ff */
[----:B------:R-:W-:-:S02]  /*0fe0*/  IMAD.U32 R18, R37, 0x10000, RZ ;  /* 0x0001000025127824 */ /* 0x000fc400078e00ff */
[----:B------:R-:W-:Y:S01]  /*0ff0*/  FFMA.FTZ R32, R32, R21, R29 ;  /* 0x0000001520207223 */ /* 0x000fe2000001001d */
[----:B------:R-:W-:Y:S01]  /*1000*/  LOP3.LUT R25, R25, 0xffff0000, RZ, 0xc0, !PT ;  /* 0xffff000019197812 */ /* 0x000fe200078ec0ff */
[----:B------:R-:W-:Y:S01]  /*1010*/  FFMA.FTZ R22, R20, R43, R23 ;  /* 0x0000002b14167223 */ /* 0x000fe20000010017 */
[----:B------:R-:W-:Y:S01]  /*1020*/  LOP3.LUT R33, R33, 0xffff0000, RZ, 0xc0, !PT ;  /* 0xffff000021217812 */ /* 0x000fe200078ec0ff */
[----:B------:R-:W-:Y:S01]  /*1030*/  IMAD.U32 R10, R19, 0x10000, RZ ;  /* 0x00010000130a7824 */ /* 0x000fe200078e00ff */
[----:B------:R-:W-:Y:S01]  /*1040*/  LOP3.LUT R20, R37, 0xffff0000, RZ, 0xc0, !PT ;  /* 0xffff000025147812 */ /* 0x000fe200078ec0ff */
[----:B------:R-:W-:Y:S01]  /*1050*/  FFMA.FTZ R32, R17, R18, R32 ;  /* 0x0000001211207223 */ /* 0x000fe20000010020 */
[----:B------:R-:W-:Y:S01]  /*1060*/  SHF.L.U32 R16, R30, 0x10, RZ ;  /* 0x000000101e107819 */ /* 0x000fe200000006ff */
[----:B------:R-:W-:Y:S02]  /*1070*/  IMAD.U32 R13, R26, 0x10000, RZ ;  /* 0x000100001a0d7824 */ /* 0x000fe400078e00ff */
[----:B------:R-:W-:Y:S01]  /*1080*/  FFMA.FTZ R22, R25, R28, R22 ;  /* 0x0000001c19167223 */ /* 0x000fe20000010016 */
[----:B------:R-:W-:Y:S01]  /*1090*/  SHF.L.U32 R17, R34, 0x10, RZ ;  /* 0x0000001022117819 */ /* 0x000fe200000006ff */
[----:B------:R-:W-:Y:S01]  /*10a0*/  FFMA.FTZ R10, R10, R9, R15 ;  /* 0x000000090a0a7223 */ /* 0x000fe2000001000f */
[----:B------:R-:W-:-:S02]  /*10b0*/  IMAD.U32 R18, R38, 0x10000, RZ ;  /* 0x0001000026127824 */ /* 0x000fc400078e00ff */
[----:B------:R-:W-:Y:S01]  /*10c0*/  FFMA.FTZ R20, R33, R20, R32 ;  /* 0x0000001421147223 */ /* 0x000fe20000010020 */
[----:B------:R-:W-:Y:S01]  /*10d0*/  LOP3.LUT R26, R26, 0xffff0000, RZ, 0xc0, !PT ;  /* 0xffff00001a1a7812 */ /* 0x000fe200078ec0ff */
[----:B------:R-:W-:Y:S01]  /*10e0*/  FFMA.FTZ R13, R13, R16, R22 ;  /* 0x000000100d0d7223 */ /* 0x000fe20000010016 */
[----:B------:R-:W-:Y:S01]  /*10f0*/  LOP3.LUT R15, R30, 0xffff0000, RZ, 0xc0, !PT ;  /* 0xffff00001e0f7812 */ /* 0x000fe200078ec0ff */
[----:B------:R-:W-:Y:S01]  /*1100*/  FFMA.FTZ R17, R17, R18, R20 ;  /* 0x0000001211117223 */ /* 0x000fe20000010014 */
[----:B------:R-:W-:Y:S02]  /*1110*/  LOP3.LUT R34, R34, 0xffff0000, RZ, 0xc0, !PT ;  /* 0xffff000022227812 */ /* 0x000fe400078ec0ff */
[----:B------:R-:W-:Y:S01]  /*1120*/  LOP3.LUT R21, R38, 0xffff0000, RZ, 0xc0, !PT ;  /* 0xffff000026157812 */ /* 0x000fe200078ec0ff */
        /* <DEDUP_REMOVED lines=8> */
[----:B------:R-:W-:Y:S02]  /*11b0*/  LOP3.LUT R27, R27, 0xffff0000, RZ, 0xc0, !PT ;  /* 0xffff00001b1b7812 */ /* 0x000fe400078ec0ff */
[----:B------:R-:W-:Y:S01]  /*11c0*/  LOP3.LUT R12, R31, 0xffff0000, RZ, 0xc0, !PT ;  /* 0xffff00001f0c7812 */ /* 0x000fe200078ec0ff */
[----:B------:R-:W-:Y:S01]  /*11d0*/  FFMA.FTZ R16, R13, R16, R34 ;  /* 0x000000100d107223 */ /* 0x000fe20000010022 */
[----:B------:R-:W-:Y:S02]  /*11e0*/  LOP3.LUT R35, R35, 0xffff0000, RZ, 0xc0, !PT ;  /* 0xffff000023237812 */ /* 0x000fe400078ec0ff */
[----:B------:R-:W-:Y:S01]  /*11f0*/  LOP3.LUT R14, R39, 0xffff0000, RZ, 0xc0, !PT ;  /* 0xffff0000270e7812 */ /* 0x000fe200078ec0ff */
[----:B------:R-:W-:Y:S01]  /*1200*/  FFMA.FTZ R10, R19, R8, R10 ;  /* 0x00000008130a7223 */ /* 0x000fe2000001000a */
[----:B------:R-:W-:Y:S01]  /*1210*/  FFMA.FTZ R26, R27, R12, R26 ;  /* 0x0000000c1b1a7223 */ /* 0x000fe2000001001a */
[----:B------:R-:W0:Y:S02]  /*1220*/  SHFL.BFLY PT, R8, R11, 0x8, 0x1f ;  /* 0x0d001f000b087f89 */ /* 0x000e2400000e0000 */
[----:B------:R-:W-:-:S02]  /*1230*/  FFMA.FTZ R16, R35, R14, R16 ;  /* 0x0000000e23107223 */ /* 0x000fc40000010010 */
[----:B------:R-:W1:Y:S04]  /*1240*/  SHFL.BFLY PT, R9, R10, 0x8, 0x1f ;  /* 0x0d001f000a097f89 */ /* 0x000e6800000e0000 */
[----:B------:R-:W2:Y:S04]  /*1250*/  SHFL.BFLY PT, R13, R26, 0x8, 0x1f ;  /* 0x0d001f001a0d7f89 */ /* 0x000ea800000e0000 */
[----:B------:R-:W3:Y:S01]  /*1260*/  SHFL.BFLY PT, R17, R16, 0x8, 0x1f ;  /* 0x0d001f0010117f89 */ /* 0x000ee200000e0000 */
[----:B0-----:R-:W-:Y:S01]  /*1270*/  FADD.FTZ R8, R11, R8 ;  /* 0x000000080b087221 */ /* 0x001fe20000010000 */
[----:B-1----:R-:W-:-:S04]  /*1280*/  FADD.FTZ R12, R10, R9 ;  /* 0x000000090a0c7221 */ /* 0x002fc80000010000 */
[----:B------:R-:W0:Y:S01]  /*1290*/  SHFL.BFLY PT, R9, R8, 0x4, 0x1f ;  /* 0x0c801f0008097f89 */ /* 0x000e2200000e0000 */
[----:B--2---:R-:W-:Y:S01]  /*12a0*/  FADD.FTZ R15, R26, R13 ;  /* 0x0000000d1a0f7221 */ /* 0x004fe20000010000 */
[----:B---3--:R-:W-:-:S04]  /*12b0*/  FADD.FTZ R17, R16, R17 ;  /* 0x0000001110117221 */ /* 0x008fc80000010000 */
[----:B------:R-:W1:Y:S04]  /*12c0*/  SHFL.BFLY PT, R14, R15, 0x4, 0x1f ;  /* 0x0c801f000f0e7f89 */ /* 0x000e6800000e0000 */
[----:B------:R-:W2:Y:S04]  /*12d0*/  SHFL.BFLY PT, R13, R12, 0x4, 0x1f ;  /* 0x0c801f000c0d7f89 */ /* 0x000ea800000e0000 */
[----:B------:R-:W3:Y:S01]  /*12e0*/  SHFL.BFLY PT, R18, R17, 0x4, 0x1f ;  /* 0x0c801f0011127f89 */ /* 0x000ee200000e0000 */
[----:B0-----:R-:W-:-:S05]  /*12f0*/  FADD.FTZ R9, R8, R9 ;  /* 0x0000000908097221 */ /* 0x001fca0000010000 */
[----:B------:R-:W0:Y:S01]  /*1300*/  SHFL.BFLY PT, R10, R9, 0x2, 0x1f ;  /* 0x0c401f00090a7f89 */ /* 0x000e2200000e0000 */
[----:B-1----:R-:W-:Y:S01]  /*1310*/  FADD.FTZ R16, R15, R14 ;  /* 0x0000000e0f107221 */ /* 0x002fe20000010000 */
[----:B--2---:R-:W-:Y:S01]  /*1320*/  FADD.FTZ R11, R12, R13 ;  /* 0x0000000d0c0b7221 */ /* 0x004fe20000010000 */
[----:B---3--:R-:W-:-:S03]  /*1330*/  FADD.FTZ R18, R17, R18 ;  /* 0x0000001211127221 */ /* 0x008fc60000010000 */
[----:B------:R-:W1:Y:S04]  /*1340*/  SHFL.BFLY PT, R13, R16, 0x2, 0x1f ;  /* 0x0c401f00100d7f89 */ /* 0x000e6800000e0000 */
[----:B------:R-:W2:Y:S04]  /*1350*/  SHFL.BFLY PT, R14, R11, 0x2, 0x1f ;  /* 0x0c401f000b0e7f89 */ /* 0x000ea800000e0000 */
[----:B------:R-:W3:Y:S01]  /*1360*/  SHFL.BFLY PT, R19, R18, 0x2, 0x1f ;  /* 0x0c401f0012137f89 */ /* 0x000ee200000e0000 */
[----:B------:R-:W-:Y:S01]  /*1370*/  IADD3 R20, PT, PT, R53, 0x3f, RZ ;  /* 0x0000003f35147810 */ /* 0x000fe20007ffe0ff */
[----:B0-----:R-:W-:-:S03]  /*1380*/  FADD.FTZ R12, R9, R10 ;  /* 0x0000000a090c7221 */ /* 0x001fc60000010000 */
[----:B------:R-:W-:-:S04]  /*1390*/  SHF.R.S32.HI R15, RZ, 0x1f, R20 ;  /* 0x0000001fff0f7819 */ /* 0x000fc80000011414 */
[----:B------:R-:W-:Y:S01]  /*13a0*/  LEA.HI R8, R15, R20, RZ, 0x6 ;  /* 0x000000140f087211 */ /* 0x000fe200078f30ff */
[----:B-1----:R-:W-:Y:S02]  /*13b0*/  FADD.FTZ R17, R16, R13 ;  /* 0x0000000d10117221 */ /* 0x002fe40000010000 */
[----:B------:R-:W0:Y:S01]  /*13c0*/  SHFL.BFLY PT, R13, R12, 0x1, 0x1f ;  /* 0x0c201f000c0d7f89 */ /* 0x000e2200000e0000 */
[----:B--2---:R-:W-:Y:S01]  /*13d0*/  FADD.FTZ R14, R11, R14 ;  /* 0x0000000e0b0e7221 */ /* 0x004fe20000010000 */
[----:B------:R-:W-:Y:S01]  /*13e0*/  LOP3.LUT R8, R8, 0xffffffc0, RZ, 0xc0, !PT ;  /* 0xffffffc008087812 */ /* 0x000fe200078ec0ff */
[----:B---3--:R-:W-:-:S03]  /*13f0*/  FADD.FTZ R19, R18, R19 ;  /* 0x0000001312137221 */ /* 0x008fc60000010000 */
[----:B------:R-:W1:Y:S01]  /*1400*/  SHFL.BFLY PT, R15, R14, 0x1, 0x1f ;  /* 0x0c201f000e0f7f89 */ /* 0x000e6200000e0000 */
[----:B------:R-:W-:Y:S01]  /*1410*/  IADD3 R21, PT, PT, R5, R20, -R8 ;  /* 0x0000001405157210 */ /* 0x000fe20007ffe808 */
[----:B------:R-:W2:Y:S02]  /*1420*/  LDC.64 R10, c[0x0][0x440] ;  /* 0x00011000ff0a7b82 */ /* 0x000ea40000000a00 */
[----:B------:R-:W3:Y:S04]  /*1430*/  SHFL.BFLY PT, R16, R17, 0x1, 0x1f ;  /* 0x0c201f0011107f89 */ /* 0x000ee800000e0000 */
[----:B------:R-:W4:Y:S02]  /*1440*/  SHFL.BFLY PT, R18, R19, 0x1, 0x1f ;  /* 0x0c201f0013127f89 */ /* 0x000f2400000e0000 */
[----:B------:R-:W2:Y:S01]  /*1450*/  LDC.64 R8, c[0x0][0x448] ;  /* 0x00011200ff087b82 */ /* 0x000ea20000000a00 */
[----:B------:R-:W-:Y:S01]  /*1460*/  IMAD.IADD R21, R20, 0x1, -R21 ;  /* 0x0000000114157824 */ /* 0x000fe200078e0a15 */
[----:B------:R-:W-:Y:S01]  /*1470*/  ISETP.NE.AND P1, PT, R44, RZ, PT ;  /* 0x000000ff2c00720c */ /* 0x000fe20003f25270 */
[----:B------:R-:W-:Y:S01]  /*1480*/  IMAD.SHL.U32 R23, R4, 0x4, RZ ;  /* 0x0000000404177824 */ /* 0x000fe200078e00ff */
[----:B------:R-:W-:-:S04]  /*1490*/  SHF.L.U32 R20, R0, 0xd, RZ ;  /* 0x0000000d00147819 */ /* 0x000fc800000006ff */
[----:B------:R-:W-:Y:S02]  /*14a0*/  LOP3.LUT R23, R23, R20, RZ, 0xfc, !PT ;  /* 0x0000001417177212 */ /* 0x000fe400078efcff */
[----:B------:R-:W-:Y:S02]  /*14b0*/  SHF.L.U32 R20, R3, 0x7, RZ ;  /* 0x0000000703147819 */ /* 0x000fe400000006ff */
[----:B------:R-:W-:Y:S01]  /*14c0*/  ISETP.GE.AND P0, PT, R4, R21, PT ;  /* 0x000000150400720c */ /* 0x000fe20003f06270 */
[----:B0-----:R-:W-:Y:S01]  /*14d0*/  FADD.FTZ R21, R12, R13 ;  /* 0x0000000d0c157221 */ /* 0x001fe20000010000 */
[----:B------:R-:W-:Y:S01]  /*14e0*/  IADD3 R12, P2, PT, R20, R23, RZ ;  /* 0x00000017140c7210 */ /* 0x000fe20007f5e0ff */
[----:B------:R-:W-:Y:S01]  /*14f0*/  BSSY.RECONVERGENT B0, `(.L_x_71) ;  /* 0x0000021000007945 */ /* 0x000fe20003800200 */
[----:B------:R-:W-:Y:S01]  /*1500*/  ISETP.GT.U32.OR P0, PT, R4, 0x3f, P0 ;  /* 0x0000003f0400780c */ /* 0x000fe20000704470 */
[----:B-1----:R-:W-:Y:S01]  /*1510*/  FADD.FTZ R22, R14, R15 ;  /* 0x0000000f0e167221 */ /* 0x002fe20000010000 */
[----:B------:R-:W-:Y:S01]  /*1520*/  LEA.HI.X.SX32 R13, R20, RZ, 0x1, P2 ;  /* 0x000000ff140d7211 */ /* 0x000fe200010f0eff */
[----:B---3--:R-:W-:Y:S01]  /*1530*/  FADD.FTZ R23, R17, R16 ;  /* 0x0000001011177221 */ /* 0x008fe20000010000 */
[----:B------:R-:W-:Y:S01]  /*1540*/  SHF.R.S32.HI R20, RZ, 0x1f, R3 ;  /* 0x0000001fff147819 */ /* 0x000fe20000011403 */
[----:B----4-:R-:W-:Y:S01]  /*1550*/  FADD.FTZ R18, R19, R18 ;  /* 0x0000001213127221 */ /* 0x010fe20000010000 */
[----:B------:R-:W-:Y:S07]  /*1560*/  @P1 BRA `(.L_x_72) ;  /* 0x0000000000641947 */ /* 0x000fee0003800000 */
[----:B------:R-:W0:Y:S01]  /*1570*/  LDC.64 R16, c[0x0][0x3e8] ;  /* 0x0000fa00ff107b82 */ /* 0x000e220000000a00 */
[----:B------:R-:W1:Y:S01]  /*1580*/  LDCU.64 UR8, c[0x0][0x3f0] ;  /* 0x00007e00ff0877ac */ /* 0x000e620008000a00 */
[----:B------:R-:W-:Y:S02]  /*1590*/  IADD3 R14, P1, PT, R5, R3, RZ ;  /* 0x00000003050e7210 */ /* 0x000fe40007f3e0ff */
[-C--:B------:R-:W-:Y:S01]  /*15a0*/  ISETP.GE.AND P4, PT, R6, R7.reuse, PT ;  /* 0x000000070600720c */ /* 0x080fe20003f86270 */
[----:B------:R-:W3:Y:S01]  /*15b0*/  LDCU.64 UR10, c[0x0][0x3d0] ;  /* 0x00007a00ff0a77ac */ /* 0x000ee20008000a00 */
[-C--:B------:R-:W-:Y:S01]  /*15c0*/  ISETP.GE.AND P3, PT, R40, R7.reuse, PT ;  /* 0x000000072800720c */ /* 0x080fe20003f66270 */
[----:B------:R-:W-:Y:S01]  /*15d0*/  IMAD.X R15, RZ, RZ, R20, P1 ;  /* 0x000000ffff0f7224 */ /* 0x000fe200008e0614 */
[----:B------:R-:W-:Y:S01]  /*15e0*/  ISETP.GE.AND P1, PT, R52, R7, PT ;  /* 0x000000073400720c */ /* 0x000fe20003f26270 */
[----:B0-----:R-:W-:-:S04]  /*15f0*/  IMAD.WIDE.U32 R14, R16, UR6, R14 ;  /* 0x00000006100e7c25 */ /* 0x001fc8000f8e000e */
[----:B------:R-:W-:Y:S01]  /*1600*/  IMAD R15, R17, UR6, R15 ;  /* 0x00000006110f7c24 */ /* 0x000fe2000f8e020f */
[----:B------:R-:W-:Y:S01]  /*1610*/  FSEL R17, R22, RZ, !P3 ;  /* 0x000000ff16117208 */ /* 0x000fe20005800000 */
[----:B-1----:R-:W-:-:S04]  /*1620*/  IMAD.WIDE.U32 R14, R41, UR8, R14 ;  /* 0x00000008290e7c25 */ /* 0x002fc8000f8e000e */
[----:B------:R-:W-:Y:S01]  /*1630*/  IMAD R16, R41, UR9, R15 ;  /* 0x0000000929107c24 */ /* 0x000fe2000f8e020f */
[----:B------:R-:W-:-:S04]  /*1640*/  IADD3 R15, P2, PT, R6, R14, RZ ;  /* 0x0000000e060f7210 */ /* 0x000fc80007f5e0ff */
[----:B------:R-:W-:Y:S02]  /*1650*/  IADD3.X R16, PT, PT, RZ, R16, RZ, P2, !PT ;  /* 0x00000010ff107210 */ /* 0x000fe400017fe4ff */
[----:B---3--:R-:W-:Y:S02]  /*1660*/  LEA R14, P5, R15, UR10, 0x2 ;  /* 0x0000000a0f0e7c11 */ /* 0x008fe4000f8a10ff */
[----:B------:R-:W-:Y:S02]  /*1670*/  ISETP.GE.AND P2, PT, R45, R7, PT ;  /* 0x000000072d00720c */ /* 0x000fe40003f46270 */
[----:B------:R-:W-:Y:S02]  /*1680*/  FSEL R7, R21, RZ, !P4 ;  /* 0x000000ff15077208 */ /* 0x000fe40006000000 */
[----:B------:R-:W-:Y:S02]  /*1690*/  LEA.HI.X R15, R15, UR11, R16, 0x2, P5 ;  /* 0x0000000b0f0f7c11 */ /* 0x000fe4000a8f1410 */
[----:B------:R-:W-:-:S02]  /*16a0*/  FSEL R19, R23, RZ, !P2 ;  /* 0x000000ff17137208 */ /* 0x000fc40005000000 */
[----:B------:R-:W-:Y:S01]  /*16b0*/  FSEL R21, R18, RZ, !P1 ;  /* 0x000000ff12157208 */ /* 0x000fe20004800000 */
[----:B------:R0:W-:Y:S04]  /*16c0*/  STG.E desc[UR4][R14.64], R7 ;  /* 0x000000070e007986 */ /* 0x0001e8000c101904 */
[----:B------:R0:W-:Y:S04]  /*16d0*/  STG.E desc[UR4][R14.64+0x40], R17 ;  /* 0x000040110e007986 */ /* 0x0001e8000c101904 */
[----:B------:R0:W-:Y:S04]  /*16e0*/  STG.E desc[UR4][R14.64+0x80], R19 ;  /* 0x000080130e007986 */ /* 0x0001e8000c101904 */
[----:B------:R0:W-:Y:S02]  /*16f0*/  STG.E desc[UR4][R14.64+0xc0], R21 ;  /* 0x0000c0150e007986 */ /* 0x0001e4000c101904 */
.L_x_72:
[----:B------:R-:W-:Y:S05]  /*1700*/  BSYNC.RECONVERGENT B0 ;  /* 0x0000000000007941 */ /* 0x000fea0003800200 */
.L_x_71:
[----:B------:R-:W-:Y:S04]  /*1710*/  BSSY.RECONVERGENT B0, `(.L_x_73) ;  /* 0x0000012000007945 */ /* 0x000fe80003800200 */
[----:B------:R-:W-:Y:S05]  /*1720*/  @P0 BRA `(.L_x_74) ;  /* 0x0000000000400947 */ /* 0x000fea0003800000 */
[----:B0-----:R-:W0:Y:S01]  /*1730*/  LDC.64 R14, c[0x0][0x418] ;  /* 0x00010600ff0e7b82 */ /* 0x001e220000000a00 */
[----:B------:R-:W-:Y:S01]  /*1740*/  IMAD.IADD R6, R5, 0x1, R4 ;  /* 0x0000000105067824 */ /* 0x000fe200078e0204 */
[----:B------:R-:W1:Y:S04]  /*1750*/  LDCU.64 UR8, c[0x0][0x420] ;  /* 0x00008400ff0877ac */ /* 0x000e680008000a00 */
[----:B------:R-:W-:Y:S01]  /*1760*/  IADD3 R6, P0, PT, R6, R3, RZ ;  /* 0x0000000306067210 */ /* 0x000fe20007f1e0ff */
[----:B-----5:R-:W-:Y:S01]  /*1770*/  FMUL.FTZ R3, R49, 1.4426950216293334961 ;  /* 0x3fb8aa3b31037820 */ /* 0x020fe20000410000 */
[----:B------:R-:W3:Y:S02]  /*1780*/  LDC.64 R16, c[0x0][0x410] ;  /* 0x00010400ff107b82 */ /* 0x000ee40000000a00 */
[----:B------:R-:W-:-:S02]  /*1790*/  IADD3.X R7, PT, PT, RZ, R20, RZ, P0, !PT ;  /* 0x00000014ff077210 */ /* 0x000fc400007fe4ff */
[----:B------:R-:W-:-:S04]  /*17a0*/  FSETP.NEU.FTZ.AND P0, PT, R49, -INF , PT ;  /* 0xff8000003100780b */ /* 0x000fc80003f1d000 */
[----:B------:R-:W-:Y:S01]  /*17b0*/  FSEL R3, R3, RZ, P0 ;  /* 0x000000ff03037208 */ /* 0x000fe20000000000 */
[----:B0-----:R-:W-:-:S04]  /*17c0*/  IMAD.WIDE.U32 R6, R14, UR6, R6 ;  /* 0x000000060e067c25 */ /* 0x001fc8000f8e0006 */
[----:B------:R-:W-:Y:S02]  /*17d0*/  IMAD R7, R15, UR6, R7 ;  /* 0x000000060f077c24 */ /* 0x000fe4000f8e0207 */
[----:B-1----:R-:W-:-:S04]  /*17e0*/  IMAD.WIDE.U32 R6, R41, UR8, R6 ;  /* 0x0000000829067c25 */ /* 0x002fc8000f8e0006 */
[----:B------:R-:W-:Y:S01]  /*17f0*/  IMAD R5, R41, UR9, R7 ;  /* 0x0000000929057c24 */ /* 0x000fe2000f8e0207 */
[----:B---3--:R-:W-:-:S04]  /*1800*/  LEA R14, P1, R6, R16, 0x2 ;  /* 0x00000010060e7211 */ /* 0x008fc800078210ff */
[----:B------:R-:W-:-:S05]  /*1810*/  LEA.HI.X R15, R6, R17, R5, 0x2, P1 ;  /* 0x00000011060f7211 */ /* 0x000fca00008f1405 */
[----:B------:R1:W-:Y:S04]  /*1820*/  STG.E desc[UR4][R14.64], R3 ;  /* 0x000000030e007986 */ /* 0x0003e8000c101904 */
.L_x_74:
[----:B------:R-:W-:Y:S05]  /*1830*/  BSYNC.RECONVERGENT B0 ;  /* 0x0000000000007941 */ /* 0x000fea0003800200 */
.L_x_73:
[----:B------:R-:W3:Y:S01]  /*1840*/  LDCU.64 UR10, c[0x0][0x458] ;  /* 0x00008b00ff0a77ac */ /* 0x000ee20008000a00 */
[----:B--2---:R-:W-:Y:S01]  /*1850*/  IMAD.WIDE.U32 R12, R10, UR6, R12 ;  /* 0x000000060a0c7c25 */ /* 0x004fe2000f8e000c */
[----:B------:R-:W2:Y:S03]  /*1860*/  LDCU.64 UR8, c[0x0][0x428] ;  /* 0x00008500ff0877ac */ /* 0x000ea60008000a00 */
[----:B------:R-:W-:Y:S02]  /*1870*/  IMAD R13, R11, UR6, R13 ;  /* 0x000000060b0d7c24 */ /* 0x000fe4000f8e020d */
[----:B0-----:R-:W-:-:S04]  /*1880*/  IMAD.WIDE.U32 R6, R41, R8, R12 ;  /* 0x0000000829067225 */ /* 0x001fc800078e000c */
[----:B------:R-:W-:Y:S01]  /*1890*/  IMAD R9, R41, R9, R7 ;  /* 0x0000000929097224 */ /* 0x000fe200078e0207 */
[----:B---3--:R-:W-:-:S04]  /*18a0*/  ISETP.NE.U32.AND P0, PT, RZ, UR10, PT ;  /* 0x0000000aff007c0c */ /* 0x008fc8000bf05070 */
[----:B------:R-:W-:Y:S02]  /*18b0*/  ISETP.NE.AND.EX P0, PT, RZ, UR11, PT, P0 ;  /* 0x0000000bff007c0c */ /* 0x000fe4000bf05300 */
[----:B--2---:R-:W-:Y:S02]  /*18c0*/  LEA R8, P1, R6, UR8, 0x2 ;  /* 0x0000000806087c11 */ /* 0x004fe4000f8210ff */
[----:B------:R-:W-:Y:S02]  /*18d0*/  ISETP.NE.OR P0, PT, R4, RZ, !P0 ;  /* 0x000000ff0400720c */ /* 0x000fe40004705670 */
        /* <DEDUP_REMOVED lines=10> */
[----:B-1----:R-:W1:Y:S01]  /*1980*/  LDC R3, c[0x0][0x390] ;  /* 0x0000e400ff037b82 */ /* 0x002e620000000800 */
[----:B------:R-:W2:Y:S07]  /*1990*/  LDCU UR7, c[0x0][0x450] ;  /* 0x00008a00ff0777ac */ /* 0x000eae0008000800 */
[----:B------:R-:W3:Y:S01]  /*19a0*/  LDC.64 R4, c[0x0][0x458] ;  /* 0x00011600ff047b82 */ /* 0x000ee20000000a00 */
[----:B--2---:R-:W-:-:S04]  /*19b0*/  IMAD R0, R0, UR7, R2 ;  /* 0x0000000700007c24 */ /* 0x004fc8000f8e0202 */
[----:B-1----:R-:W-:-:S04]  /*19c0*/  IMAD R3, R0, R3, UR6 ;  /* 0x0000000600037e24 */ /* 0x002fc8000f8e0203 */
[----:B---3--:R-:W-:-:S05]  /*19d0*/  IMAD.WIDE R2, R3, 0x4, R4 ;  /* 0x0000000403027825 */ /* 0x008fca00078e0204 */
[----:B------:R-:W-:Y:S01]  /*19e0*/  STG.E desc[UR4][R2.64], RZ ;  /* 0x000000ff02007986 */ /* 0x000fe2000c101904 */
[----:B------:R-:W-:Y:S05]  /*19f0*/  EXIT ;  /* 0x000000000000794d */ /* 0x000fea0003800000 */
.L_x_75:
        /* <DEDUP_REMOVED lines=16> */
.L_x_103:


//--------------------- .nv.shared._ZN7cutlass13device_kernelIN5flash11enable_sm90INS1_16FlashAttnBwdSm90INS1_25CollectiveMainloopBwdSm90ILi2ELi2ELi2EN4cute5tupleIJNS5_1CILi1EEES8_S8_EEENS6_IJNS7_ILi64EEENS7_ILi128EEESB_EEENS_10bfloat16_tEfNS_4arch4Sm90ELb0ELb0ELb1ELb0ELb0ELb1ELb0ELb0ELi2ELi1ELi2ELi1ELb0EEENS1_21CollectiveEpilogueBwdISC_SD_SF_Li256ELb0ELb0ELi1EEENS1_19SingleTileSchedulerILb0ELb0ELb0ELi128EEEEEEEEEvNT_6ParamsE --------------------------
	.section	.nv.shared._ZN7cutlass13device_kernelIN5flash11enable_sm90INS1_16FlashAttnBwdSm90INS1_25CollectiveMainloopBwdSm90ILi2ELi2ELi2EN4cute5tupleIJNS5_1CILi1EEES8_S8_EEENS6_IJNS7_ILi64EEENS7_ILi128EEESB_EEENS_10bfloat16_tEfNS_4arch4Sm90ELb0ELb0ELb1ELb0ELb0ELb1ELb0ELb0ELi2ELi1ELi2ELi1ELb0EEENS1_21CollectiveEpilogueBwdISC_SD_SF_Li256ELb0ELb0ELi1EEENS1_19SingleTileSchedulerILb0ELb0ELb0ELi128EEEEEEEEEvNT_6ParamsE,"aw",@nobits
	.sectionflags	@""
	.align	16
	.zero		1024


//--------------------- .nv.shared.reserved.0     --------------------------
	.section	.nv.shared.reserved.0,"aw",@nobits
	.weak		__nv_reservedSMEM_offset_0_alias
	.size		__nv_reservedSMEM_offset_0_alias, 0, 64
	.other		__nv_reservedSMEM_offset_0_alias,@"STO_CUDA_RESERVED_SHARED STV_DEFAULT"
__nv_reservedSMEM_offset_0_alias:
	.zero		0
	.zero		64


//--------------------- .nv.global                --------------------------
	.section	.nv.global,"aw",@nobits
.nv.global:
	.type		_ZN74_INTERNAL_5fd1a7b8_38_flash_bwd_hdim128_bf16_softcap_sm90_cu_49158569_30294cute1_E,@object
	.size		_ZN74_INTERNAL_5fd1a7b8_38_flash_bwd_hdim128_bf16_softcap_sm90_cu_49158569_30294cute1_E,(_ZN74_INTERNAL_5fd1a7b8_38_flash_bwd_hdim128_bf16_softcap_sm90_cu_49158569_30294cuda3std3__45__cpo6cbeginE - _ZN74_INTERNAL_5fd1a7b8_38_flash_bwd_hdim128_bf16_softcap_sm90_cu_49158569_30294cute1_E)
_ZN74_INTERNAL_5fd1a7b8_38_flash_bwd_hdim128_bf16_softcap_sm90_cu_49158569_30294cute1_E:
	.zero		1
	.type		_ZN74_INTERNAL_5fd1a7b8_38_flash_bwd_hdim128_bf16_softcap_sm90_cu_49158569_30294cuda3std3__45__cpo6cbeginE,@object
	.size		_ZN74_INTERNAL_5fd1a7b8_38_flash_bwd_hdim128_bf16_softcap_sm90_cu_49158569_30294cuda3std3__45__cpo6cbeginE,(_ZN74_INTERNAL_5fd1a7b8_38_flash_bwd_hdim128_bf16_softcap_sm90_cu_49158569_30294cuda3std3__48in_placeE - _ZN74_INTERNAL_5fd1a7b8_38_flash_bwd_hdim128_bf16_softcap_sm90_cu_49158569_30294cuda3std3__45__cpo6cbeginE)
_ZN74_INTERNAL_5fd1a7b8_38_flash_bwd_hdim128_bf16_softcap_sm90_cu_49158569_30294cuda3std3__45__cpo6cbeginE:
	.zero		1
	.type		_ZN74_INTERNAL_5fd1a7b8_38_flash_bwd_hdim128_bf16_softcap_sm90_cu_49158569_30294cuda3std3__48in_placeE,@object
	.size		_ZN74_INTERNAL_5fd1a7b8_38_flash_bwd_hdim128_bf16_softcap_sm90_cu_49158569_30294cuda3std3__48in_placeE,(_ZN74_INTERNAL_5fd1a7b8_38_flash_bwd_hdim128_bf16_softcap_sm90_cu_49158569_30294cuda3std6ranges3__45__cpo9iter_moveE - _ZN74_INTERNAL_5fd1a7b8_38_flash_bwd_hdim128_bf16_softcap_sm90_cu_49158569_30294cuda3std3__48in_placeE)
_ZN74_INTERNAL_5fd1a7b8_38_flash_bwd_hdim128_bf16_softcap_sm90_cu_49158569_30294cuda3std3__48in_placeE:
	.zero		1
	.type		_ZN74_INTERNAL_5fd1a7b8_38_flash_bwd_hdim128_bf16_softcap_sm90_cu_49158569_30294cuda3std6ranges3__45__cpo9iter_moveE,@object
	.size		_ZN74_INTERNAL_5fd1a7b8_38_flash_bwd_hdim128_bf16_softcap_sm90_cu_49158569_30294cuda3std6ranges3__45__cpo9iter_moveE,(_ZN74_INTERNAL_5fd1a7b8_38_flash_bwd_hdim128_bf16_softcap_sm90_cu_49158569_30294cuda3std3__45__cpo5beginE - _ZN74_INTERNAL_5fd1a7b8_38_flash_bwd_hdim128_bf16_softcap_sm90_cu_49158569_30294cuda3std6ranges3__45__cpo9iter_moveE)
_ZN74_INTERNAL_5fd1a7b8_38_flash_bwd_hdim128_bf16_softcap_sm90_cu_49158569_30294cuda3std6ranges3__45__cpo9iter_moveE:
	.zero		1
	.type		_ZN74_INTERNAL_5fd1a7b8_38_flash_bwd_hdim128_bf16_softcap_sm90_cu_49158569_30294cuda3std3__45__cpo5beginE,@object
	.size		_ZN74_INTERNAL_5fd1a7b8_38_flash_bwd_hdim128_bf16_softcap_sm90_cu_49158569_30294cuda3std3__45__cpo5beginE,(_ZN74_INTERNAL_5fd1a7b8_38_flash_bwd_hdim128_bf16_softcap_sm90_cu_49158569_30294cuda3std3__476_GLOBAL__N__5fd1a7b8_38_flash_bwd_hdim128_bf16_softcap_sm90_cu_49158569_30296ignoreE - _ZN74_INTERNAL_5fd1a7b8_38_flash_bwd_hdim128_bf16_softcap_sm90_cu_49158569_30294cuda3std3__45__cpo5beginE)
_ZN74_INTERNAL_5fd1a7b8_38_flash_bwd_hdim128_bf16_softcap_sm90_cu_49158569_30294cuda3std3__45__cpo5beginE:
	.zero		1
	.type		_ZN74_INTERNAL_5fd1a7b8_38_flash_bwd_hdim128_bf16_softcap_sm90_cu_49158569_30294cuda3std3__476_GLOBAL__N__5fd1a7b8_38_flash_bwd_hdim128_bf16_softcap_sm90_cu_49158569_30296ignoreE,@object
	.size		_ZN74_INTERNAL_5fd1a7b8_38_flash_bwd_hdim128_bf16_softcap_sm90_cu_49158569_30294cuda3std3__476_GLOBAL__N__5fd1a7b8_38_flash_bwd_hdim128_bf16_softcap_sm90_cu_49158569_30296ignoreE,(_ZN74_INTERNAL_5fd1a7b8_38_flash_bwd_hdim128_bf16_softcap_sm90_cu_49158569_30294cute7productE - _ZN74_INTERNAL_5fd1a7b8_38_flash_bwd_hdim128_bf16_softcap_sm90_cu_49158569_30294cuda3std3__476_GLOBAL__N__5fd1a7b8_38_flash_bwd_hdim128_bf16_softcap_sm90_cu_49158569_30296ignoreE)
_ZN74_INTERNAL_5fd1a7b8_38_flash_bwd_hdim128_bf16_softcap_sm90_cu_49158569_30294cuda3std3__476_GLOBAL__N__5fd1a7b8_38_flash_bwd_hdim128_bf16_softcap_sm90_cu_49158569_30296ignoreE:
	.zero		1
	.type		_ZN74_INTERNAL_5fd1a7b8_38_flash_bwd_hdim128_bf16_softcap_sm90_cu_49158569_30294cute7productE,@object
	.size		_ZN74_INTERNAL_5fd1a7b8_38_flash_bwd_hdim128_bf16_softcap_sm90_cu_49158569_30294cute7productE,(_ZN74_INTERNAL_5fd1a7b8_38_flash_bwd_hdim128_bf16_softcap_sm90_cu_49158569_30294cuda3std3__45__cpo3endE - _ZN74_INTERNAL_5fd1a7b8_38_flash_bwd_hdim128_bf16_softcap_sm90_cu_49158569_30294cute7productE)
_ZN74_INTERNAL_5fd1a7b8_38_flash_bwd_hdim128_bf16_softcap_sm90_cu_49158569_30294cute7productE:
	.zero		1
	.type		_ZN74_INTERNAL_5fd1a7b8_38_flash_bwd_hdim128_bf16_softcap_sm90_cu_49158569_30294cuda3std3__45__cpo3endE,@object
	.size		_ZN74_INTERNAL_5fd1a7b8_38_flash_bwd_hdim128_bf16_softcap_sm90_cu_49158569_30294cuda3std3__45__cpo3endE,(_ZN74_INTERNAL_5fd1a7b8_38_flash_bwd_hdim128_bf16_softcap_sm90_cu_49158569_30294cuda3std3__419piecewise_constructE - _ZN74_INTERNAL_5fd1a7b8_38_flash_bwd_hdim128_bf16_softcap_sm90_cu_49158569_30294cuda3std3__45__cpo3endE)
_ZN74_INTERNAL_5fd1a7b8_38_flash_bwd_hdim128_bf16_softcap_sm90_cu_49158569_30294cuda3std3__45__cpo3endE:
	.zero		1
	.type		_ZN74_INTERNAL_5fd1a7b8_38_flash_bwd_hdim128_bf16_softcap_sm90_cu_49158569_30294cuda3std3__419piecewise_constructE,@object
	.size		_ZN74_INTERNAL_5fd1a7b8_38_flash_bwd_hdim128_bf16_softcap_sm90_cu_49158569_30294cuda3std3__419piecewise_constructE,(_ZN74_INTERNAL_5fd1a7b8_38_flash_bwd_hdim128_bf16_softcap_sm90_cu_49158569_30294cuda3std3__45__cpo4cendE - _ZN74_INTERNAL_5fd1a7b8_38_flash_bwd_hdim128_bf16_softcap_sm90_cu_49158569_30294cuda3std3__419piecewise_constructE)
_ZN74_INTERNAL_5fd1a7b8_38_flash_bwd_hdim128_bf16_softcap_sm90_cu_49158569_30294cuda3std3__419piecewise_constructE:
	.zero		1
	.type		_ZN74_INTERNAL_5fd1a7b8_38_flash_bwd_hdim128_bf16_softcap_sm90_cu_49158569_30294cuda3std3__45__cpo4cendE,@object
	.size		_ZN74_INTERNAL_5fd1a7b8_38_flash_bwd_hdim128_bf16_softcap_sm90_cu_49158569_30294cuda3std3__45__cpo4cendE,(_ZN74_INTERNAL_5fd1a7b8_38_flash_bwd_hdim128_bf16_softcap_sm90_cu_49158569_30294cuda3std6ranges3__45__cpo4swapE - _ZN74_INTERNAL_5fd1a7b8_38_flash_bwd_hdim128_bf16_softcap_sm90_cu_49158569_30294cuda3std3__45__cpo4cendE)
_ZN74_INTERNAL_5fd1a7b8_38_flash_bwd_hdim128_bf16_softcap_sm90_cu_49158569_30294cuda3std3__45__cpo4cendE:
	.zero		1
	.type		_ZN74_INTERNAL_5fd1a7b8_38_flash_bwd_hdim128_bf16_softcap_sm90_cu_49158569_30294cuda3std6ranges3__45__cpo4swapE,@object
	.size		_ZN74_INTERNAL_5fd1a7b8_38_flash_bwd_hdim128_bf16_softcap_sm90_cu_49158569_30294cuda3std6ranges3__45__cpo4swapE,(.L_7 - _ZN74_INTERNAL_5fd1a7b8_38_flash_bwd_hdim128_bf16_softcap_sm90_cu_49158569_30294cuda3std6ranges3__45__cpo4swapE)
_ZN74_INTERNAL_5fd1a7b8_38_flash_bwd_hdim128_bf16_softcap_sm90_cu_49158569_30294cuda3std6ranges3__45__cpo4swapE:
	.zero		1
.L_7:


//--------------------- .nv.shared._ZN7cutlass13device_kernelIN5flash11enable_sm90INS1_16FlashAttnBwdSm90INS1_25CollectiveMainloopBwdSm90ILi2ELi2ELi2EN4cute5tupleIJNS5_1CILi1EEES8_S8_EEENS6_IJNS7_ILi64EEENS7_ILi128EEESB_EEENS_10bfloat16_tEfNS_4arch4Sm90ELb0ELb0ELb1ELb0ELb1ELb1ELb0ELb0ELi2ELi1ELi2ELi1ELb0EEENS1_21CollectiveEpilogueBwdISC_SD_SF_Li256ELb0ELb0ELi1EEENS1_19SingleTileSchedulerILb0ELb0ELb0ELi128EEEEEEEEEvNT_6ParamsE --------------------------
	.section	.nv.shared._ZN7cutlass13device_kernelIN5flash11enable_sm90INS1_16FlashAttnBwdSm90INS1_25CollectiveMainloopBwdSm90ILi2ELi2ELi2EN4cute5tupleIJNS5_1CILi1EEES8_S8_EEENS6_IJNS7_ILi64EEENS7_ILi128EEESB_EEENS_10bfloat16_tEfNS_4arch4Sm90ELb0ELb0ELb1ELb0ELb1ELb1ELb0ELb0ELi2ELi1ELi2ELi1ELb0EEENS1_21CollectiveEpilogueBwdISC_SD_SF_Li256ELb0ELb0ELi1EEENS1_19SingleTileSchedulerILb0ELb0ELb0ELi128EEEEEEEEEvNT_6ParamsE,"aw",@nobits
	.sectionflags	@""
	.align	16
	.zero		1024


//--------------------- .nv.shared._ZN7cutlass13device_kernelIN5flash11enable_sm90INS1_16FlashAttnBwdSm90INS1_25CollectiveMainloopBwdSm90ILi2ELi2ELi2EN4cute5tupleIJNS5_1CILi1EEES8_S8_EEENS6_IJNS7_ILi64EEENS7_ILi128EEESB_EEENS_10bfloat16_tEfNS_4arch4Sm90ELb0ELb0ELb1ELb0ELb0ELb1ELb0ELb0ELi2ELi1ELi2ELi1ELb0EEENS1_24CollectiveEpilogueBwdGQAISC_fSF_Li256ELb0ELb0EEENS1_19SingleTileSchedulerILb0ELb0ELb0ELi128EEEEEEEEEvNT_6ParamsE --------------------------
	.section	.nv.shared._ZN7cutlass13device_kernelIN5flash11enable_sm90INS1_16FlashAttnBwdSm90INS1_25CollectiveMainloopBwdSm90ILi2ELi2ELi2EN4cute5tupleIJNS5_1CILi1EEES8_S8_EEENS6_IJNS7_ILi64EEENS7_ILi128EEESB_EEENS_10bfloat16_tEfNS_4arch4Sm90ELb0ELb0ELb1ELb0ELb0ELb1ELb0ELb0ELi2ELi1ELi2ELi1ELb0EEENS1_24CollectiveEpilogueBwdGQAISC_fSF_Li256ELb0ELb0EEENS1_19SingleTileSchedulerILb0ELb0ELb0ELi128EEEEEEEEEvNT_6ParamsE,"aw",@nobits
	.sectionflags	@""
	.align	16
	.zero		1024


//--------------------- .nv.shared._ZN7cutlass13device_kernelIN5flash11enable_sm90INS1_16FlashAttnBwdSm90INS1_25CollectiveMainloopBwdSm90ILi2ELi2ELi2EN4cute5tupleIJNS5_1CILi1EEES8_S8_EEENS6_IJNS7_ILi64EEENS7_ILi128EEESB_EEENS_10bfloat16_tEfNS_4arch4Sm90ELb0ELb0ELb1ELb0ELb1ELb1ELb0ELb0ELi2ELi1ELi2ELi1ELb0EEENS1_24CollectiveEpilogueBwdGQAISC_fSF_Li256ELb0ELb1EEENS1_19SingleTileSchedulerILb0ELb0ELb0ELi128EEEEEEEEEvNT_6ParamsE --------------------------
	.section	.nv.shared._ZN7cutlass13device_kernelIN5flash11enable_sm90INS1_16FlashAttnBwdSm90INS1_25CollectiveMainloopBwdSm90ILi2ELi2ELi2EN4cute5tupleIJNS5_1CILi1EEES8_S8_EEENS6_IJNS7_ILi64EEENS7_ILi128EEESB_EEENS_10bfloat16_tEfNS_4arch4Sm90ELb0ELb0ELb1ELb0ELb1ELb1ELb0ELb0ELi2ELi1ELi2ELi1ELb0EEENS1_24CollectiveEpilogueBwdGQAISC_fSF_Li256ELb0ELb1EEENS1_19SingleTileSchedulerILb0ELb0ELb0ELi128EEEEEEEEEvNT_6ParamsE,"aw",@nobits
	.sectionflags	@""
	.align	16
	.zero		1024


//--------------------- .nv.shared._ZN7cutlass13device_kernelIN5flash11enable_sm90INS1_16FlashAttnBwdSm90INS1_25CollectiveMainloopBwdSm90ILi2ELi2ELi2EN4cute5tupleIJNS5_1CILi1EEES8_S8_EEENS6_IJNS7_ILi64EEENS7_ILi128EEESB_EEENS_10bfloat16_tEfNS_4arch4Sm90ELb0ELb0ELb1ELb1ELb0ELb1ELb0ELb0ELi2ELi1ELi2ELi1ELb0EEENS1_21CollectiveEpilogueBwdISC_SD_SF_Li256ELb1ELb0ELi1EEENS1_19SingleTileSchedulerILb1ELb0ELb0ELi128EEEEEEEEEvNT_6ParamsE --------------------------
	.section	.nv.shared._ZN7cutlass13device_kernelIN5flash11enable_sm90INS1_16FlashAttnBwdSm90INS1_25CollectiveMainloopBwdSm90ILi2ELi2ELi2EN4cute5tupleIJNS5_1CILi1EEES8_S8_EEENS6_IJNS7_ILi64EEENS7_ILi128EEESB_EEENS_10bfloat16_tEfNS_4arch4Sm90ELb0ELb0ELb1ELb1ELb0ELb1ELb0ELb0ELi2ELi1ELi2ELi1ELb0EEENS1_21CollectiveEpilogueBwdISC_SD_SF_Li256ELb1ELb0ELi1EEENS1_19SingleTileSchedulerILb1ELb0ELb0ELi128EEEEEEEEEvNT_6ParamsE,"aw",@nobits
	.sectionflags	@""
	.align	16
	.zero		1024


//--------------------- .nv.shared._ZN7cutlass13device_kernelIN5flash11enable_sm90INS1_16FlashAttnBwdSm90INS1_25CollectiveMainloopBwdSm90ILi2ELi2ELi2EN4cute5tupleIJNS5_1CILi1EEES8_S8_EEENS6_IJNS7_ILi64EEENS7_ILi128EEESB_EEENS_10bfloat16_tEfNS_4arch4Sm90ELb0ELb0ELb1ELb1ELb1ELb1ELb0ELb0ELi2ELi1ELi2ELi1ELb0EEENS1_21CollectiveEpilogueBwdISC_SD_SF_Li256ELb1ELb0ELi1EEENS1_19SingleTileSchedulerILb1ELb0ELb0ELi128EEEEEEEEEvNT_6ParamsE --------------------------
	.section	.nv.shared._ZN7cutlass13device_kernelIN5flash11enable_sm90INS1_16FlashAttnBwdSm90INS1_25CollectiveMainloopBwdSm90ILi2ELi2ELi2EN4cute5tupleIJNS5_1CILi1EEES8_S8_EEENS6_IJNS7_ILi64EEENS7_ILi128EEESB_EEENS_10bfloat16_tEfNS_4arch4Sm90ELb0ELb0ELb1ELb1ELb1ELb1ELb0ELb0ELi2ELi1ELi2ELi1ELb0EEENS1_21CollectiveEpilogueBwdISC_SD_SF_Li256ELb1ELb0ELi1EEENS1_19SingleTileSchedulerILb1ELb0ELb0ELi128EEEEEEEEEvNT_6ParamsE,"aw",@nobits
	.sectionflags	@""
	.align	16
	.zero		1024


//--------------------- .nv.shared._ZN7cutlass13device_kernelIN5flash11enable_sm90INS1_16FlashAttnBwdSm90INS1_25CollectiveMainloopBwdSm90ILi2ELi2ELi2EN4cute5tupleIJNS5_1CILi1EEES8_S8_EEENS6_IJNS7_ILi64EEENS7_ILi128EEESB_EEENS_10bfloat16_tEfNS_4arch4Sm90ELb0ELb0ELb1ELb1ELb0ELb1ELb0ELb0ELi2ELi1ELi2ELi1ELb0EEENS1_24CollectiveEpilogueBwdGQAISC_fSF_Li256ELb1ELb0EEENS1_19SingleTileSchedulerILb1ELb0ELb0ELi128EEEEEEEEEvNT_6ParamsE --------------------------
	.section	.nv.shared._ZN7cutlass13device_kernelIN5flash11enable_sm90INS1_16FlashAttnBwdSm90INS1_25CollectiveMainloopBwdSm90ILi2ELi2ELi2EN4cute5tupleIJNS5_1CILi1EEES8_S8_EEENS6_IJNS7_ILi64EEENS7_ILi128EEESB_EEENS_10bfloat16_tEfNS_4arch4Sm90ELb0ELb0ELb1ELb1ELb0ELb1ELb0ELb0ELi2ELi1ELi2ELi1ELb0EEENS1_24CollectiveEpilogueBwdGQAISC_fSF_Li256ELb1ELb0EEENS1_19SingleTileSchedulerILb1ELb0ELb0ELi128EEEEEEEEEvNT_6ParamsE,"aw",@nobits
	.sectionflags	@""
	.align	16
	.zero		1024


//--------------------- .nv.shared._ZN7cutlass13device_kernelIN5flash11enable_sm90INS1_16FlashAttnBwdSm90INS1_25CollectiveMainloopBwdSm90ILi2ELi2ELi2EN4cute5tupleIJNS5_1CILi1EEES8_S8_EEENS6_IJNS7_ILi64EEENS7_ILi128EEESB_EEENS_10bfloat16_tEfNS_4arch4Sm90ELb0ELb0ELb1ELb1ELb1ELb1ELb0ELb0ELi2ELi1ELi2ELi1ELb0EEENS1_24CollectiveEpilogueBwdGQAISC_fSF_Li256ELb1ELb1EEENS1_19SingleTileSchedulerILb1ELb0ELb0ELi128EEEEEEEEEvNT_6ParamsE --------------------------
	.section	.nv.shared._ZN7cutlass13device_kernelIN5flash11enable_sm90INS1_16FlashAttnBwdSm90INS1_25CollectiveMainloopBwdSm90ILi2ELi2ELi2EN4cute5tupleIJNS5_1CILi1EEES8_S8_EEENS6_IJNS7_ILi64EEENS7_ILi128EEESB_EEENS_10bfloat16_tEfNS_4arch4Sm90ELb0ELb0ELb1ELb1ELb1ELb1ELb0ELb0ELi2ELi1ELi2ELi1ELb0EEENS1_24CollectiveEpilogueBwdGQAISC_fSF_Li256ELb1ELb1EEENS1_19SingleTileSchedulerILb1ELb0ELb0ELi128EEEEEEEEEvNT_6ParamsE,"aw",@nobits
	.sectionflags	@""
	.align	16
	.zero		1024


//--------------------- .nv.shared._ZN7cutlass13device_kernelIN5flash11enable_sm90INS1_16FlashAttnBwdSm90INS1_25CollectiveMainloopBwdSm90ILi2ELi2ELi2EN4cute5tupleIJNS5_1CILi1EEES8_S8_EEENS6_IJNS7_ILi64EEENS7_ILi128EEESB_EEENS_10bfloat16_tEfNS_4arch4Sm90ELb0ELb1ELb1ELb0ELb0ELb1ELb0ELb0ELi2ELi1ELi2ELi1ELb0EEENS1_21CollectiveEpilogueBwdISC_SD_SF_Li256ELb0ELb0ELi1EEENS1_19SingleTileSchedulerILb0ELb0ELb0ELi128EEEEEEEEEvNT_6ParamsE --------------------------
	.section	.nv.shared._ZN7cutlass13device_kernelIN5flash11enable_sm90INS1_16FlashAttnBwdSm90INS1_25CollectiveMainloopBwdSm90ILi2ELi2ELi2EN4cute5tupleIJNS5_1CILi1EEES8_S8_EEENS6_IJNS7_ILi64EEENS7_ILi128EEESB_EEENS_10bfloat16_tEfNS_4arch4Sm90ELb0ELb1ELb1ELb0ELb0ELb1ELb0ELb0ELi2ELi1ELi2ELi1ELb0EEENS1_21CollectiveEpilogueBwdISC_SD_SF_Li256ELb0ELb0ELi1EEENS1_19SingleTileSchedulerILb0ELb0ELb0ELi128EEEEEEEEEvNT_6ParamsE,"aw",@nobits
	.sectionflags	@""
	.align	16
	.zero		1024


//--------------------- .nv.shared._ZN7cutlass13device_kernelIN5flash11enable_sm90INS1_16FlashAttnBwdSm90INS1_25CollectiveMainloopBwdSm90ILi2ELi2ELi2EN4cute5tupleIJNS5_1CILi1EEES8_S8_EEENS6_IJNS7_ILi64EEENS7_ILi128EEESB_EEENS_10bfloat16_tEfNS_4arch4Sm90ELb0ELb1ELb1ELb0ELb1ELb1ELb0ELb0ELi2ELi1ELi2ELi1ELb0EEENS1_21CollectiveEpilogueBwdISC_SD_SF_Li256ELb0ELb0ELi1EEENS1_19SingleTileSchedulerILb0ELb0ELb0ELi128EEEEEEEEEvNT_6ParamsE --------------------------
	.section	.nv.shared._ZN7cutlass13device_kernelIN5flash11enable_sm90INS1_16FlashAttnBwdSm90INS1_25CollectiveMainloopBwdSm90ILi2ELi2ELi2EN4cute5tupleIJNS5_1CILi1EEES8_S8_EEENS6_IJNS7_ILi64EEENS7_ILi128EEESB_EEENS_10bfloat16_tEfNS_4arch4Sm90ELb0ELb1ELb1ELb0ELb1ELb1ELb0ELb0ELi2ELi1ELi2ELi1ELb0EEENS1_21CollectiveEpilogueBwdISC_SD_SF_Li256ELb0ELb0ELi1EEENS1_19SingleTileSchedulerILb0ELb0ELb0ELi128EEEEEEEEEvNT_6ParamsE,"aw",@nobits
	.sectionflags	@""
	.align	16
	.zero		1024


//--------------------- .nv.shared._ZN7cutlass13device_kernelIN5flash11enable_sm90INS1_16FlashAttnBwdSm90INS1_25CollectiveMainloopBwdSm90ILi2ELi2ELi2EN4cute5tupleIJNS5_1CILi1EEES8_S8_EEENS6_IJNS7_ILi64EEENS7_ILi128EEESB_EEENS_10bfloat16_tEfNS_4arch4Sm90ELb0ELb1ELb1ELb0ELb0ELb1ELb0ELb0ELi2ELi1ELi2ELi1ELb0EEENS1_24CollectiveEpilogueBwdGQAISC_fSF_Li256ELb0ELb0EEENS1_19SingleTileSchedulerILb0ELb0ELb0ELi128EEEEEEEEEvNT_6ParamsE --------------------------
	.section	.nv.shared._ZN7cutlass13device_kernelIN5flash11enable_sm90INS1_16FlashAttnBwdSm90INS1_25CollectiveMainloopBwdSm90ILi2ELi2ELi2EN4cute5tupleIJNS5_1CILi1EEES8_S8_EEENS6_IJNS7_ILi64EEENS7_ILi128EEESB_EEENS_10bfloat16_tEfNS_4arch4Sm90ELb0ELb1ELb1ELb0ELb0ELb1ELb0ELb0ELi2ELi1ELi2ELi1ELb0EEENS1_24CollectiveEpilogueBwdGQAISC_fSF_Li256ELb0ELb0EEENS1_19SingleTileSchedulerILb0ELb0ELb0ELi128EEEEEEEEEvNT_6ParamsE,"aw",@nobits
	.sectionflags	@""
	.align	16
	.zero		1024


//--------------------- .nv.shared._ZN7cutlass13device_kernelIN5flash11enable_sm90INS1_16FlashAttnBwdSm90INS1_25CollectiveMainloopBwdSm90ILi2ELi2ELi2EN4cute5tupleIJNS5_1CILi1EEES8_S8_EEENS6_IJNS7_ILi64EEENS7_ILi128EEESB_EEENS_10bfloat16_tEfNS_4arch4Sm90ELb0ELb1ELb1ELb0ELb1ELb1ELb0ELb0ELi2ELi1ELi2ELi1ELb0EEENS1_24CollectiveEpilogueBwdGQAISC_fSF_Li256ELb0ELb1EEENS1_19SingleTileSchedulerILb0ELb0ELb0ELi128EEEEEEEEEvNT_6ParamsE --------------------------
	.section	.nv.shared._ZN7cutlass13device_kernelIN5flash11enable_sm90INS1_16FlashAttnBwdSm90INS1_25CollectiveMainloopBwdSm90ILi2ELi2ELi2EN4cute5tupleIJNS5_1CILi1EEES8_S8_EEENS6_IJNS7_ILi64EEENS7_ILi128EEESB_EEENS_10bfloat16_tEfNS_4arch4Sm90ELb0ELb1ELb1ELb0ELb1ELb1ELb0ELb0ELi2ELi1ELi2ELi1ELb0EEENS1_24CollectiveEpilogueBwdGQAISC_fSF_Li256ELb0ELb1EEENS1_19SingleTileSchedulerILb0ELb0ELb0ELi128EEEEEEEEEvNT_6ParamsE,"aw",@nobits
	.sectionflags	@""
	.align	16
	.zero		1024


//--------------------- .nv.shared._ZN7cutlass13device_kernelIN5flash11enable_sm90INS1_16FlashAttnBwdSm90INS1_25CollectiveMainloopBwdSm90ILi2ELi2ELi2EN4cute5tupleIJNS5_1CILi1EEES8_S8_EEENS6_IJNS7_ILi64EEENS7_ILi128EEESB_EEENS_10bfloat16_tEfNS_4arch4Sm90ELb0ELb1ELb1ELb1ELb0ELb1ELb0ELb0ELi2ELi1ELi2ELi1ELb0EEENS1_21CollectiveEpilogueBwdISC_SD_SF_Li256ELb1ELb0ELi1EEENS1_19SingleTileSchedulerILb1ELb0ELb0ELi128EEEEEEEEEvNT_6ParamsE --------------------------
	.section	.nv.shared._ZN7cutlass13device_kernelIN5flash11enable_sm90INS1_16FlashAttnBwdSm90INS1_25CollectiveMainloopBwdSm90ILi2ELi2ELi2EN4cute5tupleIJNS5_1CILi1EEES8_S8_EEENS6_IJNS7_ILi64EEENS7_ILi128EEESB_EEENS_10bfloat16_tEfNS_4arch4Sm90ELb0ELb1ELb1ELb1ELb0ELb1ELb0ELb0ELi2ELi1ELi2ELi1ELb0EEENS1_21CollectiveEpilogueBwdISC_SD_SF_Li256ELb1ELb0ELi1EEENS1_19SingleTileSchedulerILb1ELb0ELb0ELi128EEEEEEEEEvNT_6ParamsE,"aw",@nobits
	.sectionflags	@""
	.align	16
	.zero		1024


//--------------------- .nv.shared._ZN7cutlass13device_kernelIN5flash11enable_sm90INS1_16FlashAttnBwdSm90INS1_25CollectiveMainloopBwdSm90ILi2ELi2ELi2EN4cute5tupleIJNS5_1CILi1EEES8_S8_EEENS6_IJNS7_ILi64EEENS7_ILi128EEESB_EEENS_10bfloat16_tEfNS_4arch4Sm90ELb0ELb1ELb1ELb1ELb1ELb1ELb0ELb0ELi2ELi1ELi2ELi1ELb0EEENS1_21CollectiveEpilogueBwdISC_SD_SF_Li256ELb1ELb0ELi1EEENS1_19SingleTileSchedulerILb1ELb0ELb0ELi128EEEEEEEEEvNT_6ParamsE --------------------------
	.section	.nv.shared._ZN7cutlass13device_kernelIN5flash11enable_sm90INS1_16FlashAttnBwdSm90INS1_25CollectiveMainloopBwdSm90ILi2ELi2ELi2EN4cute5tupleIJNS5_1CILi1EEES8_S8_EEENS6_IJNS7_ILi64EEENS7_ILi128EEESB_EEENS_10bfloat16_tEfNS_4arch4Sm90ELb0ELb1ELb1ELb1ELb1ELb1ELb0ELb0ELi2ELi1ELi2ELi1ELb0EEENS1_21CollectiveEpilogueBwdISC_SD_SF_Li256ELb1ELb0ELi1EEENS1_19SingleTileSchedulerILb1ELb0ELb0ELi128EEEEEEEEEvNT_6ParamsE,"aw",@nobits
	.sectionflags	@""
	.align	16
	.zero		1024


//--------------------- .nv.shared._ZN7cutlass13device_kernelIN5flash11enable_sm90INS1_16FlashAttnBwdSm90INS1_25CollectiveMainloopBwdSm90ILi2ELi2ELi2EN4cute5tupleIJNS5_1CILi1EEES8_S8_EEENS6_IJNS7_ILi64EEENS7_ILi128EEESB_EEENS_10bfloat16_tEfNS_4arch4Sm90ELb0ELb1ELb1ELb1ELb0ELb1ELb0ELb0ELi2ELi1ELi2ELi1ELb0EEENS1_24CollectiveEpilogueBwdGQAISC_fSF_Li256ELb1ELb0EEENS1_19SingleTileSchedulerILb1ELb0ELb0ELi128EEEEEEEEEvNT_6ParamsE --------------------------
	.section	.nv.shared._ZN7cutlass13device_kernelIN5flash11enable_sm90INS1_16FlashAttnBwdSm90INS1_25CollectiveMainloopBwdSm90ILi2ELi2ELi2EN4cute5tupleIJNS5_1CILi1EEES8_S8_EEENS6_IJNS7_ILi64EEENS7_ILi128EEESB_EEENS_10bfloat16_tEfNS_4arch4Sm90ELb0ELb1ELb1ELb1ELb0ELb1ELb0ELb0ELi2ELi1ELi2ELi1ELb0EEENS1_24CollectiveEpilogueBwdGQAISC_fSF_Li256ELb1ELb0EEENS1_19SingleTileSchedulerILb1ELb0ELb0ELi128EEEEEEEEEvNT_6ParamsE,"aw",@nobits
	.sectionflags	@""
	.align	16
	.zero		1024


//--------------------- .nv.shared._ZN7cutlass13device_kernelIN5flash11enable_sm90INS1_16FlashAttnBwdSm90INS1_25CollectiveMainloopBwdSm90ILi2ELi2ELi2EN4cute5tupleIJNS5_1CILi1EEES8_S8_EEENS6_IJNS7_ILi64EEENS7_ILi128EEESB_EEENS_10bfloat16_tEfNS_4arch4Sm90ELb0ELb1ELb1ELb1ELb1ELb1ELb0ELb0ELi2ELi1ELi2ELi1ELb0EEENS1_24CollectiveEpilogueBwdGQAISC_fSF_Li256ELb1ELb1EEENS1_19SingleTileSchedulerILb1ELb0ELb0ELi128EEEEEEEEEvNT_6ParamsE --------------------------
	.section	.nv.shared._ZN7cutlass13device_kernelIN5flash11enable_sm90INS1_16FlashAttnBwdSm90INS1_25CollectiveMainloopBwdSm90ILi2ELi2ELi2EN4cute5tupleIJNS5_1CILi1EEES8_S8_EEENS6_IJNS7_ILi64EEENS7_ILi128EEESB_EEENS_10bfloat16_tEfNS_4arch4Sm90ELb0ELb1ELb1ELb1ELb1ELb1ELb0ELb0ELi2ELi1ELi2ELi1ELb0EEENS1_24CollectiveEpilogueBwdGQAISC_fSF_Li256ELb1ELb1EEENS1_19SingleTileSchedulerILb1ELb0ELb0ELi128EEEEEEEEEvNT_6ParamsE,"aw",@nobits
	.sectionflags	@""
	.align	16
	.zero		1024


//--------------------- .nv.shared._ZN7cutlass13device_kernelIN5flash11enable_sm90INS1_16FlashAttnBwdSm90INS1_25CollectiveMainloopBwdSm90ILi2ELi2ELi2EN4cute5tupleIJNS5_1CILi1EEES8_S8_EEENS6_IJNS7_ILi64EEENS7_ILi128EEESB_EEENS_10bfloat16_tEfNS_4arch4Sm90ELb1ELb0ELb1ELb0ELb0ELb1ELb0ELb0ELi2ELi1ELi2ELi1ELb0EEENS1_21CollectiveEpilogueBwdISC_SD_SF_Li256ELb0ELb0ELi1EEENS1_25SingleTileBwdLPTSchedulerILb0ELi128ELb0EEEEEEEEEvNT_6ParamsE --------------------------
	.section	.nv.shared._ZN7cutlass13device_kernelIN5flash11enable_sm90INS1_16FlashAttnBwdSm90INS1_25CollectiveMainloopBwdSm90ILi2ELi2ELi2EN4cute5tupleIJNS5_1CILi1EEES8_S8_EEENS6_IJNS7_ILi64EEENS7_ILi128EEESB_EEENS_10bfloat16_tEfNS_4arch4Sm90ELb1ELb0ELb1ELb0ELb0ELb1ELb0ELb0ELi2ELi1ELi2ELi1ELb0EEENS1_21CollectiveEpilogueBwdISC_SD_SF_Li256ELb0ELb0ELi1EEENS1_25SingleTileBwdLPTSchedulerILb0ELi128ELb0EEEEEEEEEvNT_6ParamsE,"aw",@nobits
	.sectionflags	@""
	.align	16
	.zero		1024


//--------------------- .nv.shared._ZN7cutlass13device_kernelIN5flash11enable_sm90INS1_16FlashAttnBwdSm90INS1_25CollectiveMainloopBwdSm90ILi2ELi2ELi2EN4cute5tupleIJNS5_1CILi1EEES8_S8_EEENS6_IJNS7_ILi64EEENS7_ILi128EEESB_EEENS_10bfloat16_tEfNS_4arch4Sm90ELb1ELb0ELb1ELb0ELb1ELb1ELb0ELb0ELi2ELi1ELi2ELi1ELb0EEENS1_21CollectiveEpilogueBwdISC_SD_SF_Li256ELb0ELb0ELi1EEENS1_25SingleTileBwdLPTSchedulerILb0ELi128ELb1EEEEEEEEEvNT_6ParamsE --------------------------
	.section	.nv.shared._ZN7cutlass13device_kernelIN5flash11enable_sm90INS1_16FlashAttnBwdSm90INS1_25CollectiveMainloopBwdSm90ILi2ELi2ELi2EN4cute5tupleIJNS5_1CILi1EEES8_S8_EEENS6_IJNS7_ILi64EEENS7_ILi128EEESB_EEENS_10bfloat16_tEfNS_4arch4Sm90ELb1ELb0ELb1ELb0ELb1ELb1ELb0ELb0ELi2ELi1ELi2ELi1ELb0EEENS1_21CollectiveEpilogueBwdISC_SD_SF_Li256ELb0ELb0ELi1EEENS1_25SingleTileBwdLPTSchedulerILb0ELi128ELb1EEEEEEEEEvNT_6ParamsE,"aw",@nobits
	.sectionflags	@""
	.align	16
	.zero		1024


//--------------------- .nv.shared._ZN7cutlass13device_kernelIN5flash11enable_sm90INS1_16FlashAttnBwdSm90INS1_25CollectiveMainloopBwdSm90ILi2ELi2ELi2EN4cute5tupleIJNS5_1CILi1EEES8_S8_EEENS6_IJNS7_ILi64EEENS7_ILi128EEESB_EEENS_10bfloat16_tEfNS_4arch4Sm90ELb1ELb0ELb1ELb0ELb0ELb1ELb0ELb0ELi2ELi1ELi2ELi1ELb0EEENS1_24CollectiveEpilogueBwdGQAISC_fSF_Li256ELb0ELb0EEENS1_25SingleTileBwdLPTSchedulerILb0ELi128ELb0EEEEEEEEEvNT_6ParamsE --------------------------
	.section	.nv.shared._ZN7cutlass13device_kernelIN5flash11enable_sm90INS1_16FlashAttnBwdSm90INS1_25CollectiveMainloopBwdSm90ILi2ELi2ELi2EN4cute5tupleIJNS5_1CILi1EEES8_S8_EEENS6_IJNS7_ILi64EEENS7_ILi128EEESB_EEENS_10bfloat16_tEfNS_4arch4Sm90ELb1ELb0ELb1ELb0ELb0ELb1ELb0ELb0ELi2ELi1ELi2ELi1ELb0EEENS1_24CollectiveEpilogueBwdGQAISC_fSF_Li256ELb0ELb0EEENS1_25SingleTileBwdLPTSchedulerILb0ELi128ELb0EEEEEEEEEvNT_6ParamsE,"aw",@nobits
	.sectionflags	@""
	.align	16
	.zero		1024


//--------------------- .nv.shared._ZN7cutlass13device_kernelIN5flash11enable_sm90INS1_16FlashAttnBwdSm90INS1_25CollectiveMainloopBwdSm90ILi2ELi2ELi2EN4cute5tupleIJNS5_1CILi1EEES8_S8_EEENS6_IJNS7_ILi64EEENS7_ILi128EEESB_EEENS_10bfloat16_tEfNS_4arch4Sm90ELb1ELb0ELb1ELb0ELb1ELb1ELb0ELb0ELi2ELi1ELi2ELi1ELb0EEENS1_24CollectiveEpilogueBwdGQAISC_fSF_Li256ELb0ELb1EEENS1_25SingleTileBwdLPTSchedulerILb0ELi128ELb1EEEEEEEEEvNT_6ParamsE --------------------------
	.section	.nv.shared._ZN7cutlass13device_kernelIN5flash11enable_sm90INS1_16FlashAttnBwdSm90INS1_25CollectiveMainloopBwdSm90ILi2ELi2ELi2EN4cute5tupleIJNS5_1CILi1EEES8_S8_EEENS6_IJNS7_ILi64EEENS7_ILi128EEESB_EEENS_10bfloat16_tEfNS_4arch4Sm90ELb1ELb0ELb1ELb0ELb1ELb1ELb0ELb0ELi2ELi1ELi2ELi1ELb0EEENS1_24CollectiveEpilogueBwdGQAISC_fSF_Li256ELb0ELb1EEENS1_25SingleTileBwdLPTSchedulerILb0ELi128ELb1EEEEEEEEEvNT_6ParamsE,"aw",@nobits
	.sectionflags	@""
	.align	16
	.zero		1024


//--------------------- .nv.shared._ZN7cutlass13device_kernelIN5flash22FlashAttnBwdPreprocessIN4cute5tupleIJNS3_1CILi64EEENS5_ILi128EEEEEENS_10bfloat16_tEfNS_4arch4Sm90ELb1ELb0EEEEEvNT_6ParamsE --------------------------
	.section	.nv.shared._ZN7cutlass13device_kernelIN5flash22FlashAttnBwdPreprocessIN4cute5tupleIJNS3_1CILi64EEENS5_ILi128EEEEEENS_10bfloat16_tEfNS_4arch4Sm90ELb1ELb0EEEEEvNT_6ParamsE,"aw",@nobits
	.sectionflags	@""
	.align	16
	.zero		1024


//--------------------- .nv.shared._ZN7cutlass13device_kernelIN5flash11enable_sm90INS1_16FlashAttnBwdSm90INS1_25CollectiveMainloopBwdSm90ILi2ELi2ELi2EN4cute5tupleIJNS5_1CILi1EEES8_S8_EEENS6_IJNS7_ILi64EEENS7_ILi128EEESB_EEENS_10bfloat16_tEfNS_4arch4Sm90ELb1ELb0ELb1ELb1ELb0ELb1ELb0ELb0ELi2ELi1ELi2ELi1ELb0EEENS1_21CollectiveEpilogueBwdISC_SD_SF_Li256ELb1ELb0ELi1EEENS1_25SingleTileBwdLPTSchedulerILb1ELi128ELb0EEEEEEEEEvNT_6ParamsE --------------------------
	.section	.nv.shared._ZN7cutlass13device_kernelIN5flash11enable_sm90INS1_16FlashAttnBwdSm90INS1_25CollectiveMainloopBwdSm90ILi2ELi2ELi2EN4cute5tupleIJNS5_1CILi1EEES8_S8_EEENS6_IJNS7_ILi64EEENS7_ILi128EEESB_EEENS_10bfloat16_tEfNS_4arch4Sm90ELb1ELb0ELb1ELb1ELb0ELb1ELb0ELb0ELi2ELi1ELi2ELi1ELb0EEENS1_21CollectiveEpilogueBwdISC_SD_SF_Li256ELb1ELb0ELi1EEENS1_25SingleTileBwdLPTSchedulerILb1ELi128ELb0EEEEEEEEEvNT_6ParamsE,"aw",@nobits
	.sectionflags	@""
	.align	16
	.zero		1024


//--------------------- .nv.shared._ZN7cutlass13device_kernelIN5flash11enable_sm90INS1_16FlashAttnBwdSm90INS1_25CollectiveMainloopBwdSm90ILi2ELi2ELi2EN4cute5tupleIJNS5_1CILi1EEES8_S8_EEENS6_IJNS7_ILi64EEENS7_ILi128EEESB_EEENS_10bfloat16_tEfNS_4arch4Sm90ELb1ELb0ELb1ELb1ELb1ELb1ELb0ELb0ELi2ELi1ELi2ELi1ELb0EEENS1_21CollectiveEpilogueBwdISC_SD_SF_Li256ELb1ELb0ELi1EEENS1_25SingleTileBwdLPTSchedulerILb1ELi128ELb1EEEEEEEEEvNT_6ParamsE --------------------------
	.section	.nv.shared._ZN7cutlass13device_kernelIN5flash11enable_sm90INS1_16FlashAttnBwdSm90INS1_25CollectiveMainloopBwdSm90ILi2ELi2ELi2EN4cute5tupleIJNS5_1CILi1EEES8_S8_EEENS6_IJNS7_ILi64EEENS7_ILi128EEESB_EEENS_10bfloat16_tEfNS_4arch4Sm90ELb1ELb0ELb1ELb1ELb1ELb1ELb0ELb0ELi2ELi1ELi2ELi1ELb0EEENS1_21CollectiveEpilogueBwdISC_SD_SF_Li256ELb1ELb0ELi1EEENS1_25SingleTileBwdLPTSchedulerILb1ELi128ELb1EEEEEEEEEvNT_6ParamsE,"aw",@nobits
	.sectionflags	@""
	.align	16
	.zero		1024


//--------------------- .nv.shared._ZN7cutlass13device_kernelIN5flash11enable_sm90INS1_16FlashAttnBwdSm90INS1_25CollectiveMainloopBwdSm90ILi2ELi2ELi2EN4cute5tupleIJNS5_1CILi1EEES8_S8_EEENS6_IJNS7_ILi64EEENS7_ILi128EEESB_EEENS_10bfloat16_tEfNS_4arch4Sm90ELb1ELb0ELb1ELb1ELb0ELb1ELb0ELb0ELi2ELi1ELi2ELi1ELb0EEENS1_24CollectiveEpilogueBwdGQAISC_fSF_Li256ELb1ELb0EEENS1_25SingleTileBwdLPTSchedulerILb1ELi128ELb0EEEEEEEEEvNT_6ParamsE --------------------------
	.section	.nv.shared._ZN7cutlass13device_kernelIN5flash11enable_sm90INS1_16FlashAttnBwdSm90INS1_25CollectiveMainloopBwdSm90ILi2ELi2ELi2EN4cute5tupleIJNS5_1CILi1EEES8_S8_EEENS6_IJNS7_ILi64EEENS7_ILi128EEESB_EEENS_10bfloat16_tEfNS_4arch4Sm90ELb1ELb0ELb1ELb1ELb0ELb1ELb0ELb0ELi2ELi1ELi2ELi1ELb0EEENS1_24CollectiveEpilogueBwdGQAISC_fSF_Li256ELb1ELb0EEENS1_25SingleTileBwdLPTSchedulerILb1ELi128ELb0EEEEEEEEEvNT_6ParamsE,"aw",@nobits
	.sectionflags	@""
	.align	16
	.zero		1024


//--------------------- .nv.shared._ZN7cutlass13device_kernelIN5flash32FlashAttnBwdPostprocessConvertdQIN4cute5tupleIJNS3_1CILi128EEES6_EEENS_10bfloat16_tEfNS_4arch4Sm90ELi256ENS3_8TiledMMAINS3_8MMA_AtomIJNS3_4SM904GMMA28MMA_64x128x16_F32BF16BF16_RSILNSE_5MajorE0ELSG_1ELNSE_7ScaleInE1ELSH_1EEEEEENS3_6LayoutINS4_IJNS5_ILi2EEENS5_ILi1EEESM_EEENS4_IJSM_NS5_ILi0EEESO_EEEEENS4_IJNS3_10UnderscoreESR_SR_EEEEELb0EEEEEvNT_6ParamsE --------------------------
	.section	.nv.shared._ZN7cutlass13device_kernelIN5flash32FlashAttnBwdPostprocessConvertdQIN4cute5tupleIJNS3_1CILi128EEES6_EEENS_10bfloat16_tEfNS_4arch4Sm90ELi256ENS3_8TiledMMAINS3_8MMA_AtomIJNS3_4SM904GMMA28MMA_64x128x16_F32BF16BF16_RSILNSE_5MajorE0ELSG_1ELNSE_7ScaleInE1ELSH_1EEEEEENS3_6LayoutINS4_IJNS5_ILi2EEENS5_ILi1EEESM_EEENS4_IJSM_NS5_ILi0EEESO_EEEEENS4_IJNS3_10UnderscoreESR_SR_EEEEELb0EEEEEvNT_6ParamsE,"aw",@nobits
	.sectionflags	@""
	.align	16
	.zero		1024


//--------------------- .nv.shared._ZN7cutlass13device_kernelIN5flash32FlashAttnBwdPostprocessConvertdQIN4cute5tupleIJNS3_1CILi64EEENS5_ILi128EEEEEENS_10bfloat16_tEfNS_4arch4Sm90ELi256ENS3_8TiledMMAINS3_8MMA_AtomIJNS3_4SM904GMMA27MMA_64x64x16_F32BF16BF16_SSILNSF_5MajorE0ELSH_1ELNSF_7ScaleInE1ELSI_1EEEEEENS3_6LayoutINS4_IJNS5_ILi1EEENS5_ILi2EEESM_EEENS4_IJNS5_ILi0EEESM_SP_EEEEENS4_IJNS3_10UnderscoreESS_SS_EEEEELb0EEEEEvNT_6ParamsE --------------------------
	.section	.nv.shared._ZN7cutlass13device_kernelIN5flash32FlashAttnBwdPostprocessConvertdQIN4cute5tupleIJNS3_1CILi64EEENS5_ILi128EEEEEENS_10bfloat16_tEfNS_4arch4Sm90ELi256ENS3_8TiledMMAINS3_8MMA_AtomIJNS3_4SM904GMMA27MMA_64x64x16_F32BF16BF16_SSILNSF_5MajorE0ELSH_1ELNSF_7ScaleInE1ELSI_1EEEEEENS3_6LayoutINS4_IJNS5_ILi1EEENS5_ILi2EEESM_EEENS4_IJNS5_ILi0EEESM_SP_EEEEENS4_IJNS3_10UnderscoreESS_SS_EEEEELb0EEEEEvNT_6ParamsE,"aw",@nobits
	.sectionflags	@""
	.align	16
	.zero		1024


//--------------------- .nv.shared._ZN7cutlass13device_kernelIN5flash11enable_sm90INS1_16FlashAttnBwdSm90INS1_25CollectiveMainloopBwdSm90ILi2ELi2ELi2EN4cute5tupleIJNS5_1CILi1EEES8_S8_EEENS6_IJNS7_ILi64EEENS7_ILi128EEESB_EEENS_10bfloat16_tEfNS_4arch4Sm90ELb1ELb0ELb1ELb1ELb1ELb1ELb0ELb0ELi2ELi1ELi2ELi1ELb0EEENS1_24CollectiveEpilogueBwdGQAISC_fSF_Li256ELb1ELb1EEENS1_25SingleTileBwdLPTSchedulerILb1ELi128ELb1EEEEEEEEEvNT_6ParamsE --------------------------
	.section	.nv.shared._ZN7cutlass13device_kernelIN5flash11enable_sm90INS1_16FlashAttnBwdSm90INS1_25CollectiveMainloopBwdSm90ILi2ELi2ELi2EN4cute5tupleIJNS5_1CILi1EEES8_S8_EEENS6_IJNS7_ILi64EEENS7_ILi128EEESB_EEENS_10bfloat16_tEfNS_4arch4Sm90ELb1ELb0ELb1ELb1ELb1ELb1ELb0ELb0ELi2ELi1ELi2ELi1ELb0EEENS1_24CollectiveEpilogueBwdGQAISC_fSF_Li256ELb1ELb1EEENS1_25SingleTileBwdLPTSchedulerILb1ELi128ELb1EEEEEEEEEvNT_6ParamsE,"aw",@nobits
	.sectionflags	@""
	.align	16
	.zero		1024


//--------------------- .nv.shared._ZN7cutlass13device_kernelIN5flash22FlashAttnBwdPreprocessIN4cute5tupleIJNS3_1CILi64EEENS5_ILi128EEEEEENS_10bfloat16_tEfNS_4arch4Sm90ELb1ELb1EEEEEvNT_6ParamsE --------------------------
	.section	.nv.shared._ZN7cutlass13device_kernelIN5flash22FlashAttnBwdPreprocessIN4cute5tupleIJNS3_1CILi64EEENS5_ILi128EEEEEENS_10bfloat16_tEfNS_4arch4Sm90ELb1ELb1EEEEEvNT_6ParamsE,"aw",@nobits
	.sectionflags	@""
	.align	16
	.zero		1024


//--------------------- .nv.constant0._ZN7cutlass13device_kernelIN5flash11enable_sm90INS1_16FlashAttnBwdSm90INS1_25CollectiveMainloopBwdSm90ILi2ELi2ELi2EN4cute5tupleIJNS5_1CILi1EEES8_S8_EEENS6_IJNS7_ILi64EEENS7_ILi128EEESB_EEENS_10bfloat16_tEfNS_4arch4Sm90ELb0ELb0ELb1ELb0ELb0ELb1ELb0ELb0ELi2ELi1ELi2ELi1ELb0EEENS1_21CollectiveEpilogueBwdISC_SD_SF_Li256ELb0ELb0ELi1EEENS1_19SingleTileSchedulerILb0ELb0ELb0ELi128EEEEEEEEEvNT_6ParamsE --------------------------
	.section	.nv.constant0._ZN7cutlass13device_kernelIN5flash11enable_sm90INS1_16FlashAttnBwdSm90INS1_25CollectiveMainloopBwdSm90ILi2ELi2ELi2EN4cute5tupleIJNS5_1CILi1EEES8_S8_EEENS6_IJNS7_ILi64EEENS7_ILi128EEESB_EEENS_10bfloat16_tEfNS_4arch4Sm90ELb0ELb0ELb1ELb0ELb0ELb1ELb0ELb0ELi2ELi1ELi2ELi1ELb0EEENS1_21CollectiveEpilogueBwdISC_SD_SF_Li256ELb0ELb0ELi1EEENS1_19SingleTileSchedulerILb0ELb0ELb0ELi128EEEEEEEEEvNT_6ParamsE,"a",@progbits
	.sectionflags	@""
	.align	4
.nv.constant0._ZN7cutlass13device_kernelIN5flash11enable_sm90INS1_16FlashAttnBwdSm90INS1_25CollectiveMainloopBwdSm90ILi2ELi2ELi2EN4cute5tupleIJNS5_1CILi1EEES8_S8_EEENS6_IJNS7_ILi64EEENS7_ILi128EEESB_EEENS_10bfloat16_tEfNS_4arch4Sm90ELb0ELb0ELb1ELb0ELb0ELb1ELb0ELb0ELi2ELi1ELi2ELi1ELb0EEENS1_21CollectiveEpilogueBwdISC_SD_SF_Li256ELb0ELb0ELi1EEENS1_19SingleTileSchedulerILb0ELb0ELb0ELi128EEEEEEEEEvNT_6ParamsE:
	.zero		3200


//--------------------- .nv.constant0._ZN7cutlass13device_kernelIN5flash11enable_sm90INS1_16FlashAttnBwdSm90INS1_25CollectiveMainloopBwdSm90ILi2ELi2ELi2EN4cute5tupleIJNS5_1CILi1EEES8_S8_EEENS6_IJNS7_ILi64EEENS7_ILi128EEESB_EEENS_10bfloat16_tEfNS_4arch4Sm90ELb0ELb0ELb1ELb0ELb1ELb1ELb0ELb0ELi2ELi1ELi2ELi1ELb0EEENS1_21CollectiveEpilogueBwdISC_SD_SF_Li256ELb0ELb0ELi1EEENS1_19SingleTileSchedulerILb0ELb0ELb0ELi128EEEEEEEEEvNT_6ParamsE --------------------------
	.section	.nv.constant0._ZN7cutlass13device_kernelIN5flash11enable_sm90INS1_16FlashAttnBwdSm90INS1_25CollectiveMainloopBwdSm90ILi2ELi2ELi2EN4cute5tupleIJNS5_1CILi1EEES8_S8_EEENS6_IJNS7_ILi64EEENS7_ILi128EEESB_EEENS_10bfloat16_tEfNS_4arch4Sm90ELb0ELb0ELb1ELb0ELb1ELb1ELb0ELb0ELi2ELi1ELi2ELi1ELb0EEENS1_21CollectiveEpilogueBwdISC_SD_SF_Li256ELb0ELb0ELi1EEENS1_19SingleTileSchedulerILb0ELb0ELb0ELi128EEEEEEEEEvNT_6ParamsE,"a",@progbits
	.sectionflags	@""
	.align	4
.nv.constant0._ZN7cutlass13device_kernelIN5flash11enable_sm90INS1_16FlashAttnBwdSm90INS1_25CollectiveMainloopBwdSm90ILi2ELi2ELi2EN4cute5tupleIJNS5_1CILi1EEES8_S8_EEENS6_IJNS7_ILi64EEENS7_ILi128EEESB_EEENS_10bfloat16_tEfNS_4arch4Sm90ELb0ELb0ELb1ELb0ELb1ELb1ELb0ELb0ELi2ELi1ELi2ELi1ELb0EEENS1_21CollectiveEpilogueBwdISC_SD_SF_Li256ELb0ELb0ELi1EEENS1_19SingleTileSchedulerILb0ELb0ELb0ELi128EEEEEEEEEvNT_6ParamsE:
	.zero		3200


//--------------------- .nv.constant0._ZN7cutlass13device_kernelIN5flash11enable_sm90INS1_16FlashAttnBwdSm90INS1_25CollectiveMainloopBwdSm90ILi2ELi2ELi2EN4cute5tupleIJNS5_1CILi1EEES8_S8_EEENS6_IJNS7_ILi64EEENS7_ILi128EEESB_EEENS_10bfloat16_tEfNS_4arch4Sm90ELb0ELb0ELb1ELb0ELb0ELb1ELb0ELb0ELi2ELi1ELi2ELi1ELb0EEENS1_24CollectiveEpilogueBwdGQAISC_fSF_Li256ELb0ELb0EEENS1_19SingleTileSchedulerILb0ELb0ELb0ELi128EEEEEEEEEvNT_6ParamsE --------------------------
	.section	.nv.constant0._ZN7cutlass13device_kernelIN5flash11enable_sm90INS1_16FlashAttnBwdSm90INS1_25CollectiveMainloopBwdSm90ILi2ELi2ELi2EN4cute5tupleIJNS5_1CILi1EEES8_S8_EEENS6_IJNS7_ILi64EEENS7_ILi128EEESB_EEENS_10bfloat16_tEfNS_4arch4Sm90ELb0ELb0ELb1ELb0ELb0ELb1ELb0ELb0ELi2ELi1ELi2ELi1ELb0EEENS1_24CollectiveEpilogueBwdGQAISC_fSF_Li256ELb0ELb0EEENS1_19SingleTileSchedulerILb0ELb0ELb0ELi128EEEEEEEEEvNT_6ParamsE,"a",@progbits
	.sectionflags	@""
	.align	4
.nv.constant0._ZN7cutlass13device_kernelIN5flash11enable_sm90INS1_16FlashAttnBwdSm90INS1_25CollectiveMainloopBwdSm90ILi2ELi2ELi2EN4cute5tupleIJNS5_1CILi1EEES8_S8_EEENS6_IJNS7_ILi64EEENS7_ILi128EEESB_EEENS_10bfloat16_tEfNS_4arch4Sm90ELb0ELb0ELb1ELb0ELb0ELb1ELb0ELb0ELi2ELi1ELi2ELi1ELb0EEENS1_24CollectiveEpilogueBwdGQAISC_fSF_Li256ELb0ELb0EEENS1_19SingleTileSchedulerILb0ELb0ELb0ELi128EEEEEEEEEvNT_6ParamsE:
	.zero		2560


//--------------------- .nv.constant0._ZN7cutlass13device_kernelIN5flash11enable_sm90INS1_16FlashAttnBwdSm90INS1_25CollectiveMainloopBwdSm90ILi2ELi2ELi2EN4cute5tupleIJNS5_1CILi1EEES8_S8_EEENS6_IJNS7_ILi64EEENS7_ILi128EEESB_EEENS_10bfloat16_tEfNS_4arch4Sm90ELb0ELb0ELb1ELb0ELb1ELb1ELb0ELb0ELi2ELi1ELi2ELi1ELb0EEENS1_24CollectiveEpilogueBwdGQAISC_fSF_Li256ELb0ELb1EEENS1_19SingleTileSchedulerILb0ELb0ELb0ELi128EEEEEEEEEvNT_6ParamsE --------------------------
	.section	.nv.constant0._ZN7cutlass13device_kernelIN5flash11enable_sm90INS1_16FlashAttnBwdSm90INS1_25CollectiveMainloopBwdSm90ILi2ELi2ELi2EN4cute5tupleIJNS5_1CILi1EEES8_S8_EEENS6_IJNS7_ILi64EEENS7_ILi128EEESB_EEENS_10bfloat16_tEfNS_4arch4Sm90ELb0ELb0ELb1ELb0ELb1ELb1ELb0ELb0ELi2ELi1ELi2ELi1ELb0EEENS1_24CollectiveEpilogueBwdGQAISC_fSF_Li256ELb0ELb1EEENS1_19SingleTileSchedulerILb0ELb0ELb0ELi128EEEEEEEEEvNT_6ParamsE,"a",@progbits
	.sectionflags	@""
	.align	4
.nv.constant0._ZN7cutlass13device_kernelIN5flash11enable_sm90INS1_16FlashAttnBwdSm90INS1_25CollectiveMainloopBwdSm90ILi2ELi2ELi2EN4cute5tupleIJNS5_1CILi1EEES8_S8_EEENS6_IJNS7_ILi64EEENS7_ILi128EEESB_EEENS_10bfloat16_tEfNS_4arch4Sm90ELb0ELb0ELb1ELb0ELb1ELb1ELb0ELb0ELi2ELi1ELi2ELi1ELb0EEENS1_24CollectiveEpilogueBwdGQAISC_fSF_Li256ELb0ELb1EEENS1_19SingleTileSchedulerILb0ELb0ELb0ELi128EEEEEEEEEvNT_6ParamsE:
	.zero		2560


//--------------------- .nv.constant0._ZN7cutlass13device_kernelIN5flash11enable_sm90INS1_16FlashAttnBwdSm90INS1_25CollectiveMainloopBwdSm90ILi2ELi2ELi2EN4cute5tupleIJNS5_1CILi1EEES8_S8_EEENS6_IJNS7_ILi64EEENS7_ILi128EEESB_EEENS_10bfloat16_tEfNS_4arch4Sm90ELb0ELb0ELb1ELb1ELb0ELb1ELb0ELb0ELi2ELi1ELi2ELi1ELb0EEENS1_21CollectiveEpilogueBwdISC_SD_SF_Li256ELb1ELb0ELi1EEENS1_19SingleTileSchedulerILb1ELb0ELb0ELi128EEEEEEEEEvNT_6ParamsE --------------------------
	.section	.nv.constant0._ZN7cutlass13device_kernelIN5flash11enable_sm90INS1_16FlashAttnBwdSm90INS1_25CollectiveMainloopBwdSm90ILi2ELi2ELi2EN4cute5tupleIJNS5_1CILi1EEES8_S8_EEENS6_IJNS7_ILi64EEENS7_ILi128EEESB_EEENS_10bfloat16_tEfNS_4arch4Sm90ELb0ELb0ELb1ELb1ELb0ELb1ELb0ELb0ELi2ELi1ELi2ELi1ELb0EEENS1_21CollectiveEpilogueBwdISC_SD_SF_Li256ELb1ELb0ELi1EEENS1_19SingleTileSchedulerILb1ELb0ELb0ELi128EEEEEEEEEvNT_6ParamsE,"a",@progbits
	.sectionflags	@""
	.align	4
.nv.constant0._ZN7cutlass13device_kernelIN5flash11enable_sm90INS1_16FlashAttnBwdSm90INS1_25CollectiveMainloopBwdSm90ILi2ELi2ELi2EN4cute5tupleIJNS5_1CILi1EEES8_S8_EEENS6_IJNS7_ILi64EEENS7_ILi128EEESB_EEENS_10bfloat16_tEfNS_4arch4Sm90ELb0ELb0ELb1ELb1ELb0ELb1ELb0ELb0ELi2ELi1ELi2ELi1ELb0EEENS1_21CollectiveEpilogueBwdISC_SD_SF_Li256ELb1ELb0ELi1EEENS1_19SingleTileSchedulerILb1ELb0ELb0ELi128EEEEEEEEEvNT_6ParamsE:
	.zero		2560


//--------------------- .nv.constant0._ZN7cutlass13device_kernelIN5flash11enable_sm90INS1_16FlashAttnBwdSm90INS1_25CollectiveMainloopBwdSm90ILi2ELi2ELi2EN4cute5tupleIJNS5_1CILi1EEES8_S8_EEENS6_IJNS7_ILi64EEENS7_ILi128EEESB_EEENS_10bfloat16_tEfNS_4arch4Sm90ELb0ELb0ELb1ELb1ELb1ELb1ELb0ELb0ELi2ELi1ELi2ELi1ELb0EEENS1_21CollectiveEpilogueBwdISC_SD_SF_Li256ELb1ELb0ELi1EEENS1_19SingleTileSchedulerILb1ELb0ELb0ELi128EEEEEEEEEvNT_6ParamsE --------------------------
	.section	.nv.constant0._ZN7cutlass13device_kernelIN5flash11enable_sm90INS1_16FlashAttnBwdSm90INS1_25CollectiveMainloopBwdSm90ILi2ELi2ELi2EN4cute5tupleIJNS5_1CILi1EEES8_S8_EEENS6_IJNS7_ILi64EEENS7_ILi128EEESB_EEENS_10bfloat16_tEfNS_4arch4Sm90ELb0ELb0ELb1ELb1ELb1ELb1ELb0ELb0ELi2ELi1ELi2ELi1ELb0EEENS1_21CollectiveEpilogueBwdISC_SD_SF_Li256ELb1ELb0ELi1EEENS1_19SingleTileSchedulerILb1ELb0ELb0ELi128EEEEEEEEEvNT_6ParamsE,"a",@progbits
	.sectionflags	@""
	.align	4
.nv.constant0._ZN7cutlass13device_kernelIN5flash11enable_sm90INS1_16FlashAttnBwdSm90INS1_25CollectiveMainloopBwdSm90ILi2ELi2ELi2EN4cute5tupleIJNS5_1CILi1EEES8_S8_EEENS6_IJNS7_ILi64EEENS7_ILi128EEESB_EEENS_10bfloat16_tEfNS_4arch4Sm90ELb0ELb0ELb1ELb1ELb1ELb1ELb0ELb0ELi2ELi1ELi2ELi1ELb0EEENS1_21CollectiveEpilogueBwdISC_SD_SF_Li256ELb1ELb0ELi1EEENS1_19SingleTileSchedulerILb1ELb0ELb0ELi128EEEEEEEEEvNT_6ParamsE:
	.zero		2560


//--------------------- .nv.constant0._ZN7cutlass13device_kernelIN5flash11enable_sm90INS1_16FlashAttnBwdSm90INS1_25CollectiveMainloopBwdSm90ILi2ELi2ELi2EN4cute5tupleIJNS5_1CILi1EEES8_S8_EEENS6_IJNS7_ILi64EEENS7_ILi128EEESB_EEENS_10bfloat16_tEfNS_4arch4Sm90ELb0ELb0ELb1ELb1ELb0ELb1ELb0ELb0ELi2ELi1ELi2ELi1ELb0EEENS1_24CollectiveEpilogueBwdGQAISC_fSF_Li256ELb1ELb0EEENS1_19SingleTileSchedulerILb1ELb0ELb0ELi128EEEEEEEEEvNT_6ParamsE --------------------------
	.section	.nv.constant0._ZN7cutlass13device_kernelIN5flash11enable_sm90INS1_16FlashAttnBwdSm90INS1_25CollectiveMainloopBwdSm90ILi2ELi2ELi2EN4cute5tupleIJNS5_1CILi1EEES8_S8_EEENS6_IJNS7_ILi64EEENS7_ILi128EEESB_EEENS_10bfloat16_tEfNS_4arch4Sm90ELb0ELb0ELb1ELb1ELb0ELb1ELb0ELb0ELi2ELi1ELi2ELi1ELb0EEENS1_24CollectiveEpilogueBwdGQAISC_fSF_Li256ELb1ELb0EEENS1_19SingleTileSchedulerILb1ELb0ELb0ELi128EEEEEEEEEvNT_6ParamsE,"a",@progbits
	.sectionflags	@""
	.align	4
.nv.constant0._ZN7cutlass13device_kernelIN5flash11enable_sm90INS1_16FlashAttnBwdSm90INS1_25CollectiveMainloopBwdSm90ILi2ELi2ELi2EN4cute5tupleIJNS5_1CILi1EEES8_S8_EEENS6_IJNS7_ILi64EEENS7_ILi128EEESB_EEENS_10bfloat16_tEfNS_4arch4Sm90ELb0ELb0ELb1ELb1ELb0ELb1ELb0ELb0ELi2ELi1ELi2ELi1ELb0EEENS1_24CollectiveEpilogueBwdGQAISC_fSF_Li256ELb1ELb0EEENS1_19SingleTileSchedulerILb1ELb0ELb0ELi128EEEEEEEEEvNT_6ParamsE:
	.zero		2560


//--------------------- .nv.constant0._ZN7cutlass13device_kernelIN5flash11enable_sm90INS1_16FlashAttnBwdSm90INS1_25CollectiveMainloopBwdSm90ILi2ELi2ELi2EN4cute5tupleIJNS5_1CILi1EEES8_S8_EEENS6_IJNS7_ILi64EEENS7_ILi128EEESB_EEENS_10bfloat16_tEfNS_4arch4Sm90ELb0ELb0ELb1ELb1ELb1ELb1ELb0ELb0ELi2ELi1ELi2ELi1ELb0EEENS1_24CollectiveEpilogueBwdGQAISC_fSF_Li256ELb1ELb1EEENS1_19SingleTileSchedulerILb1ELb0ELb0ELi128EEEEEEEEEvNT_6ParamsE --------------------------
	.section	.nv.constant0._ZN7cutlass13device_kernelIN5flash11enable_sm90INS1_16FlashAttnBwdSm90INS1_25CollectiveMainloopBwdSm90ILi2ELi2ELi2EN4cute5tupleIJNS5_1CILi1EEES8_S8_EEENS6_IJNS7_ILi64EEENS7_ILi128EEESB_EEENS_10bfloat16_tEfNS_4arch4Sm90ELb0ELb0ELb1ELb1ELb1ELb1ELb0ELb0ELi2ELi1ELi2ELi1ELb0EEENS1_24CollectiveEpilogueBwdGQAISC_fSF_Li256ELb1ELb1EEENS1_19SingleTileSchedulerILb1ELb0ELb0ELi128EEEEEEEEEvNT_6ParamsE,"a",@progbits
	.sectionflags	@""
	.align	4
.nv.constant0._ZN7cutlass13device_kernelIN5flash11enable_sm90INS1_16FlashAttnBwdSm90INS1_25CollectiveMainloopBwdSm90ILi2ELi2ELi2EN4cute5tupleIJNS5_1CILi1EEES8_S8_EEENS6_IJNS7_ILi64EEENS7_ILi128EEESB_EEENS_10bfloat16_tEfNS_4arch4Sm90ELb0ELb0ELb1ELb1ELb1ELb1ELb0ELb0ELi2ELi1ELi2ELi1ELb0EEENS1_24CollectiveEpilogueBwdGQAISC_fSF_Li256ELb1ELb1EEENS1_19SingleTileSchedulerILb1ELb0ELb0ELi128EEEEEEEEEvNT_6ParamsE:
	.zero		2560


//--------------------- .nv.constant0._ZN7cutlass13device_kernelIN5flash11enable_sm90INS1_16FlashAttnBwdSm90INS1_25CollectiveMainloopBwdSm90ILi2ELi2ELi2EN4cute5tupleIJNS5_1CILi1EEES8_S8_EEENS6_IJNS7_ILi64EEENS7_ILi128EEESB_EEENS_10bfloat16_tEfNS_4arch4Sm90ELb0ELb1ELb1ELb0ELb0ELb1ELb0ELb0ELi2ELi1ELi2ELi1ELb0EEENS1_21CollectiveEpilogueBwdISC_SD_SF_Li256ELb0ELb0ELi1EEENS1_19SingleTileSchedulerILb0ELb0ELb0ELi128EEEEEEEEEvNT_6ParamsE --------------------------
	.section	.nv.constant0._ZN7cutlass13device_kernelIN5flash11enable_sm90INS1_16FlashAttnBwdSm90INS1_25CollectiveMainloopBwdSm90ILi2ELi2ELi2EN4cute5tupleIJNS5_1CILi1EEES8_S8_EEENS6_IJNS7_ILi64EEENS7_ILi128EEESB_EEENS_10bfloat16_tEfNS_4arch4Sm90ELb0ELb1ELb1ELb0ELb0ELb1ELb0ELb0ELi2ELi1ELi2ELi1ELb0EEENS1_21CollectiveEpilogueBwdISC_SD_SF_Li256ELb0ELb0ELi1EEENS1_19SingleTileSchedulerILb0ELb0ELb0ELi128EEEEEEEEEvNT_6ParamsE,"a",@progbits
	.sectionflags	@""
	.align	4
.nv.constant0._ZN7cutlass13device_kernelIN5flash11enable_sm90INS1_16FlashAttnBwdSm90INS1_25CollectiveMainloopBwdSm90ILi2ELi2ELi2EN4cute5tupleIJNS5_1CILi1EEES8_S8_EEENS6_IJNS7_ILi64EEENS7_ILi128EEESB_EEENS_10bfloat16_tEfNS_4arch4Sm90ELb0ELb1ELb1ELb0ELb0ELb1ELb0ELb0ELi2ELi1ELi2ELi1ELb0EEENS1_21CollectiveEpilogueBwdISC_SD_SF_Li256ELb0ELb0ELi1EEENS1_19SingleTileSchedulerILb0ELb0ELb0ELi128EEEEEEEEEvNT_6ParamsE:
	.zero		3200


//--------------------- .nv.constant0._ZN7cutlass13device_kernelIN5flash11enable_sm90INS1_16FlashAttnBwdSm90INS1_25CollectiveMainloopBwdSm90ILi2ELi2ELi2EN4cute5tupleIJNS5_1CILi1EEES8_S8_EEENS6_IJNS7_ILi64EEENS7_ILi128EEESB_EEENS_10bfloat16_tEfNS_4arch4Sm90ELb0ELb1ELb1ELb0ELb1ELb1ELb0ELb0ELi2ELi1ELi2ELi1ELb0EEENS1_21CollectiveEpilogueBwdISC_SD_SF_Li256ELb0ELb0ELi1EEENS1_19SingleTileSchedulerILb0ELb0ELb0ELi128EEEEEEEEEvNT_6ParamsE --------------------------
	.section	.nv.constant0._ZN7cutlass13device_kernelIN5flash11enable_sm90INS1_16FlashAttnBwdSm90INS1_25CollectiveMainloopBwdSm90ILi2ELi2ELi2EN4cute5tupleIJNS5_1CILi1EEES8_S8_EEENS6_IJNS7_ILi64EEENS7_ILi128EEESB_EEENS_10bfloat16_tEfNS_4arch4Sm90ELb0ELb1ELb1ELb0ELb1ELb1ELb0ELb0ELi2ELi1ELi2ELi1ELb0EEENS1_21CollectiveEpilogueBwdISC_SD_SF_Li256ELb0ELb0ELi1EEENS1_19SingleTileSchedulerILb0ELb0ELb0ELi128EEEEEEEEEvNT_6ParamsE,"a",@progbits
	.sectionflags	@""
	.align	4
.nv.constant0._ZN7cutlass13device_kernelIN5flash11enable_sm90INS1_16FlashAttnBwdSm90INS1_25CollectiveMainloopBwdSm90ILi2ELi2ELi2EN4cute5tupleIJNS5_1CILi1EEES8_S8_EEENS6_IJNS7_ILi64EEENS7_ILi128EEESB_EEENS_10bfloat16_tEfNS_4arch4Sm90ELb0ELb1ELb1ELb0ELb1ELb1ELb0ELb0ELi2ELi1ELi2ELi1ELb0EEENS1_21CollectiveEpilogueBwdISC_SD_SF_Li256ELb0ELb0ELi1EEENS1_19SingleTileSchedulerILb0ELb0ELb0ELi128EEEEEEEEEvNT_6ParamsE:
	.zero		3200


//--------------------- .nv.constant0._ZN7cutlass13device_kernelIN5flash11enable_sm90INS1_16FlashAttnBwdSm90INS1_25CollectiveMainloopBwdSm90ILi2ELi2ELi2EN4cute5tupleIJNS5_1CILi1EEES8_S8_EEENS6_IJNS7_ILi64EEENS7_ILi128EEESB_EEENS_10bfloat16_tEfNS_4arch4Sm90ELb0ELb1ELb1ELb0ELb0ELb1ELb0ELb0ELi2ELi1ELi2ELi1ELb0EEENS1_24CollectiveEpilogueBwdGQAISC_fSF_Li256ELb0ELb0EEENS1_19SingleTileSchedulerILb0ELb0ELb0ELi128EEEEEEEEEvNT_6ParamsE --------------------------
	.section	.nv.constant0._ZN7cutlass13device_kernelIN5flash11enable_sm90INS1_16FlashAttnBwdSm90INS1_25CollectiveMainloopBwdSm90ILi2ELi2ELi2EN4cute5tupleIJNS5_1CILi1EEES8_S8_EEENS6_IJNS7_ILi64EEENS7_ILi128EEESB_EEENS_10bfloat16_tEfNS_4arch4Sm90ELb0ELb1ELb1ELb0ELb0ELb1ELb0ELb0ELi2ELi1ELi2ELi1ELb0EEENS1_24CollectiveEpilogueBwdGQAISC_fSF_Li256ELb0ELb0EEENS1_19SingleTileSchedulerILb0ELb0ELb0ELi128EEEEEEEEEvNT_6ParamsE,"a",@progbits
	.sectionflags	@""
	.align	4
.nv.constant0._ZN7cutlass13device_kernelIN5flash11enable_sm90INS1_16FlashAttnBwdSm90INS1_25CollectiveMainloopBwdSm90ILi2ELi2ELi2EN4cute5tupleIJNS5_1CILi1EEES8_S8_EEENS6_IJNS7_ILi64EEENS7_ILi128EEESB_EEENS_10bfloat16_tEfNS_4arch4Sm90ELb0ELb1ELb1ELb0ELb0ELb1ELb0ELb0ELi2ELi1ELi2ELi1ELb0EEENS1_24CollectiveEpilogueBwdGQAISC_fSF_Li256ELb0ELb0EEENS1_19SingleTileSchedulerILb0ELb0ELb0ELi128EEEEEEEEEvNT_6ParamsE:
	.zero		2560


//--------------------- .nv.constant0._ZN7cutlass13device_kernelIN5flash11enable_sm90INS1_16FlashAttnBwdSm90INS1_25CollectiveMainloopBwdSm90ILi2ELi2ELi2EN4cute5tupleIJNS5_1CILi1EEES8_S8_EEENS6_IJNS7_ILi64EEENS7_ILi128EEESB_EEENS_10bfloat16_tEfNS_4arch4Sm90ELb0ELb1ELb1ELb0ELb1ELb1ELb0ELb0ELi2ELi1ELi2ELi1ELb0EEENS1_24CollectiveEpilogueBwdGQAISC_fSF_Li256ELb0ELb1EEENS1_19SingleTileSchedulerILb0ELb0ELb0ELi128EEEEEEEEEvNT_6ParamsE --------------------------
	.section	.nv.constant0._ZN7cutlass13device_kernelIN5flash11enable_sm90INS1_16FlashAttnBwdSm90INS1_25CollectiveMainloopBwdSm90ILi2ELi2ELi2EN4cute5tupleIJNS5_1CILi1EEES8_S8_EEENS6_IJNS7_ILi64EEENS7_ILi128EEESB_EEENS_10bfloat16_tEfNS_4arch4Sm90ELb0ELb1ELb1ELb0ELb1ELb1ELb0ELb0ELi2ELi1ELi2ELi1ELb0EEENS1_24CollectiveEpilogueBwdGQAISC_fSF_Li256ELb0ELb1EEENS1_19SingleTileSchedulerILb0ELb0ELb0ELi128EEEEEEEEEvNT_6ParamsE,"a",@progbits
	.sectionflags	@""
	.align	4
.nv.constant0._ZN7cutlass13device_kernelIN5flash11enable_sm90INS1_16FlashAttnBwdSm90INS1_25CollectiveMainloopBwdSm90ILi2ELi2ELi2EN4cute5tupleIJNS5_1CILi1EEES8_S8_EEENS6_IJNS7_ILi64EEENS7_ILi128EEESB_EEENS_10bfloat16_tEfNS_4arch4Sm90ELb0ELb1ELb1ELb0ELb1ELb1ELb0ELb0ELi2ELi1ELi2ELi1ELb0EEENS1_24CollectiveEpilogueBwdGQAISC_fSF_Li256ELb0ELb1EEENS1_19SingleTileSchedulerILb0ELb0ELb0ELi128EEEEEEEEEvNT_6ParamsE:
	.zero		2560


//--------------------- .nv.constant0._ZN7cutlass13device_kernelIN5flash11enable_sm90INS1_16FlashAttnBwdSm90INS1_25CollectiveMainloopBwdSm90ILi2ELi2ELi2EN4cute5tupleIJNS5_1CILi1EEES8_S8_EEENS6_IJNS7_ILi64EEENS7_ILi128EEESB_EEENS_10bfloat16_tEfNS_4arch4Sm90ELb0ELb1ELb1ELb1ELb0ELb1ELb0ELb0ELi2ELi1ELi2ELi1ELb0EEENS1_21CollectiveEpilogueBwdISC_SD_SF_Li256ELb1ELb0ELi1EEENS1_19SingleTileSchedulerILb1ELb0ELb0ELi128EEEEEEEEEvNT_6ParamsE --------------------------
	.section	.nv.constant0._ZN7cutlass13device_kernelIN5flash11enable_sm90INS1_16FlashAttnBwdSm90INS1_25CollectiveMainloopBwdSm90ILi2ELi2ELi2EN4cute5tupleIJNS5_1CILi1EEES8_S8_EEENS6_IJNS7_ILi64EEENS7_ILi128EEESB_EEENS_10bfloat16_tEfNS_4arch4Sm90ELb0ELb1ELb1ELb1ELb0ELb1ELb0ELb0ELi2ELi1ELi2ELi1ELb0EEENS1_21CollectiveEpilogueBwdISC_SD_SF_Li256ELb1ELb0ELi1EEENS1_19SingleTileSchedulerILb1ELb0ELb0ELi128EEEEEEEEEvNT_6ParamsE,"a",@progbits
	.sectionflags	@""
	.align	4
.nv.constant0._ZN7cutlass13device_kernelIN5flash11enable_sm90INS1_16FlashAttnBwdSm90INS1_25CollectiveMainloopBwdSm90ILi2ELi2ELi2EN4cute5tupleIJNS5_1CILi1EEES8_S8_EEENS6_IJNS7_ILi64EEENS7_ILi128EEESB_EEENS_10bfloat16_tEfNS_4arch4Sm90ELb0ELb1ELb1ELb1ELb0ELb1ELb0ELb0ELi2ELi1ELi2ELi1ELb0EEENS1_21CollectiveEpilogueBwdISC_SD_SF_Li256ELb1ELb0ELi1EEENS1_19SingleTileSchedulerILb1ELb0ELb0ELi128EEEEEEEEEvNT_6ParamsE:
	.zero		2560


//--------------------- .nv.constant0._ZN7cutlass13device_kernelIN5flash11enable_sm90INS1_16FlashAttnBwdSm90INS1_25CollectiveMainloopBwdSm90ILi2ELi2ELi2EN4cute5tupleIJNS5_1CILi1EEES8_S8_EEENS6_IJNS7_ILi64EEENS7_ILi128EEESB_EEENS_10bfloat16_tEfNS_4arch4Sm90ELb0ELb1ELb1ELb1ELb1ELb1ELb0ELb0ELi2ELi1ELi2ELi1ELb0EEENS1_21CollectiveEpilogueBwdISC_SD_SF_Li256ELb1ELb0ELi1EEENS1_19SingleTileSchedulerILb1ELb0ELb0ELi128EEEEEEEEEvNT_6ParamsE --------------------------
	.section	.nv.constant0._ZN7cutlass13device_kernelIN5flash11enable_sm90INS1_16FlashAttnBwdSm90INS1_25CollectiveMainloopBwdSm90ILi2ELi2ELi2EN4cute5tupleIJNS5_1CILi1EEES8_S8_EEENS6_IJNS7_ILi64EEENS7_ILi128EEESB_EEENS_10bfloat16_tEfNS_4arch4Sm90ELb0ELb1ELb1ELb1ELb1ELb1ELb0ELb0ELi2ELi1ELi2ELi1ELb0EEENS1_21CollectiveEpilogueBwdISC_SD_SF_Li256ELb1ELb0ELi1EEENS1_19SingleTileSchedulerILb1ELb0ELb0ELi128EEEEEEEEEvNT_6ParamsE,"a",@progbits
	.sectionflags	@""
	.align	4
.nv.constant0._ZN7cutlass13device_kernelIN5flash11enable_sm90INS1_16FlashAttnBwdSm90INS1_25CollectiveMainloopBwdSm90ILi2ELi2ELi2EN4cute5tupleIJNS5_1CILi1EEES8_S8_EEENS6_IJNS7_ILi64EEENS7_ILi128EEESB_EEENS_10bfloat16_tEfNS_4arch4Sm90ELb0ELb1ELb1ELb1ELb1ELb1ELb0ELb0ELi2ELi1ELi2ELi1ELb0EEENS1_21CollectiveEpilogueBwdISC_SD_SF_Li256ELb1ELb0ELi1EEENS1_19SingleTileSchedulerILb1ELb0ELb0ELi128EEEEEEEEEvNT_6ParamsE:
	.zero		2560


//--------------------- .nv.constant0._ZN7cutlass13device_kernelIN5flash11enable_sm90INS1_16FlashAttnBwdSm90INS1_25CollectiveMainloopBwdSm90ILi2ELi2ELi2EN4cute5tupleIJNS5_1CILi1EEES8_S8_EEENS6_IJNS7_ILi64EEENS7_ILi128EEESB_EEENS_10bfloat16_tEfNS_4arch4Sm90ELb0ELb1ELb1ELb1ELb0ELb1ELb0ELb0ELi2ELi1ELi2ELi1ELb0EEENS1_24CollectiveEpilogueBwdGQAISC_fSF_Li256ELb1ELb0EEENS1_19SingleTileSchedulerILb1ELb0ELb0ELi128EEEEEEEEEvNT_6ParamsE --------------------------
	.section	.nv.constant0._ZN7cutlass13device_kernelIN5flash11enable_sm90INS1_16FlashAttnBwdSm90INS1_25CollectiveMainloopBwdSm90ILi2ELi2ELi2EN4cute5tupleIJNS5_1CILi1EEES8_S8_EEENS6_IJNS7_ILi64EEENS7_ILi128EEESB_EEENS_10bfloat16_tEfNS_4arch4Sm90ELb0ELb1ELb1ELb1ELb0ELb1ELb0ELb0ELi2ELi1ELi2ELi1ELb0EEENS1_24CollectiveEpilogueBwdGQAISC_fSF_Li256ELb1ELb0EEENS1_19SingleTileSchedulerILb1ELb0ELb0ELi128EEEEEEEEEvNT_6ParamsE,"a",@progbits
	.sectionflags	@""
	.align	4
.nv.constant0._ZN7cutlass13device_kernelIN5flash11enable_sm90INS1_16FlashAttnBwdSm90INS1_25CollectiveMainloopBwdSm90ILi2ELi2ELi2EN4cute5tupleIJNS5_1CILi1EEES8_S8_EEENS6_IJNS7_ILi64EEENS7_ILi128EEESB_EEENS_10bfloat16_tEfNS_4arch4Sm90ELb0ELb1ELb1ELb1ELb0ELb1ELb0ELb0ELi2ELi1ELi2ELi1ELb0EEENS1_24CollectiveEpilogueBwdGQAISC_fSF_Li256ELb1ELb0EEENS1_19SingleTileSchedulerILb1ELb0ELb0ELi128EEEEEEEEEvNT_6ParamsE:
	.zero		2560


//--------------------- .nv.constant0._ZN7cutlass13device_kernelIN5flash11enable_sm90INS1_16FlashAttnBwdSm90INS1_25CollectiveMainloopBwdSm90ILi2ELi2ELi2EN4cute5tupleIJNS5_1CILi1EEES8_S8_EEENS6_IJNS7_ILi64EEENS7_ILi128EEESB_EEENS_10bfloat16_tEfNS_4arch4Sm90ELb0ELb1ELb1ELb1ELb1ELb1ELb0ELb0ELi2ELi1ELi2ELi1ELb0EEENS1_24CollectiveEpilogueBwdGQAISC_fSF_Li256ELb1ELb1EEENS1_19SingleTileSchedulerILb1ELb0ELb0ELi128EEEEEEEEEvNT_6ParamsE --------------------------
	.section	.nv.constant0._ZN7cutlass13device_kernelIN5flash11enable_sm90INS1_16FlashAttnBwdSm90INS1_25CollectiveMainloopBwdSm90ILi2ELi2ELi2EN4cute5tupleIJNS5_1CILi1EEES8_S8_EEENS6_IJNS7_ILi64EEENS7_ILi128EEESB_EEENS_10bfloat16_tEfNS_4arch4Sm90ELb0ELb1ELb1ELb1ELb1ELb1ELb0ELb0ELi2ELi1ELi2ELi1ELb0EEENS1_24CollectiveEpilogueBwdGQAISC_fSF_Li256ELb1ELb1EEENS1_19SingleTileSchedulerILb1ELb0ELb0ELi128EEEEEEEEEvNT_6ParamsE,"a",@progbits
	.sectionflags	@""
	.align	4
.nv.constant0._ZN7cutlass13device_kernelIN5flash11enable_sm90INS1_16FlashAttnBwdSm90INS1_25CollectiveMainloopBwdSm90ILi2ELi2ELi2EN4cute5tupleIJNS5_1CILi1EEES8_S8_EEENS6_IJNS7_ILi64EEENS7_ILi128EEESB_EEENS_10bfloat16_tEfNS_4arch4Sm90ELb0ELb1ELb1ELb1ELb1ELb1ELb0ELb0ELi2ELi1ELi2ELi1ELb0EEENS1_24CollectiveEpilogueBwdGQAISC_fSF_Li256ELb1ELb1EEENS1_19SingleTileSchedulerILb1ELb0ELb0ELi128EEEEEEEEEvNT_6ParamsE:
	.zero		2560


//--------------------- .nv.constant0._ZN7cutlass13device_kernelIN5flash11enable_sm90INS1_16FlashAttnBwdSm90INS1_25CollectiveMainloopBwdSm90ILi2ELi2ELi2EN4cute5tupleIJNS5_1CILi1EEES8_S8_EEENS6_IJNS7_ILi64EEENS7_ILi128EEESB_EEENS_10bfloat16_tEfNS_4arch4Sm90ELb1ELb0ELb1ELb0ELb0ELb1ELb0ELb0ELi2ELi1ELi2ELi1ELb0EEENS1_21CollectiveEpilogueBwdISC_SD_SF_Li256ELb0ELb0ELi1EEENS1_25SingleTileBwdLPTSchedulerILb0ELi128ELb0EEEEEEEEEvNT_6ParamsE --------------------------
	.section	.nv.constant0._ZN7cutlass13device_kernelIN5flash11enable_sm90INS1_16FlashAttnBwdSm90INS1_25CollectiveMainloopBwdSm90ILi2ELi2ELi2EN4cute5tupleIJNS5_1CILi1EEES8_S8_EEENS6_IJNS7_ILi64EEENS7_ILi128EEESB_EEENS_10bfloat16_tEfNS_4arch4Sm90ELb1ELb0ELb1ELb0ELb0ELb1ELb0ELb0ELi2ELi1ELi2ELi1ELb0EEENS1_21CollectiveEpilogueBwdISC_SD_SF_Li256ELb0ELb0ELi1EEENS1_25SingleTileBwdLPTSchedulerILb0ELi128ELb0EEEEEEEEEvNT_6ParamsE,"a",@progbits
	.sectionflags	@""
	.align	4
.nv.constant0._ZN7cutlass13device_kernelIN5flash11enable_sm90INS1_16FlashAttnBwdSm90INS1_25CollectiveMainloopBwdSm90ILi2ELi2ELi2EN4cute5tupleIJNS5_1CILi1EEES8_S8_EEENS6_IJNS7_ILi64EEENS7_ILi128EEESB_EEENS_10bfloat16_tEfNS_4arch4Sm90ELb1ELb0ELb1ELb0ELb0ELb1ELb0ELb0ELi2ELi1ELi2ELi1ELb0EEENS1_21CollectiveEpilogueBwdISC_SD_SF_Li256ELb0ELb0ELi1EEENS1_25SingleTileBwdLPTSchedulerILb0ELi128ELb0EEEEEEEEEvNT_6ParamsE:
	.zero		3200


//--------------------- .nv.constant0._ZN7cutlass13device_kernelIN5flash11enable_sm90INS1_16FlashAttnBwdSm90INS1_25CollectiveMainloopBwdSm90ILi2ELi2ELi2EN4cute5tupleIJNS5_1CILi1EEES8_S8_EEENS6_IJNS7_ILi64EEENS7_ILi128EEESB_EEENS_10bfloat16_tEfNS_4arch4Sm90ELb1ELb0ELb1ELb0ELb1ELb1ELb0ELb0ELi2ELi1ELi2ELi1ELb0EEENS1_21CollectiveEpilogueBwdISC_SD_SF_Li256ELb0ELb0ELi1EEENS1_25SingleTileBwdLPTSchedulerILb0ELi128ELb1EEEEEEEEEvNT_6ParamsE --------------------------
	.section	.nv.constant0._ZN7cutlass13device_kernelIN5flash11enable_sm90INS1_16FlashAttnBwdSm90INS1_25CollectiveMainloopBwdSm90ILi2ELi2ELi2EN4cute5tupleIJNS5_1CILi1EEES8_S8_EEENS6_IJNS7_ILi64EEENS7_ILi128EEESB_EEENS_10bfloat16_tEfNS_4arch4Sm90ELb1ELb0ELb1ELb0ELb1ELb1ELb0ELb0ELi2ELi1ELi2ELi1ELb0EEENS1_21CollectiveEpilogueBwdISC_SD_SF_Li256ELb0ELb0ELi1EEENS1_25SingleTileBwdLPTSchedulerILb0ELi128ELb1EEEEEEEEEvNT_6ParamsE,"a",@progbits
	.sectionflags	@""
	.align	4
.nv.constant0._ZN7cutlass13device_kernelIN5flash11enable_sm90INS1_16FlashAttnBwdSm90INS1_25CollectiveMainloopBwdSm90ILi2ELi2ELi2EN4cute5tupleIJNS5_1CILi1EEES8_S8_EEENS6_IJNS7_ILi64EEENS7_ILi128EEESB_EEENS_10bfloat16_tEfNS_4arch4Sm90ELb1ELb0ELb1ELb0ELb1ELb1ELb0ELb0ELi2ELi1ELi2ELi1ELb0EEENS1_21CollectiveEpilogueBwdISC_SD_SF_Li256ELb0ELb0ELi1EEENS1_25SingleTileBwdLPTSchedulerILb0ELi128ELb1EEEEEEEEEvNT_6ParamsE:
	.zero		3200


//--------------------- .nv.constant0._ZN7cutlass13device_kernelIN5flash11enable_sm90INS1_16FlashAttnBwdSm90INS1_25CollectiveMainloopBwdSm90ILi2ELi2ELi2EN4cute5tupleIJNS5_1CILi1EEES8_S8_EEENS6_IJNS7_ILi64EEENS7_ILi128EEESB_EEENS_10bfloat16_tEfNS_4arch4Sm90ELb1ELb0ELb1ELb0ELb0ELb1ELb0ELb0ELi2ELi1ELi2ELi1ELb0EEENS1_24CollectiveEpilogueBwdGQAISC_fSF_Li256ELb0ELb0EEENS1_25SingleTileBwdLPTSchedulerILb0ELi128ELb0EEEEEEEEEvNT_6ParamsE --------------------------
	.section	.nv.constant0._ZN7cutlass13device_kernelIN5flash11enable_sm90INS1_16FlashAttnBwdSm90INS1_25CollectiveMainloopBwdSm90ILi2ELi2ELi2EN4cute5tupleIJNS5_1CILi1EEES8_S8_EEENS6_IJNS7_ILi64EEENS7_ILi128EEESB_EEENS_10bfloat16_tEfNS_4arch4Sm90ELb1ELb0ELb1ELb0ELb0ELb1ELb0ELb0ELi2ELi1ELi2ELi1ELb0EEENS1_24CollectiveEpilogueBwdGQAISC_fSF_Li256ELb0ELb0EEENS1_25SingleTileBwdLPTSchedulerILb0ELi128ELb0EEEEEEEEEvNT_6ParamsE,"a",@progbits
	.sectionflags	@""
	.align	4
.nv.constant0._ZN7cutlass13device_kernelIN5flash11enable_sm90INS1_16FlashAttnBwdSm90INS1_25CollectiveMainloopBwdSm90ILi2ELi2ELi2EN4cute5tupleIJNS5_1CILi1EEES8_S8_EEENS6_IJNS7_ILi64EEENS7_ILi128EEESB_EEENS_10bfloat16_tEfNS_4arch4Sm90ELb1ELb0ELb1ELb0ELb0ELb1ELb0ELb0ELi2ELi1ELi2ELi1ELb0EEENS1_24CollectiveEpilogueBwdGQAISC_fSF_Li256ELb0ELb0EEENS1_25SingleTileBwdLPTSchedulerILb0ELi128ELb0EEEEEEEEEvNT_6ParamsE:
	.zero		2688


//--------------------- .nv.constant0._ZN7cutlass13device_kernelIN5flash11enable_sm90INS1_16FlashAttnBwdSm90INS1_25CollectiveMainloopBwdSm90ILi2ELi2ELi2EN4cute5tupleIJNS5_1CILi1EEES8_S8_EEENS6_IJNS7_ILi64EEENS7_ILi128EEESB_EEENS_10bfloat16_tEfNS_4arch4Sm90ELb1ELb0ELb1ELb0ELb1ELb1ELb0ELb0ELi2ELi1ELi2ELi1ELb0EEENS1_24CollectiveEpilogueBwdGQAISC_fSF_Li256ELb0ELb1EEENS1_25SingleTileBwdLPTSchedulerILb0ELi128ELb1EEEEEEEEEvNT_6ParamsE --------------------------
	.section	.nv.constant0._ZN7cutlass13device_kernelIN5flash11enable_sm90INS1_16FlashAttnBwdSm90INS1_25CollectiveMainloopBwdSm90ILi2ELi2ELi2EN4cute5tupleIJNS5_1CILi1EEES8_S8_EEENS6_IJNS7_ILi64EEENS7_ILi128EEESB_EEENS_10bfloat16_tEfNS_4arch4Sm90ELb1ELb0ELb1ELb0ELb1ELb1ELb0ELb0ELi2ELi1ELi2ELi1ELb0EEENS1_24CollectiveEpilogueBwdGQAISC_fSF_Li256ELb0ELb1EEENS1_25SingleTileBwdLPTSchedulerILb0ELi128ELb1EEEEEEEEEvNT_6ParamsE,"a",@progbits
	.sectionflags	@""
	.align	4
.nv.constant0._ZN7cutlass13device_kernelIN5flash11enable_sm90INS1_16FlashAttnBwdSm90INS1_25CollectiveMainloopBwdSm90ILi2ELi2ELi2EN4cute5tupleIJNS5_1CILi1EEES8_S8_EEENS6_IJNS7_ILi64EEENS7_ILi128EEESB_EEENS_10bfloat16_tEfNS_4arch4Sm90ELb1ELb0ELb1ELb0ELb1ELb1ELb0ELb0ELi2ELi1ELi2ELi1ELb0EEENS1_24CollectiveEpilogueBwdGQAISC_fSF_Li256ELb0ELb1EEENS1_25SingleTileBwdLPTSchedulerILb0ELi128ELb1EEEEEEEEEvNT_6ParamsE:
	.zero		2688


//--------------------- .nv.constant0._ZN7cutlass13device_kernelIN5flash22FlashAttnBwdPreprocessIN4cute5tupleIJNS3_1CILi64EEENS5_ILi128EEEEEENS_10bfloat16_tEfNS_4arch4Sm90ELb1ELb0EEEEEvNT_6ParamsE --------------------------
	.section	.nv.constant0._ZN7cutlass13device_kernelIN5flash22FlashAttnBwdPreprocessIN4cute5tupleIJNS3_1CILi64EEENS5_ILi128EEEEEENS_10bfloat16_tEfNS_4arch4Sm90ELb1ELb0EEEEEvNT_6ParamsE,"a",@progbits
	.sectionflags	@""
	.align	4
.nv.constant0._ZN7cutlass13device_kernelIN5flash22FlashAttnBwdPreprocessIN4cute5tupleIJNS3_1CILi64EEENS5_ILi128EEEEEENS_10bfloat16_tEfNS_4arch4Sm90ELb1ELb0EEEEEvNT_6ParamsE:
	.zero		1136


//--------------------- .nv.constant0._ZN7cutlass13device_kernelIN5flash11enable_sm90INS1_16FlashAttnBwdSm90INS1_25CollectiveMainloopBwdSm90ILi2ELi2ELi2EN4cute5tupleIJNS5_1CILi1EEES8_S8_EEENS6_IJNS7_ILi64EEENS7_ILi128EEESB_EEENS_10bfloat16_tEfNS_4arch4Sm90ELb1ELb0ELb1ELb1ELb0ELb1ELb0ELb0ELi2ELi1ELi2ELi1ELb0EEENS1_21CollectiveEpilogueBwdISC_SD_SF_Li256ELb1ELb0ELi1EEENS1_25SingleTileBwdLPTSchedulerILb1ELi128ELb0EEEEEEEEEvNT_6ParamsE --------------------------
	.section	.nv.constant0._ZN7cutlass13device_kernelIN5flash11enable_sm90INS1_16FlashAttnBwdSm90INS1_25CollectiveMainloopBwdSm90ILi2ELi2ELi2EN4cute5tupleIJNS5_1CILi1EEES8_S8_EEENS6_IJNS7_ILi64EEENS7_ILi128EEESB_EEENS_10bfloat16_tEfNS_4arch4Sm90ELb1ELb0ELb1ELb1ELb0ELb1ELb0ELb0ELi2ELi1ELi2ELi1ELb0EEENS1_21CollectiveEpilogueBwdISC_SD_SF_Li256ELb1ELb0ELi1EEENS1_25SingleTileBwdLPTSchedulerILb1ELi128ELb0EEEEEEEEEvNT_6ParamsE,"a",@progbits
	.sectionflags	@""
	.align	4
.nv.constant0._ZN7cutlass13device_kernelIN5flash11enable_sm90INS1_16FlashAttnBwdSm90INS1_25CollectiveMainloopBwdSm90ILi2ELi2ELi2EN4cute5tupleIJNS5_1CILi1EEES8_S8_EEENS6_IJNS7_ILi64EEENS7_ILi128EEESB_EEENS_10bfloat16_tEfNS_4arch4Sm90ELb1ELb0ELb1ELb1ELb0ELb1ELb0ELb0ELi2ELi1ELi2ELi1ELb0EEENS1_21CollectiveEpilogueBwdISC_SD_SF_Li256ELb1ELb0ELi1EEENS1_25SingleTileBwdLPTSchedulerILb1ELi128ELb0EEEEEEEEEvNT_6ParamsE:
	.zero		2560


//--------------------- .nv.constant0._ZN7cutlass13device_kernelIN5flash11enable_sm90INS1_16FlashAttnBwdSm90INS1_25CollectiveMainloopBwdSm90ILi2ELi2ELi2EN4cute5tupleIJNS5_1CILi1EEES8_S8_EEENS6_IJNS7_ILi64EEENS7_ILi128EEESB_EEENS_10bfloat16_tEfNS_4arch4Sm90ELb1ELb0ELb1ELb1ELb1ELb1ELb0ELb0ELi2ELi1ELi2ELi1ELb0EEENS1_21CollectiveEpilogueBwdISC_SD_SF_Li256ELb1ELb0ELi1EEENS1_25SingleTileBwdLPTSchedulerILb1ELi128ELb1EEEEEEEEEvNT_6ParamsE --------------------------
	.section	.nv.constant0._ZN7cutlass13device_kernelIN5flash11enable_sm90INS1_16FlashAttnBwdSm90INS1_25CollectiveMainloopBwdSm90ILi2ELi2ELi2EN4cute5tupleIJNS5_1CILi1EEES8_S8_EEENS6_IJNS7_ILi64EEENS7_ILi128EEESB_EEENS_10bfloat16_tEfNS_4arch4Sm90ELb1ELb0ELb1ELb1ELb1ELb1ELb0ELb0ELi2ELi1ELi2ELi1ELb0EEENS1_21CollectiveEpilogueBwdISC_SD_SF_Li256ELb1ELb0ELi1EEENS1_25SingleTileBwdLPTSchedulerILb1ELi128ELb1EEEEEEEEEvNT_6ParamsE,"a",@progbits
	.sectionflags	@""
	.align	4
.nv.constant0._ZN7cutlass13device_kernelIN5flash11enable_sm90INS1_16FlashAttnBwdSm90INS1_25CollectiveMainloopBwdSm90ILi2ELi2ELi2EN4cute5tupleIJNS5_1CILi1EEES8_S8_EEENS6_IJNS7_ILi64EEENS7_ILi128EEESB_EEENS_10bfloat16_tEfNS_4arch4Sm90ELb1ELb0ELb1ELb1ELb1ELb1ELb0ELb0ELi2ELi1ELi2ELi1ELb0EEENS1_21CollectiveEpilogueBwdISC_SD_SF_Li256ELb1ELb0ELi1EEENS1_25SingleTileBwdLPTSchedulerILb1ELi128ELb1EEEEEEEEEvNT_6ParamsE:
	.zero		2560


//--------------------- .nv.constant0._ZN7cutlass13device_kernelIN5flash11enable_sm90INS1_16FlashAttnBwdSm90INS1_25CollectiveMainloopBwdSm90ILi2ELi2ELi2EN4cute5tupleIJNS5_1CILi1EEES8_S8_EEENS6_IJNS7_ILi64EEENS7_ILi128EEESB_EEENS_10bfloat16_tEfNS_4arch4Sm90ELb1ELb0ELb1ELb1ELb0ELb1ELb0ELb0ELi2ELi1ELi2ELi1ELb0EEENS1_24CollectiveEpilogueBwdGQAISC_fSF_Li256ELb1ELb0EEENS1_25SingleTileBwdLPTSchedulerILb1ELi128ELb0EEEEEEEEEvNT_6ParamsE --------------------------
	.section	.nv.constant0._ZN7cutlass13device_kernelIN5flash11enable_sm90INS1_16FlashAttnBwdSm90INS1_25CollectiveMainloopBwdSm90ILi2ELi2ELi2EN4cute5tupleIJNS5_1CILi1EEES8_S8_EEENS6_IJNS7_ILi64EEENS7_ILi128EEESB_EEENS_10bfloat16_tEfNS_4arch4Sm90ELb1ELb0ELb1ELb1ELb0ELb1ELb0ELb0ELi2ELi1ELi2ELi1ELb0EEENS1_24CollectiveEpilogueBwdGQAISC_fSF_Li256ELb1ELb0EEENS1_25SingleTileBwdLPTSchedulerILb1ELi128ELb0EEEEEEEEEvNT_6ParamsE,"a",@progbits
	.sectionflags	@""
	.align	4
.nv.constant0._ZN7cutlass13device_kernelIN5flash11enable_sm90INS1_16FlashAttnBwdSm90INS1_25CollectiveMainloopBwdSm90ILi2ELi2ELi2EN4cute5tupleIJNS5_1CILi1EEES8_S8_EEENS6_IJNS7_ILi64EEENS7_ILi128EEESB_EEENS_10bfloat16_tEfNS_4arch4Sm90ELb1ELb0ELb1ELb1ELb0ELb1ELb0ELb0ELi2ELi1ELi2ELi1ELb0EEENS1_24CollectiveEpilogueBwdGQAISC_fSF_Li256ELb1ELb0EEENS1_25SingleTileBwdLPTSchedulerILb1ELi128ELb0EEEEEEEEEvNT_6ParamsE:
	.zero		2688


//--------------------- .nv.constant0._ZN7cutlass13device_kernelIN5flash32FlashAttnBwdPostprocessConvertdQIN4cute5tupleIJNS3_1CILi128EEES6_EEENS_10bfloat16_tEfNS_4arch4Sm90ELi256ENS3_8TiledMMAINS3_8MMA_AtomIJNS3_4SM904GMMA28MMA_64x128x16_F32BF16BF16_RSILNSE_5MajorE0ELSG_1ELNSE_7ScaleInE1ELSH_1EEEEEENS3_6LayoutINS4_IJNS5_ILi2EEENS5_ILi1EEESM_EEENS4_IJSM_NS5_ILi0EEESO_EEEEENS4_IJNS3_10UnderscoreESR_SR_EEEEELb0EEEEEvNT_6ParamsE --------------------------
	.section	.nv.constant0._ZN7cutlass13device_kernelIN5flash32FlashAttnBwdPostprocessConvertdQIN4cute5tupleIJNS3_1CILi128EEES6_EEENS_10bfloat16_tEfNS_4arch4Sm90ELi256ENS3_8TiledMMAINS3_8MMA_AtomIJNS3_4SM904GMMA28MMA_64x128x16_F32BF16BF16_RSILNSE_5MajorE0ELSG_1ELNSE_7ScaleInE1ELSH_1EEEEEENS3_6LayoutINS4_IJNS5_ILi2EEENS5_ILi1EEESM_EEENS4_IJSM_NS5_ILi0EEESO_EEEEENS4_IJNS3_10UnderscoreESR_SR_EEEEELb0EEEEEvNT_6ParamsE,"a",@progbits
	.sectionflags	@""
	.align	4
.nv.constant0._ZN7cutlass13device_kernelIN5flash32FlashAttnBwdPostprocessConvertdQIN4cute5tupleIJNS3_1CILi128EEES6_EEENS_10bfloat16_tEfNS_4arch4Sm90ELi256ENS3_8TiledMMAINS3_8MMA_AtomIJNS3_4SM904GMMA28MMA_64x128x16_F32BF16BF16_RSILNSE_5MajorE0ELSG_1ELNSE_7ScaleInE1ELSH_1EEEEEENS3_6LayoutINS4_IJNS5_ILi2EEENS5_ILi1EEESM_EEENS4_IJSM_NS5_ILi0EEESO_EEEEENS4_IJNS3_10UnderscoreESR_SR_EEEEELb0EEEEEvNT_6ParamsE:
	.zero		1008


//--------------------- .nv.constant0._ZN7cutlass13device_kernelIN5flash32FlashAttnBwdPostprocessConvertdQIN4cute5tupleIJNS3_1CILi64EEENS5_ILi128EEEEEENS_10bfloat16_tEfNS_4arch4Sm90ELi256ENS3_8TiledMMAINS3_8MMA_AtomIJNS3_4SM904GMMA27MMA_64x64x16_F32BF16BF16_SSILNSF_5MajorE0ELSH_1ELNSF_7ScaleInE1ELSI_1EEEEEENS3_6LayoutINS4_IJNS5_ILi1EEENS5_ILi2EEESM_EEENS4_IJNS5_ILi0EEESM_SP_EEEEENS4_IJNS3_10UnderscoreESS_SS_EEEEELb0EEEEEvNT_6ParamsE --------------------------
	.section	.nv.constant0._ZN7cutlass13device_kernelIN5flash32FlashAttnBwdPostprocessConvertdQIN4cute5tupleIJNS3_1CILi64EEENS5_ILi128EEEEEENS_10bfloat16_tEfNS_4arch4Sm90ELi256ENS3_8TiledMMAINS3_8MMA_AtomIJNS3_4SM904GMMA27MMA_64x64x16_F32BF16BF16_SSILNSF_5MajorE0ELSH_1ELNSF_7ScaleInE1ELSI_1EEEEEENS3_6LayoutINS4_IJNS5_ILi1EEENS5_ILi2EEESM_EEENS4_IJNS5_ILi0EEESM_SP_EEEEENS4_IJNS3_10UnderscoreESS_SS_EEEEELb0EEEEEvNT_6ParamsE,"a",@progbits
	.sectionflags	@""
	.align	4
.nv.constant0._ZN7cutlass13device_kernelIN5flash32FlashAttnBwdPostprocessConvertdQIN4cute5tupleIJNS3_1CILi64EEENS5_ILi128EEEEEENS_10bfloat16_tEfNS_4arch4Sm90ELi256ENS3_8TiledMMAINS3_8MMA_AtomIJNS3_4SM904GMMA27MMA_64x64x16_F32BF16BF16_SSILNSF_5MajorE0ELSH_1ELNSF_7ScaleInE1ELSI_1EEEEEENS3_6LayoutINS4_IJNS5_ILi1EEENS5_ILi2EEESM_EEENS4_IJNS5_ILi0EEESM_SP_EEEEENS4_IJNS3_10UnderscoreESS_SS_EEEEELb0EEEEEvNT_6ParamsE:
	.zero		1008


//--------------------- .nv.constant0._ZN7cutlass13device_kernelIN5flash11enable_sm90INS1_16FlashAttnBwdSm90INS1_25CollectiveMainloopBwdSm90ILi2ELi2ELi2EN4cute5tupleIJNS5_1CILi1EEES8_S8_EEENS6_IJNS7_ILi64EEENS7_ILi128EEESB_EEENS_10bfloat16_tEfNS_4arch4Sm90ELb1ELb0ELb1ELb1ELb1ELb1ELb0ELb0ELi2ELi1ELi2ELi1ELb0EEENS1_24CollectiveEpilogueBwdGQAISC_fSF_Li256ELb1ELb1EEENS1_25SingleTileBwdLPTSchedulerILb1ELi128ELb1EEEEEEEEEvNT_6ParamsE --------------------------
	.section	.nv.constant0._ZN7cutlass13device_kernelIN5flash11enable_sm90INS1_16FlashAttnBwdSm90INS1_25CollectiveMainloopBwdSm90ILi2ELi2ELi2EN4cute5tupleIJNS5_1CILi1EEES8_S8_EEENS6_IJNS7_ILi64EEENS7_ILi128EEESB_EEENS_10bfloat16_tEfNS_4arch4Sm90ELb1ELb0ELb1ELb1ELb1ELb1ELb0ELb0ELi2ELi1ELi2ELi1ELb0EEENS1_24CollectiveEpilogueBwdGQAISC_fSF_Li256ELb1ELb1EEENS1_25SingleTileBwdLPTSchedulerILb1ELi128ELb1EEEEEEEEEvNT_6ParamsE,"a",@progbits
	.sectionflags	@""
	.align	4
.nv.constant0._ZN7cutlass13device_kernelIN5flash11enable_sm90INS1_16FlashAttnBwdSm90INS1_25CollectiveMainloopBwdSm90ILi2ELi2ELi2EN4cute5tupleIJNS5_1CILi1EEES8_S8_EEENS6_IJNS7_ILi64EEENS7_ILi128EEESB_EEENS_10bfloat16_tEfNS_4arch4Sm90ELb1ELb0ELb1ELb1ELb1ELb1ELb0ELb0ELi2ELi1ELi2ELi1ELb0EEENS1_24CollectiveEpilogueBwdGQAISC_fSF_Li256ELb1ELb1EEENS1_25SingleTileBwdLPTSchedulerILb1ELi128ELb1EEEEEEEEEvNT_6ParamsE:
	.zero		2688


//--------------------- .nv.constant0._ZN7cutlass13device_kernelIN5flash22FlashAttnBwdPreprocessIN4cute5tupleIJNS3_1CILi64EEENS5_ILi128EEEEEENS_10bfloat16_tEfNS_4arch4Sm90ELb1ELb1EEEEEvNT_6ParamsE --------------------------
	.section	.nv.constant0._ZN7cutlass13device_kernelIN5flash22FlashAttnBwdPreprocessIN4cute5tupleIJNS3_1CILi64EEENS5_ILi128EEEEEENS_10bfloat16_tEfNS_4arch4Sm90ELb1ELb1EEEEEvNT_6ParamsE,"a",@progbits
	.sectionflags	@""
	.align	4
.nv.constant0._ZN7cutlass13device_kernelIN5flash22FlashAttnBwdPreprocessIN4cute5tupleIJNS3_1CILi64EEENS5_ILi128EEEEEENS_10bfloat16_tEfNS_4arch4Sm90ELb1ELb1EEEEEvNT_6ParamsE:
	.zero		1136


//--------------------- SYMBOLS --------------------------

	.type		.nv.reservedSmem.offset0,@object
	.size		.nv.reservedSmem.offset0,0x4
	.type		.nv.reservedSmem.cap,@object
	.size		.nv.reservedSmem.cap,0x4
